//
// Generated by NVIDIA NVVM Compiler
//
// Compiler Build ID: CL-36424714
// Cuda compilation tools, release 13.0, V13.0.88
// Based on NVVM 20.0.0
//

.version 9.0
.target sm_100
.address_size 64

	// .globl	_Z11emptyKernelv
// _ZZN3cub18CUB_300001_SM_10006detail6reduce28DeviceReduceSingleTileKernelINS2_10policy_hubIijN4cuda3std3__44plusIiEEE10Policy1000EN6thrust24THRUST_300001_SM_1000_NS6detail15normal_iteratorINSD_10device_ptrIiEEEEPijS9_iiNS7_10__identityEEEvT0_T1_T2_T3_T4_T6_E12temp_storage has been demoted
// _ZZN3cub18CUB_300001_SM_10006detail6reduce18DeviceReduceKernelINS2_10policy_hubIijN4cuda3std3__44plusIiEEE10Policy1000EN6thrust24THRUST_300001_SM_1000_NS6detail15normal_iteratorINSD_10device_ptrIiEEEEjS9_iNS7_10__identityEEEvT0_PT3_T1_NS0_13GridEvenShareISN_EET2_T4_E12temp_storage has been demoted
// _ZZN3cub18CUB_300001_SM_10006detail6reduce28DeviceReduceSingleTileKernelINS2_10policy_hubIijN4cuda3std3__44plusIiEEE10Policy1000EPiSC_iS9_iiNS7_10__identityEEEvT0_T1_T2_T3_T4_T6_E12temp_storage has been demoted
// _ZZN3cub18CUB_300001_SM_10006detail6reduce28DeviceReduceSingleTileKernelINS2_10policy_hubIiyN4cuda3std3__44plusIiEEE10Policy1000EN6thrust24THRUST_300001_SM_1000_NS6detail15normal_iteratorINSD_10device_ptrIiEEEEPiyS9_iiNS7_10__identityEEEvT0_T1_T2_T3_T4_T6_E12temp_storage has been demoted
// _ZZN3cub18CUB_300001_SM_10006detail6reduce18DeviceReduceKernelINS2_10policy_hubIiyN4cuda3std3__44plusIiEEE10Policy1000EN6thrust24THRUST_300001_SM_1000_NS6detail15normal_iteratorINSD_10device_ptrIiEEEEyS9_iNS7_10__identityEEEvT0_PT3_T1_NS0_13GridEvenShareISN_EET2_T4_E12temp_storage has been demoted
// _ZZN3cub18CUB_300001_SM_10006detail6reduce28DeviceReduceSingleTileKernelINS2_10policy_hubIiyN4cuda3std3__44plusIiEEE10Policy1000EPiSC_iS9_iiNS7_10__identityEEEvT0_T1_T2_T3_T4_T6_E12temp_storage has been demoted
.global .align 1 .b8 _ZN34_INTERNAL_c1b4a1be_4_k_cu_14ecc4064cuda3std3__45__cpo5beginE[1];
.global .align 1 .b8 _ZN34_INTERNAL_c1b4a1be_4_k_cu_14ecc4064cuda3std3__45__cpo3endE[1];
.global .align 1 .b8 _ZN34_INTERNAL_c1b4a1be_4_k_cu_14ecc4064cuda3std3__45__cpo6cbeginE[1];
.global .align 1 .b8 _ZN34_INTERNAL_c1b4a1be_4_k_cu_14ecc4064cuda3std3__45__cpo4cendE[1];
.global .align 1 .b8 _ZN34_INTERNAL_c1b4a1be_4_k_cu_14ecc4064cuda3std3__45__cpo6rbeginE[1];
.global .align 1 .b8 _ZN34_INTERNAL_c1b4a1be_4_k_cu_14ecc4064cuda3std3__45__cpo4rendE[1];
.global .align 1 .b8 _ZN34_INTERNAL_c1b4a1be_4_k_cu_14ecc4064cuda3std3__45__cpo7crbeginE[1];
.global .align 1 .b8 _ZN34_INTERNAL_c1b4a1be_4_k_cu_14ecc4064cuda3std3__45__cpo5crendE[1];
.global .align 1 .b8 _ZN34_INTERNAL_c1b4a1be_4_k_cu_14ecc4064cuda3std3__436_GLOBAL__N__c1b4a1be_4_k_cu_14ecc4066ignoreE[1];
.global .align 1 .b8 _ZN34_INTERNAL_c1b4a1be_4_k_cu_14ecc4064cuda3std3__419piecewise_constructE[1];
.global .align 1 .b8 _ZN34_INTERNAL_c1b4a1be_4_k_cu_14ecc4064cuda3std3__48in_placeE[1];
.global .align 1 .b8 _ZN34_INTERNAL_c1b4a1be_4_k_cu_14ecc4064cuda3std3__420unreachable_sentinelE[1];
.global .align 1 .b8 _ZN34_INTERNAL_c1b4a1be_4_k_cu_14ecc4064cuda3std3__47nulloptE[1];
.global .align 1 .b8 _ZN34_INTERNAL_c1b4a1be_4_k_cu_14ecc4064cuda3std3__48unexpectE[1];
.global .align 1 .b8 _ZN34_INTERNAL_c1b4a1be_4_k_cu_14ecc4064cuda3std6ranges3__45__cpo4swapE[1];
.global .align 1 .b8 _ZN34_INTERNAL_c1b4a1be_4_k_cu_14ecc4064cuda3std6ranges3__45__cpo9iter_moveE[1];
.global .align 1 .b8 _ZN34_INTERNAL_c1b4a1be_4_k_cu_14ecc4064cuda3std6ranges3__45__cpo5beginE[1];
.global .align 1 .b8 _ZN34_INTERNAL_c1b4a1be_4_k_cu_14ecc4064cuda3std6ranges3__45__cpo3endE[1];
.global .align 1 .b8 _ZN34_INTERNAL_c1b4a1be_4_k_cu_14ecc4064cuda3std6ranges3__45__cpo6cbeginE[1];
.global .align 1 .b8 _ZN34_INTERNAL_c1b4a1be_4_k_cu_14ecc4064cuda3std6ranges3__45__cpo4cendE[1];
.global .align 1 .b8 _ZN34_INTERNAL_c1b4a1be_4_k_cu_14ecc4064cuda3std6ranges3__45__cpo7advanceE[1];
.global .align 1 .b8 _ZN34_INTERNAL_c1b4a1be_4_k_cu_14ecc4064cuda3std6ranges3__45__cpo9iter_swapE[1];
.global .align 1 .b8 _ZN34_INTERNAL_c1b4a1be_4_k_cu_14ecc4064cuda3std6ranges3__45__cpo4nextE[1];
.global .align 1 .b8 _ZN34_INTERNAL_c1b4a1be_4_k_cu_14ecc4064cuda3std6ranges3__45__cpo4prevE[1];
.global .align 1 .b8 _ZN34_INTERNAL_c1b4a1be_4_k_cu_14ecc4064cuda3std6ranges3__45__cpo4dataE[1];
.global .align 1 .b8 _ZN34_INTERNAL_c1b4a1be_4_k_cu_14ecc4064cuda3std6ranges3__45__cpo5cdataE[1];
.global .align 1 .b8 _ZN34_INTERNAL_c1b4a1be_4_k_cu_14ecc4064cuda3std6ranges3__45__cpo4sizeE[1];
.global .align 1 .b8 _ZN34_INTERNAL_c1b4a1be_4_k_cu_14ecc4064cuda3std6ranges3__45__cpo5ssizeE[1];
.global .align 1 .b8 _ZN34_INTERNAL_c1b4a1be_4_k_cu_14ecc4064cuda3std6ranges3__45__cpo8distanceE[1];
.global .align 1 .b8 _ZN34_INTERNAL_c1b4a1be_4_k_cu_14ecc4066thrust24THRUST_300001_SM_1000_NS8cuda_cub3parE[1];
.global .align 1 .b8 _ZN34_INTERNAL_c1b4a1be_4_k_cu_14ecc4066thrust24THRUST_300001_SM_1000_NS8cuda_cub10par_nosyncE[1];
.global .align 1 .b8 _ZN34_INTERNAL_c1b4a1be_4_k_cu_14ecc4066thrust24THRUST_300001_SM_1000_NS6system6detail10sequential3seqE[1];
.global .align 1 .b8 _ZN34_INTERNAL_c1b4a1be_4_k_cu_14ecc4066thrust24THRUST_300001_SM_1000_NS12placeholders2_1E[1];
.global .align 1 .b8 _ZN34_INTERNAL_c1b4a1be_4_k_cu_14ecc4066thrust24THRUST_300001_SM_1000_NS12placeholders2_2E[1];
.global .align 1 .b8 _ZN34_INTERNAL_c1b4a1be_4_k_cu_14ecc4066thrust24THRUST_300001_SM_1000_NS12placeholders2_3E[1];
.global .align 1 .b8 _ZN34_INTERNAL_c1b4a1be_4_k_cu_14ecc4066thrust24THRUST_300001_SM_1000_NS12placeholders2_4E[1];
.global .align 1 .b8 _ZN34_INTERNAL_c1b4a1be_4_k_cu_14ecc4066thrust24THRUST_300001_SM_1000_NS12placeholders2_5E[1];
.global .align 1 .b8 _ZN34_INTERNAL_c1b4a1be_4_k_cu_14ecc4066thrust24THRUST_300001_SM_1000_NS12placeholders2_6E[1];
.global .align 1 .b8 _ZN34_INTERNAL_c1b4a1be_4_k_cu_14ecc4066thrust24THRUST_300001_SM_1000_NS12placeholders2_7E[1];
.global .align 1 .b8 _ZN34_INTERNAL_c1b4a1be_4_k_cu_14ecc4066thrust24THRUST_300001_SM_1000_NS12placeholders2_8E[1];
.global .align 1 .b8 _ZN34_INTERNAL_c1b4a1be_4_k_cu_14ecc4066thrust24THRUST_300001_SM_1000_NS12placeholders2_9E[1];
.global .align 1 .b8 _ZN34_INTERNAL_c1b4a1be_4_k_cu_14ecc4066thrust24THRUST_300001_SM_1000_NS12placeholders3_10E[1];
.global .align 1 .b8 _ZN34_INTERNAL_c1b4a1be_4_k_cu_14ecc4066thrust24THRUST_300001_SM_1000_NS3seqE[1];

.visible .entry _Z11emptyKernelv()
{


	ret;

}
	// .globl	_ZN3cub18CUB_300001_SM_10006detail11EmptyKernelIvEEvv
.visible .entry _ZN3cub18CUB_300001_SM_10006detail11EmptyKernelIvEEvv()
{


	ret;

}
	// .globl	_ZN3cub18CUB_300001_SM_10006detail6reduce28DeviceReduceSingleTileKernelINS2_10policy_hubIijN4cuda3std3__44plusIiEEE10Policy1000EN6thrust24THRUST_300001_SM_1000_NS6detail15normal_iteratorINSD_10device_ptrIiEEEEPijS9_iiNS7_10__identityEEEvT0_T1_T2_T3_T4_T6_
.visible .entry _ZN3cub18CUB_300001_SM_10006detail6reduce28DeviceReduceSingleTileKernelINS2_10policy_hubIijN4cuda3std3__44plusIiEEE10Policy1000EN6thrust24THRUST_300001_SM_1000_NS6detail15normal_iteratorINSD_10device_ptrIiEEEEPijS9_iiNS7_10__identityEEEvT0_T1_T2_T3_T4_T6_(
	.param .align 8 .b8 _ZN3cub18CUB_300001_SM_10006detail6reduce28DeviceReduceSingleTileKernelINS2_10policy_hubIijN4cuda3std3__44plusIiEEE10Policy1000EN6thrust24THRUST_300001_SM_1000_NS6detail15normal_iteratorINSD_10device_ptrIiEEEEPijS9_iiNS7_10__identityEEEvT0_T1_T2_T3_T4_T6__param_0[8],
	.param .u64 .ptr .align 1 _ZN3cub18CUB_300001_SM_10006detail6reduce28DeviceReduceSingleTileKernelINS2_10policy_hubIijN4cuda3std3__44plusIiEEE10Policy1000EN6thrust24THRUST_300001_SM_1000_NS6detail15normal_iteratorINSD_10device_ptrIiEEEEPijS9_iiNS7_10__identityEEEvT0_T1_T2_T3_T4_T6__param_1,
	.param .u32 _ZN3cub18CUB_300001_SM_10006detail6reduce28DeviceReduceSingleTileKernelINS2_10policy_hubIijN4cuda3std3__44plusIiEEE10Policy1000EN6thrust24THRUST_300001_SM_1000_NS6detail15normal_iteratorINSD_10device_ptrIiEEEEPijS9_iiNS7_10__identityEEEvT0_T1_T2_T3_T4_T6__param_2,
	.param .align 1 .b8 _ZN3cub18CUB_300001_SM_10006detail6reduce28DeviceReduceSingleTileKernelINS2_10policy_hubIijN4cuda3std3__44plusIiEEE10Policy1000EN6thrust24THRUST_300001_SM_1000_NS6detail15normal_iteratorINSD_10device_ptrIiEEEEPijS9_iiNS7_10__identityEEEvT0_T1_T2_T3_T4_T6__param_3[1],
	.param .u32 _ZN3cub18CUB_300001_SM_10006detail6reduce28DeviceReduceSingleTileKernelINS2_10policy_hubIijN4cuda3std3__44plusIiEEE10Policy1000EN6thrust24THRUST_300001_SM_1000_NS6detail15normal_iteratorINSD_10device_ptrIiEEEEPijS9_iiNS7_10__identityEEEvT0_T1_T2_T3_T4_T6__param_4,
	.param .align 1 .b8 _ZN3cub18CUB_300001_SM_10006detail6reduce28DeviceReduceSingleTileKernelINS2_10policy_hubIijN4cuda3std3__44plusIiEEE10Policy1000EN6thrust24THRUST_300001_SM_1000_NS6detail15normal_iteratorINSD_10device_ptrIiEEEEPijS9_iiNS7_10__identityEEEvT0_T1_T2_T3_T4_T6__param_5[1]
)
.maxntid 256
.minnctapersm 1
{
	.reg .pred 	%p<59>;
	.reg .b32 	%r<511>;
	.reg .b64 	%rd<84>;
	// demoted variable
	.shared .align 4 .b8 _ZZN3cub18CUB_300001_SM_10006detail6reduce28DeviceReduceSingleTileKernelINS2_10policy_hubIijN4cuda3std3__44plusIiEEE10Policy1000EN6thrust24THRUST_300001_SM_1000_NS6detail15normal_iteratorINSD_10device_ptrIiEEEEPijS9_iiNS7_10__identityEEEvT0_T1_T2_T3_T4_T6_E12temp_storage[44];
	ld.param.u64 	%rd9, [_ZN3cub18CUB_300001_SM_10006detail6reduce28DeviceReduceSingleTileKernelINS2_10policy_hubIijN4cuda3std3__44plusIiEEE10Policy1000EN6thrust24THRUST_300001_SM_1000_NS6detail15normal_iteratorINSD_10device_ptrIiEEEEPijS9_iiNS7_10__identityEEEvT0_T1_T2_T3_T4_T6__param_0];
	ld.param.u64 	%rd10, [_ZN3cub18CUB_300001_SM_10006detail6reduce28DeviceReduceSingleTileKernelINS2_10policy_hubIijN4cuda3std3__44plusIiEEE10Policy1000EN6thrust24THRUST_300001_SM_1000_NS6detail15normal_iteratorINSD_10device_ptrIiEEEEPijS9_iiNS7_10__identityEEEvT0_T1_T2_T3_T4_T6__param_1];
	ld.param.u32 	%r90, [_ZN3cub18CUB_300001_SM_10006detail6reduce28DeviceReduceSingleTileKernelINS2_10policy_hubIijN4cuda3std3__44plusIiEEE10Policy1000EN6thrust24THRUST_300001_SM_1000_NS6detail15normal_iteratorINSD_10device_ptrIiEEEEPijS9_iiNS7_10__identityEEEvT0_T1_T2_T3_T4_T6__param_2];
	ld.param.u32 	%r91, [_ZN3cub18CUB_300001_SM_10006detail6reduce28DeviceReduceSingleTileKernelINS2_10policy_hubIijN4cuda3std3__44plusIiEEE10Policy1000EN6thrust24THRUST_300001_SM_1000_NS6detail15normal_iteratorINSD_10device_ptrIiEEEEPijS9_iiNS7_10__identityEEEvT0_T1_T2_T3_T4_T6__param_4];
	cvta.to.global.u64 	%rd1, %rd10;
	setp.ne.s32 	%p1, %r90, 0;
	@%p1 bra 	$L__BB2_3;
	mov.u32 	%r471, %tid.x;
	setp.ne.s32 	%p58, %r471, 0;
	@%p58 bra 	$L__BB2_52;
	st.global.u32 	[%rd1], %r91;
	bra.uni 	$L__BB2_52;
$L__BB2_3:
	cvta.to.global.u64 	%rd2, %rd9;
	setp.gt.u32 	%p2, %r90, 4095;
	@%p2 bra 	$L__BB2_28;
	mov.u32 	%r1, %tid.x;
	setp.ge.u32 	%p24, %r1, %r90;
	mov.b32 	%r488, 0;
	mov.u32 	%r478, %r1;
	@%p24 bra 	$L__BB2_6;
	mul.wide.u32 	%rd73, %r1, 4;
	add.s64 	%rd74, %rd2, %rd73;
	ld.global.u32 	%r488, [%rd74];
	add.s32 	%r478, %r1, 256;
$L__BB2_6:
	setp.ge.u32 	%p25, %r478, %r90;
	@%p25 bra 	$L__BB2_19;
	not.b32 	%r298, %r478;
	add.s32 	%r299, %r90, %r298;
	shr.u32 	%r300, %r299, 8;
	add.s32 	%r6, %r300, 1;
	and.b32  	%r7, %r6, 15;
	setp.lt.u32 	%p26, %r299, 3840;
	@%p26 bra 	$L__BB2_10;
	and.b32  	%r301, %r6, 33554416;
	neg.s32 	%r474, %r301;
	mul.wide.u32 	%rd75, %r478, 4;
	add.s64 	%rd76, %rd75, %rd2;
	add.s64 	%rd82, %rd76, 8192;
$L__BB2_9:
	.pragma "nounroll";
	ld.global.u32 	%r302, [%rd82+-8192];
	add.s32 	%r303, %r302, %r488;
	ld.global.u32 	%r304, [%rd82+-7168];
	add.s32 	%r305, %r304, %r303;
	ld.global.u32 	%r306, [%rd82+-6144];
	add.s32 	%r307, %r306, %r305;
	ld.global.u32 	%r308, [%rd82+-5120];
	add.s32 	%r309, %r308, %r307;
	ld.global.u32 	%r310, [%rd82+-4096];
	add.s32 	%r311, %r310, %r309;
	ld.global.u32 	%r312, [%rd82+-3072];
	add.s32 	%r313, %r312, %r311;
	ld.global.u32 	%r314, [%rd82+-2048];
	add.s32 	%r315, %r314, %r313;
	ld.global.u32 	%r316, [%rd82+-1024];
	add.s32 	%r317, %r316, %r315;
	ld.global.u32 	%r318, [%rd82];
	add.s32 	%r319, %r318, %r317;
	ld.global.u32 	%r320, [%rd82+1024];
	add.s32 	%r321, %r320, %r319;
	ld.global.u32 	%r322, [%rd82+2048];
	add.s32 	%r323, %r322, %r321;
	ld.global.u32 	%r324, [%rd82+3072];
	add.s32 	%r325, %r324, %r323;
	ld.global.u32 	%r326, [%rd82+4096];
	add.s32 	%r327, %r326, %r325;
	ld.global.u32 	%r328, [%rd82+5120];
	add.s32 	%r329, %r328, %r327;
	ld.global.u32 	%r330, [%rd82+6144];
	add.s32 	%r331, %r330, %r329;
	ld.global.u32 	%r332, [%rd82+7168];
	add.s32 	%r488, %r332, %r331;
	add.s32 	%r478, %r478, 4096;
	add.s32 	%r474, %r474, 16;
	add.s64 	%rd82, %rd82, 16384;
	setp.ne.s32 	%p27, %r474, 0;
	@%p27 bra 	$L__BB2_9;
$L__BB2_10:
	setp.eq.s32 	%p28, %r7, 0;
	@%p28 bra 	$L__BB2_19;
	and.b32  	%r18, %r6, 7;
	setp.lt.u32 	%p29, %r7, 8;
	@%p29 bra 	$L__BB2_13;
	mul.wide.u32 	%rd77, %r478, 4;
	add.s64 	%rd78, %rd2, %rd77;
	ld.global.u32 	%r334, [%rd78];
	add.s32 	%r335, %r334, %r488;
	ld.global.u32 	%r336, [%rd78+1024];
	add.s32 	%r337, %r336, %r335;
	ld.global.u32 	%r338, [%rd78+2048];
	add.s32 	%r339, %r338, %r337;
	ld.global.u32 	%r340, [%rd78+3072];
	add.s32 	%r341, %r340, %r339;
	ld.global.u32 	%r342, [%rd78+4096];
	add.s32 	%r343, %r342, %r341;
	ld.global.u32 	%r344, [%rd78+5120];
	add.s32 	%r345, %r344, %r343;
	ld.global.u32 	%r346, [%rd78+6144];
	add.s32 	%r347, %r346, %r345;
	ld.global.u32 	%r348, [%rd78+7168];
	add.s32 	%r488, %r348, %r347;
	add.s32 	%r478, %r478, 2048;
$L__BB2_13:
	setp.eq.s32 	%p30, %r18, 0;
	@%p30 bra 	$L__BB2_19;
	and.b32  	%r24, %r6, 3;
	setp.lt.u32 	%p31, %r18, 4;
	@%p31 bra 	$L__BB2_16;
	mul.wide.u32 	%rd79, %r478, 4;
	add.s64 	%rd80, %rd2, %rd79;
	ld.global.u32 	%r350, [%rd80];
	add.s32 	%r351, %r350, %r488;
	ld.global.u32 	%r352, [%rd80+1024];
	add.s32 	%r353, %r352, %r351;
	ld.global.u32 	%r354, [%rd80+2048];
	add.s32 	%r355, %r354, %r353;
	ld.global.u32 	%r356, [%rd80+3072];
	add.s32 	%r488, %r356, %r355;
	add.s32 	%r478, %r478, 1024;
$L__BB2_16:
	setp.eq.s32 	%p32, %r24, 0;
	@%p32 bra 	$L__BB2_19;
	mul.wide.u32 	%rd81, %r478, 4;
	add.s64 	%rd83, %rd2, %rd81;
	neg.s32 	%r486, %r24;
$L__BB2_18:
	.pragma "nounroll";
	ld.global.u32 	%r357, [%rd83];
	add.s32 	%r488, %r357, %r488;
	add.s64 	%rd83, %rd83, 1024;
	add.s32 	%r486, %r486, 1;
	setp.ne.s32 	%p33, %r486, 0;
	@%p33 bra 	$L__BB2_18;
$L__BB2_19:
	setp.lt.u32 	%p34, %r90, 256;
	@%p34 bra 	$L__BB2_24;
	// begin inline asm
	mov.u32 %r421, %laneid;
	// end inline asm
	mov.b32 	%r424, 1;
	mov.b32 	%r445, 31;
	mov.b32 	%r446, -1;
	// begin inline asm
	shfl.sync.down.b32 %r422, %r488, %r424, %r445, %r446;
	// end inline asm
	setp.gt.s32 	%p50, %r421, 30;
	selp.b32 	%r447, 0, %r422, %p50;
	add.s32 	%r428, %r447, %r488;
	mov.b32 	%r429, 2;
	// begin inline asm
	shfl.sync.down.b32 %r427, %r428, %r429, %r445, %r446;
	// end inline asm
	setp.gt.s32 	%p51, %r421, 29;
	selp.b32 	%r448, 0, %r427, %p51;
	add.s32 	%r433, %r428, %r448;
	mov.b32 	%r434, 4;
	// begin inline asm
	shfl.sync.down.b32 %r432, %r433, %r434, %r445, %r446;
	// end inline asm
	setp.gt.s32 	%p52, %r421, 27;
	selp.b32 	%r449, 0, %r432, %p52;
	add.s32 	%r438, %r433, %r449;
	mov.b32 	%r439, 8;
	// begin inline asm
	shfl.sync.down.b32 %r437, %r438, %r439, %r445, %r446;
	// end inline asm
	setp.gt.s32 	%p53, %r421, 23;
	selp.b32 	%r450, 0, %r437, %p53;
	add.s32 	%r443, %r438, %r450;
	mov.b32 	%r444, 16;
	// begin inline asm
	shfl.sync.down.b32 %r442, %r443, %r444, %r445, %r446;
	// end inline asm
	setp.gt.s32 	%p54, %r421, 15;
	selp.b32 	%r451, 0, %r442, %p54;
	add.s32 	%r510, %r443, %r451;
	setp.ne.s32 	%p55, %r421, 0;
	@%p55 bra 	$L__BB2_22;
	shr.u32 	%r452, %r1, 3;
	and.b32  	%r453, %r452, 124;
	mov.u32 	%r454, _ZZN3cub18CUB_300001_SM_10006detail6reduce28DeviceReduceSingleTileKernelINS2_10policy_hubIijN4cuda3std3__44plusIiEEE10Policy1000EN6thrust24THRUST_300001_SM_1000_NS6detail15normal_iteratorINSD_10device_ptrIiEEEEPijS9_iiNS7_10__identityEEEvT0_T1_T2_T3_T4_T6_E12temp_storage;
	add.s32 	%r455, %r454, %r453;
	st.shared.u32 	[%r455+8], %r510;
$L__BB2_22:
	bar.sync 	0;
	setp.ne.s32 	%p56, %r1, 0;
	@%p56 bra 	$L__BB2_50;
	ld.shared.u32 	%r456, [_ZZN3cub18CUB_300001_SM_10006detail6reduce28DeviceReduceSingleTileKernelINS2_10policy_hubIijN4cuda3std3__44plusIiEEE10Policy1000EN6thrust24THRUST_300001_SM_1000_NS6detail15normal_iteratorINSD_10device_ptrIiEEEEPijS9_iiNS7_10__identityEEEvT0_T1_T2_T3_T4_T6_E12temp_storage+12];
	add.s32 	%r457, %r456, %r510;
	ld.shared.u32 	%r458, [_ZZN3cub18CUB_300001_SM_10006detail6reduce28DeviceReduceSingleTileKernelINS2_10policy_hubIijN4cuda3std3__44plusIiEEE10Policy1000EN6thrust24THRUST_300001_SM_1000_NS6detail15normal_iteratorINSD_10device_ptrIiEEEEPijS9_iiNS7_10__identityEEEvT0_T1_T2_T3_T4_T6_E12temp_storage+16];
	add.s32 	%r459, %r457, %r458;
	ld.shared.u32 	%r460, [_ZZN3cub18CUB_300001_SM_10006detail6reduce28DeviceReduceSingleTileKernelINS2_10policy_hubIijN4cuda3std3__44plusIiEEE10Policy1000EN6thrust24THRUST_300001_SM_1000_NS6detail15normal_iteratorINSD_10device_ptrIiEEEEPijS9_iiNS7_10__identityEEEvT0_T1_T2_T3_T4_T6_E12temp_storage+20];
	add.s32 	%r461, %r459, %r460;
	ld.shared.u32 	%r462, [_ZZN3cub18CUB_300001_SM_10006detail6reduce28DeviceReduceSingleTileKernelINS2_10policy_hubIijN4cuda3std3__44plusIiEEE10Policy1000EN6thrust24THRUST_300001_SM_1000_NS6detail15normal_iteratorINSD_10device_ptrIiEEEEPijS9_iiNS7_10__identityEEEvT0_T1_T2_T3_T4_T6_E12temp_storage+24];
	add.s32 	%r463, %r461, %r462;
	ld.shared.u32 	%r464, [_ZZN3cub18CUB_300001_SM_10006detail6reduce28DeviceReduceSingleTileKernelINS2_10policy_hubIijN4cuda3std3__44plusIiEEE10Policy1000EN6thrust24THRUST_300001_SM_1000_NS6detail15normal_iteratorINSD_10device_ptrIiEEEEPijS9_iiNS7_10__identityEEEvT0_T1_T2_T3_T4_T6_E12temp_storage+28];
	add.s32 	%r465, %r463, %r464;
	ld.shared.u32 	%r466, [_ZZN3cub18CUB_300001_SM_10006detail6reduce28DeviceReduceSingleTileKernelINS2_10policy_hubIijN4cuda3std3__44plusIiEEE10Policy1000EN6thrust24THRUST_300001_SM_1000_NS6detail15normal_iteratorINSD_10device_ptrIiEEEEPijS9_iiNS7_10__identityEEEvT0_T1_T2_T3_T4_T6_E12temp_storage+32];
	add.s32 	%r467, %r465, %r466;
	ld.shared.u32 	%r468, [_ZZN3cub18CUB_300001_SM_10006detail6reduce28DeviceReduceSingleTileKernelINS2_10policy_hubIijN4cuda3std3__44plusIiEEE10Policy1000EN6thrust24THRUST_300001_SM_1000_NS6detail15normal_iteratorINSD_10device_ptrIiEEEEPijS9_iiNS7_10__identityEEEvT0_T1_T2_T3_T4_T6_E12temp_storage+36];
	add.s32 	%r510, %r467, %r468;
	bra.uni 	$L__BB2_50;
$L__BB2_24:
	// begin inline asm
	mov.u32 %r358, %laneid;
	// end inline asm
	and.b32  	%r384, %r1, 992;
	add.s32 	%r385, %r384, 32;
	setp.gt.u32 	%p35, %r385, %r90;
	not.b32 	%r386, %r384;
	add.s32 	%r387, %r90, %r386;
	selp.b32 	%r382, %r387, 31, %p35;
	mov.b32 	%r361, 1;
	mov.b32 	%r383, -1;
	// begin inline asm
	shfl.sync.down.b32 %r359, %r488, %r361, %r382, %r383;
	// end inline asm
	setp.lt.s32 	%p36, %r358, %r382;
	selp.b32 	%r388, %r359, 0, %p36;
	add.s32 	%r365, %r388, %r488;
	mov.b32 	%r366, 2;
	// begin inline asm
	shfl.sync.down.b32 %r364, %r365, %r366, %r382, %r383;
	// end inline asm
	add.s32 	%r389, %r358, 2;
	setp.gt.s32 	%p37, %r389, %r382;
	selp.b32 	%r390, 0, %r364, %p37;
	add.s32 	%r370, %r365, %r390;
	mov.b32 	%r371, 4;
	// begin inline asm
	shfl.sync.down.b32 %r369, %r370, %r371, %r382, %r383;
	// end inline asm
	add.s32 	%r391, %r358, 4;
	setp.gt.s32 	%p38, %r391, %r382;
	selp.b32 	%r392, 0, %r369, %p38;
	add.s32 	%r375, %r370, %r392;
	mov.b32 	%r376, 8;
	// begin inline asm
	shfl.sync.down.b32 %r374, %r375, %r376, %r382, %r383;
	// end inline asm
	add.s32 	%r393, %r358, 8;
	setp.gt.s32 	%p39, %r393, %r382;
	selp.b32 	%r394, 0, %r374, %p39;
	add.s32 	%r380, %r375, %r394;
	mov.b32 	%r381, 16;
	// begin inline asm
	shfl.sync.down.b32 %r379, %r380, %r381, %r382, %r383;
	// end inline asm
	add.s32 	%r395, %r358, 16;
	setp.gt.s32 	%p40, %r395, %r382;
	selp.b32 	%r396, 0, %r379, %p40;
	add.s32 	%r510, %r380, %r396;
	setp.ne.s32 	%p41, %r358, 0;
	@%p41 bra 	$L__BB2_26;
	shr.u32 	%r397, %r1, 3;
	and.b32  	%r398, %r397, 124;
	mov.u32 	%r399, _ZZN3cub18CUB_300001_SM_10006detail6reduce28DeviceReduceSingleTileKernelINS2_10policy_hubIijN4cuda3std3__44plusIiEEE10Policy1000EN6thrust24THRUST_300001_SM_1000_NS6detail15normal_iteratorINSD_10device_ptrIiEEEEPijS9_iiNS7_10__identityEEEvT0_T1_T2_T3_T4_T6_E12temp_storage;
	add.s32 	%r400, %r399, %r398;
	st.shared.u32 	[%r400+8], %r510;
$L__BB2_26:
	bar.sync 	0;
	setp.ne.s32 	%p42, %r1, 0;
	@%p42 bra 	$L__BB2_50;
	setp.gt.u32 	%p43, %r90, 32;
	ld.shared.u32 	%r401, [_ZZN3cub18CUB_300001_SM_10006detail6reduce28DeviceReduceSingleTileKernelINS2_10policy_hubIijN4cuda3std3__44plusIiEEE10Policy1000EN6thrust24THRUST_300001_SM_1000_NS6detail15normal_iteratorINSD_10device_ptrIiEEEEPijS9_iiNS7_10__identityEEEvT0_T1_T2_T3_T4_T6_E12temp_storage+12];
	selp.b32 	%r402, %r401, 0, %p43;
	add.s32 	%r403, %r402, %r510;
	setp.gt.u32 	%p44, %r90, 64;
	ld.shared.u32 	%r404, [_ZZN3cub18CUB_300001_SM_10006detail6reduce28DeviceReduceSingleTileKernelINS2_10policy_hubIijN4cuda3std3__44plusIiEEE10Policy1000EN6thrust24THRUST_300001_SM_1000_NS6detail15normal_iteratorINSD_10device_ptrIiEEEEPijS9_iiNS7_10__identityEEEvT0_T1_T2_T3_T4_T6_E12temp_storage+16];
	selp.b32 	%r405, %r404, 0, %p44;
	add.s32 	%r406, %r403, %r405;
	setp.gt.u32 	%p45, %r90, 96;
	ld.shared.u32 	%r407, [_ZZN3cub18CUB_300001_SM_10006detail6reduce28DeviceReduceSingleTileKernelINS2_10policy_hubIijN4cuda3std3__44plusIiEEE10Policy1000EN6thrust24THRUST_300001_SM_1000_NS6detail15normal_iteratorINSD_10device_ptrIiEEEEPijS9_iiNS7_10__identityEEEvT0_T1_T2_T3_T4_T6_E12temp_storage+20];
	selp.b32 	%r408, %r407, 0, %p45;
	add.s32 	%r409, %r406, %r408;
	setp.gt.u32 	%p46, %r90, 128;
	ld.shared.u32 	%r410, [_ZZN3cub18CUB_300001_SM_10006detail6reduce28DeviceReduceSingleTileKernelINS2_10policy_hubIijN4cuda3std3__44plusIiEEE10Policy1000EN6thrust24THRUST_300001_SM_1000_NS6detail15normal_iteratorINSD_10device_ptrIiEEEEPijS9_iiNS7_10__identityEEEvT0_T1_T2_T3_T4_T6_E12temp_storage+24];
	selp.b32 	%r411, %r410, 0, %p46;
	add.s32 	%r412, %r409, %r411;
	setp.gt.u32 	%p47, %r90, 160;
	ld.shared.u32 	%r413, [_ZZN3cub18CUB_300001_SM_10006detail6reduce28DeviceReduceSingleTileKernelINS2_10policy_hubIijN4cuda3std3__44plusIiEEE10Policy1000EN6thrust24THRUST_300001_SM_1000_NS6detail15normal_iteratorINSD_10device_ptrIiEEEEPijS9_iiNS7_10__identityEEEvT0_T1_T2_T3_T4_T6_E12temp_storage+28];
	selp.b32 	%r414, %r413, 0, %p47;
	add.s32 	%r415, %r412, %r414;
	setp.gt.u32 	%p48, %r90, 192;
	ld.shared.u32 	%r416, [_ZZN3cub18CUB_300001_SM_10006detail6reduce28DeviceReduceSingleTileKernelINS2_10policy_hubIijN4cuda3std3__44plusIiEEE10Policy1000EN6thrust24THRUST_300001_SM_1000_NS6detail15normal_iteratorINSD_10device_ptrIiEEEEPijS9_iiNS7_10__identityEEEvT0_T1_T2_T3_T4_T6_E12temp_storage+32];
	selp.b32 	%r417, %r416, 0, %p48;
	add.s32 	%r418, %r415, %r417;
	setp.gt.u32 	%p49, %r90, 224;
	ld.shared.u32 	%r419, [_ZZN3cub18CUB_300001_SM_10006detail6reduce28DeviceReduceSingleTileKernelINS2_10policy_hubIijN4cuda3std3__44plusIiEEE10Policy1000EN6thrust24THRUST_300001_SM_1000_NS6detail15normal_iteratorINSD_10device_ptrIiEEEEPijS9_iiNS7_10__identityEEEvT0_T1_T2_T3_T4_T6_E12temp_storage+36];
	selp.b32 	%r420, %r419, 0, %p49;
	add.s32 	%r510, %r418, %r420;
	bra.uni 	$L__BB2_50;
$L__BB2_28:
	mov.u32 	%r40, %tid.x;
	mul.wide.u32 	%rd11, %r40, 4;
	add.s64 	%rd12, %rd2, %rd11;
	ld.global.u32 	%r93, [%rd12];
	ld.global.u32 	%r94, [%rd12+1024];
	ld.global.u32 	%r95, [%rd12+2048];
	ld.global.u32 	%r96, [%rd12+3072];
	ld.global.u32 	%r97, [%rd12+4096];
	ld.global.u32 	%r98, [%rd12+5120];
	ld.global.u32 	%r99, [%rd12+6144];
	ld.global.u32 	%r100, [%rd12+7168];
	ld.global.u32 	%r101, [%rd12+8192];
	ld.global.u32 	%r102, [%rd12+9216];
	ld.global.u32 	%r103, [%rd12+10240];
	ld.global.u32 	%r104, [%rd12+11264];
	ld.global.u32 	%r105, [%rd12+12288];
	ld.global.u32 	%r106, [%rd12+13312];
	ld.global.u32 	%r107, [%rd12+14336];
	ld.global.u32 	%r108, [%rd12+15360];
	add.s32 	%r109, %r94, %r93;
	add.s32 	%r110, %r95, %r109;
	add.s32 	%r111, %r96, %r110;
	add.s32 	%r112, %r97, %r111;
	add.s32 	%r113, %r98, %r112;
	add.s32 	%r114, %r99, %r113;
	add.s32 	%r115, %r100, %r114;
	add.s32 	%r116, %r101, %r115;
	add.s32 	%r117, %r102, %r116;
	add.s32 	%r118, %r103, %r117;
	add.s32 	%r119, %r104, %r118;
	add.s32 	%r120, %r105, %r119;
	add.s32 	%r121, %r106, %r120;
	add.s32 	%r122, %r107, %r121;
	add.s32 	%r509, %r108, %r122;
	add.s32 	%r42, %r90, -4096;
	setp.lt.u32 	%p3, %r42, 4096;
	mov.b32 	%r492, 4096;
	@%p3 bra 	$L__BB2_32;
	mov.b32 	%r492, 4096;
$L__BB2_30:
	add.s32 	%r124, %r40, %r492;
	mul.wide.u32 	%rd13, %r124, 4;
	add.s64 	%rd14, %rd2, %rd13;
	ld.global.u32 	%r125, [%rd14];
	ld.global.u32 	%r126, [%rd14+1024];
	ld.global.u32 	%r127, [%rd14+2048];
	ld.global.u32 	%r128, [%rd14+3072];
	ld.global.u32 	%r129, [%rd14+4096];
	ld.global.u32 	%r130, [%rd14+5120];
	ld.global.u32 	%r131, [%rd14+6144];
	ld.global.u32 	%r132, [%rd14+7168];
	ld.global.u32 	%r133, [%rd14+8192];
	ld.global.u32 	%r134, [%rd14+9216];
	ld.global.u32 	%r135, [%rd14+10240];
	ld.global.u32 	%r136, [%rd14+11264];
	ld.global.u32 	%r137, [%rd14+12288];
	ld.global.u32 	%r138, [%rd14+13312];
	ld.global.u32 	%r139, [%rd14+14336];
	ld.global.u32 	%r140, [%rd14+15360];
	add.s32 	%r141, %r125, %r509;
	add.s32 	%r142, %r126, %r141;
	add.s32 	%r143, %r127, %r142;
	add.s32 	%r144, %r128, %r143;
	add.s32 	%r145, %r129, %r144;
	add.s32 	%r146, %r130, %r145;
	add.s32 	%r147, %r131, %r146;
	add.s32 	%r148, %r132, %r147;
	add.s32 	%r149, %r133, %r148;
	add.s32 	%r150, %r134, %r149;
	add.s32 	%r151, %r135, %r150;
	add.s32 	%r152, %r136, %r151;
	add.s32 	%r153, %r137, %r152;
	add.s32 	%r154, %r138, %r153;
	add.s32 	%r155, %r139, %r154;
	add.s32 	%r509, %r140, %r155;
	sub.s32 	%r156, %r90, %r492;
	setp.lt.u32 	%p4, %r156, 4096;
	@%p4 bra 	$L__BB2_46;
	add.s32 	%r492, %r492, 4096;
	setp.le.u32 	%p5, %r492, %r42;
	@%p5 bra 	$L__BB2_30;
$L__BB2_32:
	setp.le.u32 	%p6, %r90, %r492;
	sub.s32 	%r157, %r90, %r492;
	setp.ge.s32 	%p7, %r40, %r157;
	or.pred  	%p8, %p6, %p7;
	@%p8 bra 	$L__BB2_46;
	not.b32 	%r160, %r40;
	add.s32 	%r161, %r90, %r160;
	sub.s32 	%r162, %r161, %r492;
	shr.u32 	%r163, %r162, 8;
	add.s32 	%r49, %r163, 1;
	and.b32  	%r50, %r49, 15;
	setp.lt.u32 	%p9, %r162, 3840;
	mov.u32 	%r501, %r40;
	@%p9 bra 	$L__BB2_37;
	or.b32  	%r495, %r40, 2048;
	add.s32 	%r494, %r40, %r492;
	and.b32  	%r164, %r49, 33554416;
	neg.s32 	%r493, %r164;
$L__BB2_35:
	.pragma "nounroll";
	mul.wide.u32 	%rd15, %r494, 4;
	add.s64 	%rd16, %rd2, %rd15;
	ld.global.u32 	%r165, [%rd16];
	add.s32 	%r166, %r165, %r509;
	add.s32 	%r167, %r494, 256;
	mul.wide.u32 	%rd17, %r167, 4;
	add.s64 	%rd18, %rd2, %rd17;
	ld.global.u32 	%r168, [%rd18];
	add.s32 	%r169, %r168, %r166;
	add.s32 	%r170, %r494, 512;
	mul.wide.u32 	%rd19, %r170, 4;
	add.s64 	%rd20, %rd2, %rd19;
	ld.global.u32 	%r171, [%rd20];
	add.s32 	%r172, %r171, %r169;
	add.s32 	%r173, %r494, 768;
	mul.wide.u32 	%rd21, %r173, 4;
	add.s64 	%rd22, %rd2, %rd21;
	ld.global.u32 	%r174, [%rd22];
	add.s32 	%r175, %r174, %r172;
	add.s32 	%r176, %r494, 1024;
	mul.wide.u32 	%rd23, %r176, 4;
	add.s64 	%rd24, %rd2, %rd23;
	ld.global.u32 	%r177, [%rd24];
	add.s32 	%r178, %r177, %r175;
	add.s32 	%r179, %r494, 1280;
	mul.wide.u32 	%rd25, %r179, 4;
	add.s64 	%rd26, %rd2, %rd25;
	ld.global.u32 	%r180, [%rd26];
	add.s32 	%r181, %r180, %r178;
	add.s32 	%r182, %r494, 1536;
	mul.wide.u32 	%rd27, %r182, 4;
	add.s64 	%rd28, %rd2, %rd27;
	ld.global.u32 	%r183, [%rd28];
	add.s32 	%r184, %r183, %r181;
	add.s32 	%r185, %r494, 1792;
	mul.wide.u32 	%rd29, %r185, 4;
	add.s64 	%rd30, %rd2, %rd29;
	ld.global.u32 	%r186, [%rd30];
	add.s32 	%r187, %r186, %r184;
	add.s32 	%r188, %r494, 2048;
	mul.wide.u32 	%rd31, %r188, 4;
	add.s64 	%rd32, %rd2, %rd31;
	ld.global.u32 	%r189, [%rd32];
	add.s32 	%r190, %r189, %r187;
	add.s32 	%r191, %r494, 2304;
	mul.wide.u32 	%rd33, %r191, 4;
	add.s64 	%rd34, %rd2, %rd33;
	ld.global.u32 	%r192, [%rd34];
	add.s32 	%r193, %r192, %r190;
	add.s32 	%r194, %r494, 2560;
	mul.wide.u32 	%rd35, %r194, 4;
	add.s64 	%rd36, %rd2, %rd35;
	ld.global.u32 	%r195, [%rd36];
	add.s32 	%r196, %r195, %r193;
	add.s32 	%r197, %r494, 2816;
	mul.wide.u32 	%rd37, %r197, 4;
	add.s64 	%rd38, %rd2, %rd37;
	ld.global.u32 	%r198, [%rd38];
	add.s32 	%r199, %r198, %r196;
	add.s32 	%r200, %r494, 3072;
	mul.wide.u32 	%rd39, %r200, 4;
	add.s64 	%rd40, %rd2, %rd39;
	ld.global.u32 	%r201, [%rd40];
	add.s32 	%r202, %r201, %r199;
	add.s32 	%r203, %r494, 3328;
	mul.wide.u32 	%rd41, %r203, 4;
	add.s64 	%rd42, %rd2, %rd41;
	ld.global.u32 	%r204, [%rd42];
	add.s32 	%r205, %r204, %r202;
	add.s32 	%r206, %r494, 3584;
	mul.wide.u32 	%rd43, %r206, 4;
	add.s64 	%rd44, %rd2, %rd43;
	ld.global.u32 	%r207, [%rd44];
	add.s32 	%r208, %r207, %r205;
	add.s32 	%r209, %r494, 3840;
	mul.wide.u32 	%rd45, %r209, 4;
	add.s64 	%rd46, %rd2, %rd45;
	ld.global.u32 	%r210, [%rd46];
	add.s32 	%r509, %r210, %r208;
	add.s32 	%r495, %r495, 4096;
	add.s32 	%r494, %r494, 4096;
	add.s32 	%r493, %r493, 16;
	setp.ne.s32 	%p10, %r493, 0;
	@%p10 bra 	$L__BB2_35;
	add.s32 	%r501, %r495, -2048;
$L__BB2_37:
	setp.eq.s32 	%p11, %r50, 0;
	@%p11 bra 	$L__BB2_46;
	and.b32  	%r66, %r49, 7;
	setp.lt.u32 	%p12, %r50, 8;
	@%p12 bra 	$L__BB2_40;
	add.s32 	%r212, %r501, %r492;
	mul.wide.u32 	%rd47, %r212, 4;
	add.s64 	%rd48, %rd2, %rd47;
	ld.global.u32 	%r213, [%rd48];
	add.s32 	%r214, %r213, %r509;
	add.s32 	%r215, %r212, 256;
	mul.wide.u32 	%rd49, %r215, 4;
	add.s64 	%rd50, %rd2, %rd49;
	ld.global.u32 	%r216, [%rd50];
	add.s32 	%r217, %r216, %r214;
	add.s32 	%r218, %r212, 512;
	mul.wide.u32 	%rd51, %r218, 4;
	add.s64 	%rd52, %rd2, %rd51;
	ld.global.u32 	%r219, [%rd52];
	add.s32 	%r220, %r219, %r217;
	add.s32 	%r221, %r212, 768;
	mul.wide.u32 	%rd53, %r221, 4;
	add.s64 	%rd54, %rd2, %rd53;
	ld.global.u32 	%r222, [%rd54];
	add.s32 	%r223, %r222, %r220;
	add.s32 	%r224, %r212, 1024;
	mul.wide.u32 	%rd55, %r224, 4;
	add.s64 	%rd56, %rd2, %rd55;
	ld.global.u32 	%r225, [%rd56];
	add.s32 	%r226, %r225, %r223;
	add.s32 	%r227, %r212, 1280;
	mul.wide.u32 	%rd57, %r227, 4;
	add.s64 	%rd58, %rd2, %rd57;
	ld.global.u32 	%r228, [%rd58];
	add.s32 	%r229, %r228, %r226;
	add.s32 	%r230, %r212, 1536;
	mul.wide.u32 	%rd59, %r230, 4;
	add.s64 	%rd60, %rd2, %rd59;
	ld.global.u32 	%r231, [%rd60];
	add.s32 	%r232, %r231, %r229;
	add.s32 	%r233, %r212, 1792;
	mul.wide.u32 	%rd61, %r233, 4;
	add.s64 	%rd62, %rd2, %rd61;
	ld.global.u32 	%r234, [%rd62];
	add.s32 	%r509, %r234, %r232;
	add.s32 	%r501, %r501, 2048;
$L__BB2_40:
	setp.eq.s32 	%p13, %r66, 0;
	@%p13 bra 	$L__BB2_46;
	and.b32  	%r72, %r49, 3;
	setp.lt.u32 	%p14, %r66, 4;
	@%p14 bra 	$L__BB2_43;
	add.s32 	%r236, %r501, %r492;
	mul.wide.u32 	%rd63, %r236, 4;
	add.s64 	%rd64, %rd2, %rd63;
	ld.global.u32 	%r237, [%rd64];
	add.s32 	%r238, %r237, %r509;
	add.s32 	%r239, %r236, 256;
	mul.wide.u32 	%rd65, %r239, 4;
	add.s64 	%rd66, %rd2, %rd65;
	ld.global.u32 	%r240, [%rd66];
	add.s32 	%r241, %r240, %r238;
	add.s32 	%r242, %r236, 512;
	mul.wide.u32 	%rd67, %r242, 4;
	add.s64 	%rd68, %rd2, %rd67;
	ld.global.u32 	%r243, [%rd68];
	add.s32 	%r244, %r243, %r241;
	add.s32 	%r245, %r236, 768;
	mul.wide.u32 	%rd69, %r245, 4;
	add.s64 	%rd70, %rd2, %rd69;
	ld.global.u32 	%r246, [%rd70];
	add.s32 	%r509, %r246, %r244;
	add.s32 	%r501, %r501, 1024;
$L__BB2_43:
	setp.eq.s32 	%p15, %r72, 0;
	@%p15 bra 	$L__BB2_46;
	add.s32 	%r507, %r501, %r492;
	neg.s32 	%r506, %r72;
$L__BB2_45:
	.pragma "nounroll";
	mul.wide.u32 	%rd71, %r507, 4;
	add.s64 	%rd72, %rd2, %rd71;
	ld.global.u32 	%r247, [%rd72];
	add.s32 	%r509, %r247, %r509;
	add.s32 	%r507, %r507, 256;
	add.s32 	%r506, %r506, 1;
	setp.ne.s32 	%p16, %r506, 0;
	@%p16 bra 	$L__BB2_45;
$L__BB2_46:
	// begin inline asm
	mov.u32 %r248, %laneid;
	// end inline asm
	mov.b32 	%r251, 1;
	mov.b32 	%r272, 31;
	mov.b32 	%r273, -1;
	// begin inline asm
	shfl.sync.down.b32 %r249, %r509, %r251, %r272, %r273;
	// end inline asm
	setp.gt.s32 	%p17, %r248, 30;
	selp.b32 	%r274, 0, %r249, %p17;
	add.s32 	%r255, %r274, %r509;
	mov.b32 	%r256, 2;
	// begin inline asm
	shfl.sync.down.b32 %r254, %r255, %r256, %r272, %r273;
	// end inline asm
	setp.gt.s32 	%p18, %r248, 29;
	selp.b32 	%r275, 0, %r254, %p18;
	add.s32 	%r260, %r255, %r275;
	mov.b32 	%r261, 4;
	// begin inline asm
	shfl.sync.down.b32 %r259, %r260, %r261, %r272, %r273;
	// end inline asm
	setp.gt.s32 	%p19, %r248, 27;
	selp.b32 	%r276, 0, %r259, %p19;
	add.s32 	%r265, %r260, %r276;
	mov.b32 	%r266, 8;
	// begin inline asm
	shfl.sync.down.b32 %r264, %r265, %r266, %r272, %r273;
	// end inline asm
	setp.gt.s32 	%p20, %r248, 23;
	selp.b32 	%r277, 0, %r264, %p20;
	add.s32 	%r270, %r265, %r277;
	mov.b32 	%r271, 16;
	// begin inline asm
	shfl.sync.down.b32 %r269, %r270, %r271, %r272, %r273;
	// end inline asm
	setp.gt.s32 	%p21, %r248, 15;
	selp.b32 	%r278, 0, %r269, %p21;
	add.s32 	%r510, %r270, %r278;
	setp.ne.s32 	%p22, %r248, 0;
	@%p22 bra 	$L__BB2_48;
	shr.u32 	%r279, %r40, 3;
	and.b32  	%r280, %r279, 124;
	mov.u32 	%r281, _ZZN3cub18CUB_300001_SM_10006detail6reduce28DeviceReduceSingleTileKernelINS2_10policy_hubIijN4cuda3std3__44plusIiEEE10Policy1000EN6thrust24THRUST_300001_SM_1000_NS6detail15normal_iteratorINSD_10device_ptrIiEEEEPijS9_iiNS7_10__identityEEEvT0_T1_T2_T3_T4_T6_E12temp_storage;
	add.s32 	%r282, %r281, %r280;
	st.shared.u32 	[%r282+8], %r510;
$L__BB2_48:
	bar.sync 	0;
	setp.ne.s32 	%p23, %r40, 0;
	@%p23 bra 	$L__BB2_50;
	ld.shared.u32 	%r283, [_ZZN3cub18CUB_300001_SM_10006detail6reduce28DeviceReduceSingleTileKernelINS2_10policy_hubIijN4cuda3std3__44plusIiEEE10Policy1000EN6thrust24THRUST_300001_SM_1000_NS6detail15normal_iteratorINSD_10device_ptrIiEEEEPijS9_iiNS7_10__identityEEEvT0_T1_T2_T3_T4_T6_E12temp_storage+12];
	add.s32 	%r284, %r283, %r510;
	ld.shared.u32 	%r285, [_ZZN3cub18CUB_300001_SM_10006detail6reduce28DeviceReduceSingleTileKernelINS2_10policy_hubIijN4cuda3std3__44plusIiEEE10Policy1000EN6thrust24THRUST_300001_SM_1000_NS6detail15normal_iteratorINSD_10device_ptrIiEEEEPijS9_iiNS7_10__identityEEEvT0_T1_T2_T3_T4_T6_E12temp_storage+16];
	add.s32 	%r286, %r284, %r285;
	ld.shared.u32 	%r287, [_ZZN3cub18CUB_300001_SM_10006detail6reduce28DeviceReduceSingleTileKernelINS2_10policy_hubIijN4cuda3std3__44plusIiEEE10Policy1000EN6thrust24THRUST_300001_SM_1000_NS6detail15normal_iteratorINSD_10device_ptrIiEEEEPijS9_iiNS7_10__identityEEEvT0_T1_T2_T3_T4_T6_E12temp_storage+20];
	add.s32 	%r288, %r286, %r287;
	ld.shared.u32 	%r289, [_ZZN3cub18CUB_300001_SM_10006detail6reduce28DeviceReduceSingleTileKernelINS2_10policy_hubIijN4cuda3std3__44plusIiEEE10Policy1000EN6thrust24THRUST_300001_SM_1000_NS6detail15normal_iteratorINSD_10device_ptrIiEEEEPijS9_iiNS7_10__identityEEEvT0_T1_T2_T3_T4_T6_E12temp_storage+24];
	add.s32 	%r290, %r288, %r289;
	ld.shared.u32 	%r291, [_ZZN3cub18CUB_300001_SM_10006detail6reduce28DeviceReduceSingleTileKernelINS2_10policy_hubIijN4cuda3std3__44plusIiEEE10Policy1000EN6thrust24THRUST_300001_SM_1000_NS6detail15normal_iteratorINSD_10device_ptrIiEEEEPijS9_iiNS7_10__identityEEEvT0_T1_T2_T3_T4_T6_E12temp_storage+28];
	add.s32 	%r292, %r290, %r291;
	ld.shared.u32 	%r293, [_ZZN3cub18CUB_300001_SM_10006detail6reduce28DeviceReduceSingleTileKernelINS2_10policy_hubIijN4cuda3std3__44plusIiEEE10Policy1000EN6thrust24THRUST_300001_SM_1000_NS6detail15normal_iteratorINSD_10device_ptrIiEEEEPijS9_iiNS7_10__identityEEEvT0_T1_T2_T3_T4_T6_E12temp_storage+32];
	add.s32 	%r294, %r292, %r293;
	ld.shared.u32 	%r295, [_ZZN3cub18CUB_300001_SM_10006detail6reduce28DeviceReduceSingleTileKernelINS2_10policy_hubIijN4cuda3std3__44plusIiEEE10Policy1000EN6thrust24THRUST_300001_SM_1000_NS6detail15normal_iteratorINSD_10device_ptrIiEEEEPijS9_iiNS7_10__identityEEEvT0_T1_T2_T3_T4_T6_E12temp_storage+36];
	add.s32 	%r510, %r294, %r295;
$L__BB2_50:
	mov.u32 	%r469, %tid.x;
	setp.ne.s32 	%p57, %r469, 0;
	@%p57 bra 	$L__BB2_52;
	add.s32 	%r470, %r510, %r91;
	st.global.u32 	[%rd1], %r470;
$L__BB2_52:
	ret;

}
	// .globl	_ZN3cub18CUB_300001_SM_10006detail6reduce18DeviceReduceKernelINS2_10policy_hubIijN4cuda3std3__44plusIiEEE10Policy1000EN6thrust24THRUST_300001_SM_1000_NS6detail15normal_iteratorINSD_10device_ptrIiEEEEjS9_iNS7_10__identityEEEvT0_PT3_T1_NS0_13GridEvenShareISN_EET2_T4_
.visible .entry _ZN3cub18CUB_300001_SM_10006detail6reduce18DeviceReduceKernelINS2_10policy_hubIijN4cuda3std3__44plusIiEEE10Policy1000EN6thrust24THRUST_300001_SM_1000_NS6detail15normal_iteratorINSD_10device_ptrIiEEEEjS9_iNS7_10__identityEEEvT0_PT3_T1_NS0_13GridEvenShareISN_EET2_T4_(
	.param .align 8 .b8 _ZN3cub18CUB_300001_SM_10006detail6reduce18DeviceReduceKernelINS2_10policy_hubIijN4cuda3std3__44plusIiEEE10Policy1000EN6thrust24THRUST_300001_SM_1000_NS6detail15normal_iteratorINSD_10device_ptrIiEEEEjS9_iNS7_10__identityEEEvT0_PT3_T1_NS0_13GridEvenShareISN_EET2_T4__param_0[8],
	.param .u64 .ptr .align 1 _ZN3cub18CUB_300001_SM_10006detail6reduce18DeviceReduceKernelINS2_10policy_hubIijN4cuda3std3__44plusIiEEE10Policy1000EN6thrust24THRUST_300001_SM_1000_NS6detail15normal_iteratorINSD_10device_ptrIiEEEEjS9_iNS7_10__identityEEEvT0_PT3_T1_NS0_13GridEvenShareISN_EET2_T4__param_1,
	.param .u32 _ZN3cub18CUB_300001_SM_10006detail6reduce18DeviceReduceKernelINS2_10policy_hubIijN4cuda3std3__44plusIiEEE10Policy1000EN6thrust24THRUST_300001_SM_1000_NS6detail15normal_iteratorINSD_10device_ptrIiEEEEjS9_iNS7_10__identityEEEvT0_PT3_T1_NS0_13GridEvenShareISN_EET2_T4__param_2,
	.param .align 4 .b8 _ZN3cub18CUB_300001_SM_10006detail6reduce18DeviceReduceKernelINS2_10policy_hubIijN4cuda3std3__44plusIiEEE10Policy1000EN6thrust24THRUST_300001_SM_1000_NS6detail15normal_iteratorINSD_10device_ptrIiEEEEjS9_iNS7_10__identityEEEvT0_PT3_T1_NS0_13GridEvenShareISN_EET2_T4__param_3[40],
	.param .align 1 .b8 _ZN3cub18CUB_300001_SM_10006detail6reduce18DeviceReduceKernelINS2_10policy_hubIijN4cuda3std3__44plusIiEEE10Policy1000EN6thrust24THRUST_300001_SM_1000_NS6detail15normal_iteratorINSD_10device_ptrIiEEEEjS9_iNS7_10__identityEEEvT0_PT3_T1_NS0_13GridEvenShareISN_EET2_T4__param_4[1],
	.param .align 1 .b8 _ZN3cub18CUB_300001_SM_10006detail6reduce18DeviceReduceKernelINS2_10policy_hubIijN4cuda3std3__44plusIiEEE10Policy1000EN6thrust24THRUST_300001_SM_1000_NS6detail15normal_iteratorINSD_10device_ptrIiEEEEjS9_iNS7_10__identityEEEvT0_PT3_T1_NS0_13GridEvenShareISN_EET2_T4__param_5[1]
)
.maxntid 256
{
	.reg .pred 	%p<57>;
	.reg .b16 	%rs<4>;
	.reg .b32 	%r<575>;
	.reg .b64 	%rd<130>;
	// demoted variable
	.shared .align 4 .b8 _ZZN3cub18CUB_300001_SM_10006detail6reduce18DeviceReduceKernelINS2_10policy_hubIijN4cuda3std3__44plusIiEEE10Policy1000EN6thrust24THRUST_300001_SM_1000_NS6detail15normal_iteratorINSD_10device_ptrIiEEEEjS9_iNS7_10__identityEEEvT0_PT3_T1_NS0_13GridEvenShareISN_EET2_T4_E12temp_storage[44];
	ld.param.u32 	%r1, [_ZN3cub18CUB_300001_SM_10006detail6reduce18DeviceReduceKernelINS2_10policy_hubIijN4cuda3std3__44plusIiEEE10Policy1000EN6thrust24THRUST_300001_SM_1000_NS6detail15normal_iteratorINSD_10device_ptrIiEEEEjS9_iNS7_10__identityEEEvT0_PT3_T1_NS0_13GridEvenShareISN_EET2_T4__param_3+20];
	ld.param.u32 	%r2, [_ZN3cub18CUB_300001_SM_10006detail6reduce18DeviceReduceKernelINS2_10policy_hubIijN4cuda3std3__44plusIiEEE10Policy1000EN6thrust24THRUST_300001_SM_1000_NS6detail15normal_iteratorINSD_10device_ptrIiEEEEjS9_iNS7_10__identityEEEvT0_PT3_T1_NS0_13GridEvenShareISN_EET2_T4__param_3+24];
	ld.param.u64 	%rd3, [_ZN3cub18CUB_300001_SM_10006detail6reduce18DeviceReduceKernelINS2_10policy_hubIijN4cuda3std3__44plusIiEEE10Policy1000EN6thrust24THRUST_300001_SM_1000_NS6detail15normal_iteratorINSD_10device_ptrIiEEEEjS9_iNS7_10__identityEEEvT0_PT3_T1_NS0_13GridEvenShareISN_EET2_T4__param_0];
	cvta.to.global.u64 	%rd1, %rd3;
	mov.u32 	%r3, %ctaid.x;
	shl.b32 	%r4, %r2, 12;
	shl.b32 	%r556, %r3, 12;
	sub.s32 	%r6, %r1, %r556;
	setp.gt.u32 	%p1, %r6, 4095;
	@%p1 bra 	$L__BB3_26;
	mov.u32 	%r7, %tid.x;
	setp.ge.u32 	%p23, %r7, %r6;
	mov.b32 	%r550, 0;
	mov.u32 	%r539, %r7;
	@%p23 bra 	$L__BB3_3;
	add.s32 	%r330, %r556, %r7;
	mul.wide.u32 	%rd66, %r330, 4;
	add.s64 	%rd67, %rd1, %rd66;
	ld.global.u32 	%r550, [%rd67];
	add.s32 	%r539, %r7, 256;
$L__BB3_3:
	setp.ge.u32 	%p24, %r539, %r6;
	@%p24 bra 	$L__BB3_17;
	not.b32 	%r332, %r539;
	add.s32 	%r333, %r1, %r332;
	sub.s32 	%r334, %r333, %r556;
	shr.u32 	%r335, %r334, 8;
	add.s32 	%r12, %r335, 1;
	and.b32  	%r13, %r12, 15;
	setp.lt.u32 	%p25, %r334, 3840;
	@%p25 bra 	$L__BB3_8;
	or.b32  	%r536, %r539, 2048;
	add.s32 	%r535, %r539, %r556;
	and.b32  	%r336, %r12, 33554416;
	neg.s32 	%r534, %r336;
$L__BB3_6:
	.pragma "nounroll";
	mul.wide.u32 	%rd68, %r535, 4;
	add.s64 	%rd69, %rd1, %rd68;
	ld.global.u32 	%r337, [%rd69];
	add.s32 	%r338, %r337, %r550;
	add.s32 	%r339, %r535, 256;
	mul.wide.u32 	%rd70, %r339, 4;
	add.s64 	%rd71, %rd1, %rd70;
	ld.global.u32 	%r340, [%rd71];
	add.s32 	%r341, %r340, %r338;
	add.s32 	%r342, %r535, 512;
	mul.wide.u32 	%rd72, %r342, 4;
	add.s64 	%rd73, %rd1, %rd72;
	ld.global.u32 	%r343, [%rd73];
	add.s32 	%r344, %r343, %r341;
	add.s32 	%r345, %r535, 768;
	mul.wide.u32 	%rd74, %r345, 4;
	add.s64 	%rd75, %rd1, %rd74;
	ld.global.u32 	%r346, [%rd75];
	add.s32 	%r347, %r346, %r344;
	add.s32 	%r348, %r535, 1024;
	mul.wide.u32 	%rd76, %r348, 4;
	add.s64 	%rd77, %rd1, %rd76;
	ld.global.u32 	%r349, [%rd77];
	add.s32 	%r350, %r349, %r347;
	add.s32 	%r351, %r535, 1280;
	mul.wide.u32 	%rd78, %r351, 4;
	add.s64 	%rd79, %rd1, %rd78;
	ld.global.u32 	%r352, [%rd79];
	add.s32 	%r353, %r352, %r350;
	add.s32 	%r354, %r535, 1536;
	mul.wide.u32 	%rd80, %r354, 4;
	add.s64 	%rd81, %rd1, %rd80;
	ld.global.u32 	%r355, [%rd81];
	add.s32 	%r356, %r355, %r353;
	add.s32 	%r357, %r535, 1792;
	mul.wide.u32 	%rd82, %r357, 4;
	add.s64 	%rd83, %rd1, %rd82;
	ld.global.u32 	%r358, [%rd83];
	add.s32 	%r359, %r358, %r356;
	add.s32 	%r360, %r535, 2048;
	mul.wide.u32 	%rd84, %r360, 4;
	add.s64 	%rd85, %rd1, %rd84;
	ld.global.u32 	%r361, [%rd85];
	add.s32 	%r362, %r361, %r359;
	add.s32 	%r363, %r535, 2304;
	mul.wide.u32 	%rd86, %r363, 4;
	add.s64 	%rd87, %rd1, %rd86;
	ld.global.u32 	%r364, [%rd87];
	add.s32 	%r365, %r364, %r362;
	add.s32 	%r366, %r535, 2560;
	mul.wide.u32 	%rd88, %r366, 4;
	add.s64 	%rd89, %rd1, %rd88;
	ld.global.u32 	%r367, [%rd89];
	add.s32 	%r368, %r367, %r365;
	add.s32 	%r369, %r535, 2816;
	mul.wide.u32 	%rd90, %r369, 4;
	add.s64 	%rd91, %rd1, %rd90;
	ld.global.u32 	%r370, [%rd91];
	add.s32 	%r371, %r370, %r368;
	add.s32 	%r372, %r535, 3072;
	mul.wide.u32 	%rd92, %r372, 4;
	add.s64 	%rd93, %rd1, %rd92;
	ld.global.u32 	%r373, [%rd93];
	add.s32 	%r374, %r373, %r371;
	add.s32 	%r375, %r535, 3328;
	mul.wide.u32 	%rd94, %r375, 4;
	add.s64 	%rd95, %rd1, %rd94;
	ld.global.u32 	%r376, [%rd95];
	add.s32 	%r377, %r376, %r374;
	add.s32 	%r378, %r535, 3584;
	mul.wide.u32 	%rd96, %r378, 4;
	add.s64 	%rd97, %rd1, %rd96;
	ld.global.u32 	%r379, [%rd97];
	add.s32 	%r380, %r379, %r377;
	add.s32 	%r381, %r535, 3840;
	mul.wide.u32 	%rd98, %r381, 4;
	add.s64 	%rd99, %rd1, %rd98;
	ld.global.u32 	%r382, [%rd99];
	add.s32 	%r550, %r382, %r380;
	add.s32 	%r536, %r536, 4096;
	add.s32 	%r535, %r535, 4096;
	add.s32 	%r534, %r534, 16;
	setp.ne.s32 	%p26, %r534, 0;
	@%p26 bra 	$L__BB3_6;
	add.s32 	%r539, %r536, -2048;
$L__BB3_8:
	setp.eq.s32 	%p27, %r13, 0;
	@%p27 bra 	$L__BB3_17;
	and.b32  	%r29, %r12, 7;
	setp.lt.u32 	%p28, %r13, 8;
	@%p28 bra 	$L__BB3_11;
	add.s32 	%r384, %r556, %r539;
	mul.wide.u32 	%rd100, %r384, 4;
	add.s64 	%rd101, %rd1, %rd100;
	ld.global.u32 	%r385, [%rd101];
	add.s32 	%r386, %r385, %r550;
	add.s32 	%r387, %r384, 256;
	mul.wide.u32 	%rd102, %r387, 4;
	add.s64 	%rd103, %rd1, %rd102;
	ld.global.u32 	%r388, [%rd103];
	add.s32 	%r389, %r388, %r386;
	add.s32 	%r390, %r384, 512;
	mul.wide.u32 	%rd104, %r390, 4;
	add.s64 	%rd105, %rd1, %rd104;
	ld.global.u32 	%r391, [%rd105];
	add.s32 	%r392, %r391, %r389;
	add.s32 	%r393, %r384, 768;
	mul.wide.u32 	%rd106, %r393, 4;
	add.s64 	%rd107, %rd1, %rd106;
	ld.global.u32 	%r394, [%rd107];
	add.s32 	%r395, %r394, %r392;
	add.s32 	%r396, %r384, 1024;
	mul.wide.u32 	%rd108, %r396, 4;
	add.s64 	%rd109, %rd1, %rd108;
	ld.global.u32 	%r397, [%rd109];
	add.s32 	%r398, %r397, %r395;
	add.s32 	%r399, %r384, 1280;
	mul.wide.u32 	%rd110, %r399, 4;
	add.s64 	%rd111, %rd1, %rd110;
	ld.global.u32 	%r400, [%rd111];
	add.s32 	%r401, %r400, %r398;
	add.s32 	%r402, %r384, 1536;
	mul.wide.u32 	%rd112, %r402, 4;
	add.s64 	%rd113, %rd1, %rd112;
	ld.global.u32 	%r403, [%rd113];
	add.s32 	%r404, %r403, %r401;
	add.s32 	%r405, %r384, 1792;
	mul.wide.u32 	%rd114, %r405, 4;
	add.s64 	%rd115, %rd1, %rd114;
	ld.global.u32 	%r406, [%rd115];
	add.s32 	%r550, %r406, %r404;
	add.s32 	%r539, %r539, 2048;
$L__BB3_11:
	setp.eq.s32 	%p29, %r29, 0;
	@%p29 bra 	$L__BB3_17;
	and.b32  	%r35, %r12, 3;
	setp.lt.u32 	%p30, %r29, 4;
	@%p30 bra 	$L__BB3_14;
	add.s32 	%r408, %r556, %r539;
	mul.wide.u32 	%rd116, %r408, 4;
	add.s64 	%rd117, %rd1, %rd116;
	ld.global.u32 	%r409, [%rd117];
	add.s32 	%r410, %r409, %r550;
	add.s32 	%r411, %r408, 256;
	mul.wide.u32 	%rd118, %r411, 4;
	add.s64 	%rd119, %rd1, %rd118;
	ld.global.u32 	%r412, [%rd119];
	add.s32 	%r413, %r412, %r410;
	add.s32 	%r414, %r408, 512;
	mul.wide.u32 	%rd120, %r414, 4;
	add.s64 	%rd121, %rd1, %rd120;
	ld.global.u32 	%r415, [%rd121];
	add.s32 	%r416, %r415, %r413;
	add.s32 	%r417, %r408, 768;
	mul.wide.u32 	%rd122, %r417, 4;
	add.s64 	%rd123, %rd1, %rd122;
	ld.global.u32 	%r418, [%rd123];
	add.s32 	%r550, %r418, %r416;
	add.s32 	%r539, %r539, 1024;
$L__BB3_14:
	setp.eq.s32 	%p31, %r35, 0;
	@%p31 bra 	$L__BB3_17;
	add.s32 	%r548, %r539, %r556;
	neg.s32 	%r547, %r35;
$L__BB3_16:
	.pragma "nounroll";
	mul.wide.u32 	%rd124, %r548, 4;
	add.s64 	%rd125, %rd1, %rd124;
	ld.global.u32 	%r419, [%rd125];
	add.s32 	%r550, %r419, %r550;
	add.s32 	%r548, %r548, 256;
	add.s32 	%r547, %r547, 1;
	setp.ne.s32 	%p32, %r547, 0;
	@%p32 bra 	$L__BB3_16;
$L__BB3_17:
	setp.lt.u32 	%p33, %r6, 256;
	@%p33 bra 	$L__BB3_22;
	// begin inline asm
	mov.u32 %r483, %laneid;
	// end inline asm
	mov.b32 	%r486, 1;
	mov.b32 	%r507, 31;
	mov.b32 	%r508, -1;
	// begin inline asm
	shfl.sync.down.b32 %r484, %r550, %r486, %r507, %r508;
	// end inline asm
	setp.gt.s32 	%p49, %r483, 30;
	selp.b32 	%r509, 0, %r484, %p49;
	add.s32 	%r490, %r509, %r550;
	mov.b32 	%r491, 2;
	// begin inline asm
	shfl.sync.down.b32 %r489, %r490, %r491, %r507, %r508;
	// end inline asm
	setp.gt.s32 	%p50, %r483, 29;
	selp.b32 	%r510, 0, %r489, %p50;
	add.s32 	%r495, %r490, %r510;
	mov.b32 	%r496, 4;
	// begin inline asm
	shfl.sync.down.b32 %r494, %r495, %r496, %r507, %r508;
	// end inline asm
	setp.gt.s32 	%p51, %r483, 27;
	selp.b32 	%r511, 0, %r494, %p51;
	add.s32 	%r500, %r495, %r511;
	mov.b32 	%r501, 8;
	// begin inline asm
	shfl.sync.down.b32 %r499, %r500, %r501, %r507, %r508;
	// end inline asm
	setp.gt.s32 	%p52, %r483, 23;
	selp.b32 	%r512, 0, %r499, %p52;
	add.s32 	%r505, %r500, %r512;
	mov.b32 	%r506, 16;
	// begin inline asm
	shfl.sync.down.b32 %r504, %r505, %r506, %r507, %r508;
	// end inline asm
	setp.gt.s32 	%p53, %r483, 15;
	selp.b32 	%r513, 0, %r504, %p53;
	add.s32 	%r574, %r505, %r513;
	setp.ne.s32 	%p54, %r483, 0;
	@%p54 bra 	$L__BB3_20;
	shr.u32 	%r514, %r7, 3;
	and.b32  	%r515, %r514, 124;
	mov.u32 	%r516, _ZZN3cub18CUB_300001_SM_10006detail6reduce18DeviceReduceKernelINS2_10policy_hubIijN4cuda3std3__44plusIiEEE10Policy1000EN6thrust24THRUST_300001_SM_1000_NS6detail15normal_iteratorINSD_10device_ptrIiEEEEjS9_iNS7_10__identityEEEvT0_PT3_T1_NS0_13GridEvenShareISN_EET2_T4_E12temp_storage;
	add.s32 	%r517, %r516, %r515;
	st.shared.u32 	[%r517+8], %r574;
$L__BB3_20:
	bar.sync 	0;
	setp.ne.s32 	%p55, %r7, 0;
	@%p55 bra 	$L__BB3_48;
	ld.shared.u32 	%r518, [_ZZN3cub18CUB_300001_SM_10006detail6reduce18DeviceReduceKernelINS2_10policy_hubIijN4cuda3std3__44plusIiEEE10Policy1000EN6thrust24THRUST_300001_SM_1000_NS6detail15normal_iteratorINSD_10device_ptrIiEEEEjS9_iNS7_10__identityEEEvT0_PT3_T1_NS0_13GridEvenShareISN_EET2_T4_E12temp_storage+12];
	add.s32 	%r519, %r518, %r574;
	ld.shared.u32 	%r520, [_ZZN3cub18CUB_300001_SM_10006detail6reduce18DeviceReduceKernelINS2_10policy_hubIijN4cuda3std3__44plusIiEEE10Policy1000EN6thrust24THRUST_300001_SM_1000_NS6detail15normal_iteratorINSD_10device_ptrIiEEEEjS9_iNS7_10__identityEEEvT0_PT3_T1_NS0_13GridEvenShareISN_EET2_T4_E12temp_storage+16];
	add.s32 	%r521, %r519, %r520;
	ld.shared.u32 	%r522, [_ZZN3cub18CUB_300001_SM_10006detail6reduce18DeviceReduceKernelINS2_10policy_hubIijN4cuda3std3__44plusIiEEE10Policy1000EN6thrust24THRUST_300001_SM_1000_NS6detail15normal_iteratorINSD_10device_ptrIiEEEEjS9_iNS7_10__identityEEEvT0_PT3_T1_NS0_13GridEvenShareISN_EET2_T4_E12temp_storage+20];
	add.s32 	%r523, %r521, %r522;
	ld.shared.u32 	%r524, [_ZZN3cub18CUB_300001_SM_10006detail6reduce18DeviceReduceKernelINS2_10policy_hubIijN4cuda3std3__44plusIiEEE10Policy1000EN6thrust24THRUST_300001_SM_1000_NS6detail15normal_iteratorINSD_10device_ptrIiEEEEjS9_iNS7_10__identityEEEvT0_PT3_T1_NS0_13GridEvenShareISN_EET2_T4_E12temp_storage+24];
	add.s32 	%r525, %r523, %r524;
	ld.shared.u32 	%r526, [_ZZN3cub18CUB_300001_SM_10006detail6reduce18DeviceReduceKernelINS2_10policy_hubIijN4cuda3std3__44plusIiEEE10Policy1000EN6thrust24THRUST_300001_SM_1000_NS6detail15normal_iteratorINSD_10device_ptrIiEEEEjS9_iNS7_10__identityEEEvT0_PT3_T1_NS0_13GridEvenShareISN_EET2_T4_E12temp_storage+28];
	add.s32 	%r527, %r525, %r526;
	ld.shared.u32 	%r528, [_ZZN3cub18CUB_300001_SM_10006detail6reduce18DeviceReduceKernelINS2_10policy_hubIijN4cuda3std3__44plusIiEEE10Policy1000EN6thrust24THRUST_300001_SM_1000_NS6detail15normal_iteratorINSD_10device_ptrIiEEEEjS9_iNS7_10__identityEEEvT0_PT3_T1_NS0_13GridEvenShareISN_EET2_T4_E12temp_storage+32];
	add.s32 	%r529, %r527, %r528;
	ld.shared.u32 	%r530, [_ZZN3cub18CUB_300001_SM_10006detail6reduce18DeviceReduceKernelINS2_10policy_hubIijN4cuda3std3__44plusIiEEE10Policy1000EN6thrust24THRUST_300001_SM_1000_NS6detail15normal_iteratorINSD_10device_ptrIiEEEEjS9_iNS7_10__identityEEEvT0_PT3_T1_NS0_13GridEvenShareISN_EET2_T4_E12temp_storage+36];
	add.s32 	%r574, %r529, %r530;
	bra.uni 	$L__BB3_48;
$L__BB3_22:
	// begin inline asm
	mov.u32 %r420, %laneid;
	// end inline asm
	and.b32  	%r446, %r7, 992;
	add.s32 	%r447, %r446, 32;
	setp.gt.u32 	%p34, %r447, %r6;
	not.b32 	%r448, %r446;
	add.s32 	%r449, %r6, %r448;
	selp.b32 	%r444, %r449, 31, %p34;
	mov.b32 	%r423, 1;
	mov.b32 	%r445, -1;
	// begin inline asm
	shfl.sync.down.b32 %r421, %r550, %r423, %r444, %r445;
	// end inline asm
	setp.lt.s32 	%p35, %r420, %r444;
	selp.b32 	%r450, %r421, 0, %p35;
	add.s32 	%r427, %r450, %r550;
	mov.b32 	%r428, 2;
	// begin inline asm
	shfl.sync.down.b32 %r426, %r427, %r428, %r444, %r445;
	// end inline asm
	add.s32 	%r451, %r420, 2;
	setp.gt.s32 	%p36, %r451, %r444;
	selp.b32 	%r452, 0, %r426, %p36;
	add.s32 	%r432, %r427, %r452;
	mov.b32 	%r433, 4;
	// begin inline asm
	shfl.sync.down.b32 %r431, %r432, %r433, %r444, %r445;
	// end inline asm
	add.s32 	%r453, %r420, 4;
	setp.gt.s32 	%p37, %r453, %r444;
	selp.b32 	%r454, 0, %r431, %p37;
	add.s32 	%r437, %r432, %r454;
	mov.b32 	%r438, 8;
	// begin inline asm
	shfl.sync.down.b32 %r436, %r437, %r438, %r444, %r445;
	// end inline asm
	add.s32 	%r455, %r420, 8;
	setp.gt.s32 	%p38, %r455, %r444;
	selp.b32 	%r456, 0, %r436, %p38;
	add.s32 	%r442, %r437, %r456;
	mov.b32 	%r443, 16;
	// begin inline asm
	shfl.sync.down.b32 %r441, %r442, %r443, %r444, %r445;
	// end inline asm
	add.s32 	%r457, %r420, 16;
	setp.gt.s32 	%p39, %r457, %r444;
	selp.b32 	%r458, 0, %r441, %p39;
	add.s32 	%r574, %r442, %r458;
	setp.ne.s32 	%p40, %r420, 0;
	@%p40 bra 	$L__BB3_24;
	shr.u32 	%r459, %r7, 3;
	and.b32  	%r460, %r459, 124;
	mov.u32 	%r461, _ZZN3cub18CUB_300001_SM_10006detail6reduce18DeviceReduceKernelINS2_10policy_hubIijN4cuda3std3__44plusIiEEE10Policy1000EN6thrust24THRUST_300001_SM_1000_NS6detail15normal_iteratorINSD_10device_ptrIiEEEEjS9_iNS7_10__identityEEEvT0_PT3_T1_NS0_13GridEvenShareISN_EET2_T4_E12temp_storage;
	add.s32 	%r462, %r461, %r460;
	st.shared.u32 	[%r462+8], %r574;
$L__BB3_24:
	bar.sync 	0;
	setp.ne.s32 	%p41, %r7, 0;
	@%p41 bra 	$L__BB3_48;
	setp.gt.u32 	%p42, %r6, 32;
	ld.shared.u32 	%r463, [_ZZN3cub18CUB_300001_SM_10006detail6reduce18DeviceReduceKernelINS2_10policy_hubIijN4cuda3std3__44plusIiEEE10Policy1000EN6thrust24THRUST_300001_SM_1000_NS6detail15normal_iteratorINSD_10device_ptrIiEEEEjS9_iNS7_10__identityEEEvT0_PT3_T1_NS0_13GridEvenShareISN_EET2_T4_E12temp_storage+12];
	selp.b32 	%r464, %r463, 0, %p42;
	add.s32 	%r465, %r464, %r574;
	setp.gt.u32 	%p43, %r6, 64;
	ld.shared.u32 	%r466, [_ZZN3cub18CUB_300001_SM_10006detail6reduce18DeviceReduceKernelINS2_10policy_hubIijN4cuda3std3__44plusIiEEE10Policy1000EN6thrust24THRUST_300001_SM_1000_NS6detail15normal_iteratorINSD_10device_ptrIiEEEEjS9_iNS7_10__identityEEEvT0_PT3_T1_NS0_13GridEvenShareISN_EET2_T4_E12temp_storage+16];
	selp.b32 	%r467, %r466, 0, %p43;
	add.s32 	%r468, %r465, %r467;
	setp.gt.u32 	%p44, %r6, 96;
	ld.shared.u32 	%r469, [_ZZN3cub18CUB_300001_SM_10006detail6reduce18DeviceReduceKernelINS2_10policy_hubIijN4cuda3std3__44plusIiEEE10Policy1000EN6thrust24THRUST_300001_SM_1000_NS6detail15normal_iteratorINSD_10device_ptrIiEEEEjS9_iNS7_10__identityEEEvT0_PT3_T1_NS0_13GridEvenShareISN_EET2_T4_E12temp_storage+20];
	selp.b32 	%r470, %r469, 0, %p44;
	add.s32 	%r471, %r468, %r470;
	setp.gt.u32 	%p45, %r6, 128;
	ld.shared.u32 	%r472, [_ZZN3cub18CUB_300001_SM_10006detail6reduce18DeviceReduceKernelINS2_10policy_hubIijN4cuda3std3__44plusIiEEE10Policy1000EN6thrust24THRUST_300001_SM_1000_NS6detail15normal_iteratorINSD_10device_ptrIiEEEEjS9_iNS7_10__identityEEEvT0_PT3_T1_NS0_13GridEvenShareISN_EET2_T4_E12temp_storage+24];
	selp.b32 	%r473, %r472, 0, %p45;
	add.s32 	%r474, %r471, %r473;
	setp.gt.u32 	%p46, %r6, 160;
	ld.shared.u32 	%r475, [_ZZN3cub18CUB_300001_SM_10006detail6reduce18DeviceReduceKernelINS2_10policy_hubIijN4cuda3std3__44plusIiEEE10Policy1000EN6thrust24THRUST_300001_SM_1000_NS6detail15normal_iteratorINSD_10device_ptrIiEEEEjS9_iNS7_10__identityEEEvT0_PT3_T1_NS0_13GridEvenShareISN_EET2_T4_E12temp_storage+28];
	selp.b32 	%r476, %r475, 0, %p46;
	add.s32 	%r477, %r474, %r476;
	setp.gt.u32 	%p47, %r6, 192;
	ld.shared.u32 	%r478, [_ZZN3cub18CUB_300001_SM_10006detail6reduce18DeviceReduceKernelINS2_10policy_hubIijN4cuda3std3__44plusIiEEE10Policy1000EN6thrust24THRUST_300001_SM_1000_NS6detail15normal_iteratorINSD_10device_ptrIiEEEEjS9_iNS7_10__identityEEEvT0_PT3_T1_NS0_13GridEvenShareISN_EET2_T4_E12temp_storage+32];
	selp.b32 	%r479, %r478, 0, %p47;
	add.s32 	%r480, %r477, %r479;
	setp.gt.u32 	%p48, %r6, 224;
	ld.shared.u32 	%r481, [_ZZN3cub18CUB_300001_SM_10006detail6reduce18DeviceReduceKernelINS2_10policy_hubIijN4cuda3std3__44plusIiEEE10Policy1000EN6thrust24THRUST_300001_SM_1000_NS6detail15normal_iteratorINSD_10device_ptrIiEEEEjS9_iNS7_10__identityEEEvT0_PT3_T1_NS0_13GridEvenShareISN_EET2_T4_E12temp_storage+36];
	selp.b32 	%r482, %r481, 0, %p48;
	add.s32 	%r574, %r480, %r482;
	bra.uni 	$L__BB3_48;
$L__BB3_26:
	mov.u32 	%r54, %tid.x;
	add.s32 	%r110, %r54, %r556;
	mul.wide.u32 	%rd4, %r110, 4;
	add.s64 	%rd5, %rd1, %rd4;
	ld.global.u32 	%r111, [%rd5];
	ld.global.u32 	%r112, [%rd5+1024];
	ld.global.u32 	%r113, [%rd5+2048];
	ld.global.u32 	%r114, [%rd5+3072];
	ld.global.u32 	%r115, [%rd5+4096];
	ld.global.u32 	%r116, [%rd5+5120];
	ld.global.u32 	%r117, [%rd5+6144];
	ld.global.u32 	%r118, [%rd5+7168];
	ld.global.u32 	%r119, [%rd5+8192];
	ld.global.u32 	%r120, [%rd5+9216];
	ld.global.u32 	%r121, [%rd5+10240];
	ld.global.u32 	%r122, [%rd5+11264];
	ld.global.u32 	%r123, [%rd5+12288];
	ld.global.u32 	%r124, [%rd5+13312];
	ld.global.u32 	%r125, [%rd5+14336];
	ld.global.u32 	%r126, [%rd5+15360];
	add.s32 	%r127, %r112, %r111;
	add.s32 	%r128, %r113, %r127;
	add.s32 	%r129, %r114, %r128;
	add.s32 	%r130, %r115, %r129;
	add.s32 	%r131, %r116, %r130;
	add.s32 	%r132, %r117, %r131;
	add.s32 	%r133, %r118, %r132;
	add.s32 	%r134, %r119, %r133;
	add.s32 	%r135, %r120, %r134;
	add.s32 	%r136, %r121, %r135;
	add.s32 	%r137, %r122, %r136;
	add.s32 	%r138, %r123, %r137;
	add.s32 	%r139, %r124, %r138;
	add.s32 	%r140, %r125, %r139;
	add.s32 	%r573, %r126, %r140;
	setp.lt.u32 	%p2, %r6, %r4;
	@%p2 bra 	$L__BB3_44;
	add.s32 	%r56, %r4, %r556;
	not.b32 	%r142, %r54;
	add.s32 	%r143, %r142, %r1;
	sub.s32 	%r144, %r143, %r4;
	sub.s32 	%r552, %r144, %r556;
	add.s32 	%r145, %r56, %r54;
	add.s32 	%r551, %r145, 2048;
	mov.b32 	%r554, 0;
	mov.u32 	%r553, %r56;
$L__BB3_28:
	add.s32 	%r556, %r556, %r4;
	add.s32 	%r147, %r1, -4096;
	setp.gt.u32 	%p3, %r556, %r147;
	@%p3 bra 	$L__BB3_30;
	add.s32 	%r148, %r54, %r556;
	mul.wide.u32 	%rd6, %r148, 4;
	add.s64 	%rd7, %rd1, %rd6;
	ld.global.u32 	%r149, [%rd7];
	ld.global.u32 	%r150, [%rd7+1024];
	ld.global.u32 	%r151, [%rd7+2048];
	ld.global.u32 	%r152, [%rd7+3072];
	ld.global.u32 	%r153, [%rd7+4096];
	ld.global.u32 	%r154, [%rd7+5120];
	ld.global.u32 	%r155, [%rd7+6144];
	ld.global.u32 	%r156, [%rd7+7168];
	ld.global.u32 	%r157, [%rd7+8192];
	ld.global.u32 	%r158, [%rd7+9216];
	ld.global.u32 	%r159, [%rd7+10240];
	ld.global.u32 	%r160, [%rd7+11264];
	ld.global.u32 	%r161, [%rd7+12288];
	ld.global.u32 	%r162, [%rd7+13312];
	ld.global.u32 	%r163, [%rd7+14336];
	ld.global.u32 	%r164, [%rd7+15360];
	add.s32 	%r165, %r149, %r573;
	add.s32 	%r166, %r150, %r165;
	add.s32 	%r167, %r151, %r166;
	add.s32 	%r168, %r152, %r167;
	add.s32 	%r169, %r153, %r168;
	add.s32 	%r170, %r154, %r169;
	add.s32 	%r171, %r155, %r170;
	add.s32 	%r172, %r156, %r171;
	add.s32 	%r173, %r157, %r172;
	add.s32 	%r174, %r158, %r173;
	add.s32 	%r175, %r159, %r174;
	add.s32 	%r176, %r160, %r175;
	add.s32 	%r177, %r161, %r176;
	add.s32 	%r178, %r162, %r177;
	add.s32 	%r179, %r163, %r178;
	add.s32 	%r573, %r164, %r179;
	sub.s32 	%r180, %r1, %r556;
	setp.lt.u32 	%p4, %r180, %r4;
	add.s32 	%r554, %r554, 1;
	add.s32 	%r553, %r553, %r4;
	sub.s32 	%r552, %r552, %r4;
	add.s32 	%r551, %r551, %r4;
	@%p4 bra 	$L__BB3_44;
	bra.uni 	$L__BB3_28;
$L__BB3_30:
	setp.le.u32 	%p5, %r1, %r556;
	sub.s32 	%r182, %r1, %r556;
	setp.ge.s32 	%p6, %r54, %r182;
	or.pred  	%p7, %p5, %p6;
	@%p7 bra 	$L__BB3_44;
	not.b32 	%r185, %r54;
	add.s32 	%r186, %r1, %r185;
	sub.s32 	%r187, %r186, %r56;
	mul.lo.s32 	%r188, %r2, %r554;
	shl.b32 	%r189, %r188, 12;
	sub.s32 	%r190, %r187, %r189;
	shr.u32 	%r191, %r190, 8;
	add.s32 	%r71, %r191, 1;
	and.b32  	%r72, %r71, 15;
	setp.lt.u32 	%p8, %r190, 3840;
	mov.u32 	%r565, %r54;
	@%p8 bra 	$L__BB3_35;
	or.b32  	%r559, %r54, 2048;
	shr.u32 	%r192, %r552, 8;
	add.s32 	%r193, %r192, 1;
	and.b32  	%r194, %r193, 33554416;
	neg.s32 	%r557, %r194;
$L__BB3_33:
	.pragma "nounroll";
	add.s32 	%r195, %r551, -2048;
	mul.wide.u32 	%rd8, %r195, 4;
	add.s64 	%rd9, %rd1, %rd8;
	ld.global.u32 	%r196, [%rd9];
	add.s32 	%r197, %r196, %r573;
	add.s32 	%r198, %r551, -1792;
	mul.wide.u32 	%rd10, %r198, 4;
	add.s64 	%rd11, %rd1, %rd10;
	ld.global.u32 	%r199, [%rd11];
	add.s32 	%r200, %r199, %r197;
	add.s32 	%r201, %r551, -1536;
	mul.wide.u32 	%rd12, %r201, 4;
	add.s64 	%rd13, %rd1, %rd12;
	ld.global.u32 	%r202, [%rd13];
	add.s32 	%r203, %r202, %r200;
	add.s32 	%r204, %r551, -1280;
	mul.wide.u32 	%rd14, %r204, 4;
	add.s64 	%rd15, %rd1, %rd14;
	ld.global.u32 	%r205, [%rd15];
	add.s32 	%r206, %r205, %r203;
	add.s32 	%r207, %r551, -1024;
	mul.wide.u32 	%rd16, %r207, 4;
	add.s64 	%rd17, %rd1, %rd16;
	ld.global.u32 	%r208, [%rd17];
	add.s32 	%r209, %r208, %r206;
	add.s32 	%r210, %r551, -768;
	mul.wide.u32 	%rd18, %r210, 4;
	add.s64 	%rd19, %rd1, %rd18;
	ld.global.u32 	%r211, [%rd19];
	add.s32 	%r212, %r211, %r209;
	add.s32 	%r213, %r551, -512;
	mul.wide.u32 	%rd20, %r213, 4;
	add.s64 	%rd21, %rd1, %rd20;
	ld.global.u32 	%r214, [%rd21];
	add.s32 	%r215, %r214, %r212;
	add.s32 	%r216, %r551, 1792;
	add.s32 	%r217, %r551, -256;
	mul.wide.u32 	%rd22, %r217, 4;
	add.s64 	%rd23, %rd1, %rd22;
	ld.global.u32 	%r218, [%rd23];
	add.s32 	%r219, %r218, %r215;
	mul.wide.u32 	%rd24, %r551, 4;
	add.s64 	%rd25, %rd1, %rd24;
	ld.global.u32 	%r220, [%rd25];
	add.s32 	%r221, %r220, %r219;
	add.s32 	%r222, %r551, 256;
	mul.wide.u32 	%rd26, %r222, 4;
	add.s64 	%rd27, %rd1, %rd26;
	ld.global.u32 	%r223, [%rd27];
	add.s32 	%r224, %r223, %r221;
	add.s32 	%r225, %r551, 512;
	mul.wide.u32 	%rd28, %r225, 4;
	add.s64 	%rd29, %rd1, %rd28;
	ld.global.u32 	%r226, [%rd29];
	add.s32 	%r227, %r226, %r224;
	add.s32 	%r228, %r551, 768;
	mul.wide.u32 	%rd30, %r228, 4;
	add.s64 	%rd31, %rd1, %rd30;
	ld.global.u32 	%r229, [%rd31];
	add.s32 	%r230, %r229, %r227;
	add.s32 	%r231, %r551, 1024;
	mul.wide.u32 	%rd32, %r231, 4;
	add.s64 	%rd33, %rd1, %rd32;
	ld.global.u32 	%r232, [%rd33];
	add.s32 	%r233, %r232, %r230;
	add.s32 	%r234, %r551, 1280;
	mul.wide.u32 	%rd34, %r234, 4;
	add.s64 	%rd35, %rd1, %rd34;
	ld.global.u32 	%r235, [%rd35];
	add.s32 	%r236, %r235, %r233;
	add.s32 	%r237, %r551, 1536;
	mul.wide.u32 	%rd36, %r237, 4;
	add.s64 	%rd37, %rd1, %rd36;
	ld.global.u32 	%r238, [%rd37];
	add.s32 	%r239, %r238, %r236;
	mul.wide.u32 	%rd38, %r216, 4;
	add.s64 	%rd39, %rd1, %rd38;
	ld.global.u32 	%r240, [%rd39];
	add.s32 	%r573, %r240, %r239;
	add.s32 	%r559, %r559, 4096;
	add.s32 	%r551, %r551, 4096;
	add.s32 	%r557, %r557, 16;
	setp.ne.s32 	%p9, %r557, 0;
	@%p9 bra 	$L__BB3_33;
	add.s32 	%r565, %r559, -2048;
$L__BB3_35:
	setp.eq.s32 	%p10, %r72, 0;
	@%p10 bra 	$L__BB3_44;
	and.b32  	%r87, %r71, 7;
	setp.lt.u32 	%p11, %r72, 8;
	@%p11 bra 	$L__BB3_38;
	add.s32 	%r242, %r565, %r556;
	mul.wide.u32 	%rd40, %r242, 4;
	add.s64 	%rd41, %rd1, %rd40;
	ld.global.u32 	%r243, [%rd41];
	add.s32 	%r244, %r243, %r573;
	add.s32 	%r245, %r242, 256;
	mul.wide.u32 	%rd42, %r245, 4;
	add.s64 	%rd43, %rd1, %rd42;
	ld.global.u32 	%r246, [%rd43];
	add.s32 	%r247, %r246, %r244;
	add.s32 	%r248, %r242, 512;
	mul.wide.u32 	%rd44, %r248, 4;
	add.s64 	%rd45, %rd1, %rd44;
	ld.global.u32 	%r249, [%rd45];
	add.s32 	%r250, %r249, %r247;
	add.s32 	%r251, %r242, 768;
	mul.wide.u32 	%rd46, %r251, 4;
	add.s64 	%rd47, %rd1, %rd46;
	ld.global.u32 	%r252, [%rd47];
	add.s32 	%r253, %r252, %r250;
	add.s32 	%r254, %r242, 1024;
	mul.wide.u32 	%rd48, %r254, 4;
	add.s64 	%rd49, %rd1, %rd48;
	ld.global.u32 	%r255, [%rd49];
	add.s32 	%r256, %r255, %r253;
	add.s32 	%r257, %r242, 1280;
	mul.wide.u32 	%rd50, %r257, 4;
	add.s64 	%rd51, %rd1, %rd50;
	ld.global.u32 	%r258, [%rd51];
	add.s32 	%r259, %r258, %r256;
	add.s32 	%r260, %r242, 1536;
	mul.wide.u32 	%rd52, %r260, 4;
	add.s64 	%rd53, %rd1, %rd52;
	ld.global.u32 	%r261, [%rd53];
	add.s32 	%r262, %r261, %r259;
	add.s32 	%r263, %r242, 1792;
	mul.wide.u32 	%rd54, %r263, 4;
	add.s64 	%rd55, %rd1, %rd54;
	ld.global.u32 	%r264, [%rd55];
	add.s32 	%r573, %r264, %r262;
	add.s32 	%r565, %r565, 2048;
$L__BB3_38:
	setp.eq.s32 	%p12, %r87, 0;
	@%p12 bra 	$L__BB3_44;
	setp.lt.u32 	%p13, %r87, 4;
	@%p13 bra 	$L__BB3_41;
	add.s32 	%r266, %r565, %r556;
	mul.wide.u32 	%rd56, %r266, 4;
	add.s64 	%rd57, %rd1, %rd56;
	ld.global.u32 	%r267, [%rd57];
	add.s32 	%r268, %r267, %r573;
	add.s32 	%r269, %r266, 256;
	mul.wide.u32 	%rd58, %r269, 4;
	add.s64 	%rd59, %rd1, %rd58;
	ld.global.u32 	%r270, [%rd59];
	add.s32 	%r271, %r270, %r268;
	add.s32 	%r272, %r266, 512;
	mul.wide.u32 	%rd60, %r272, 4;
	add.s64 	%rd61, %rd1, %rd60;
	ld.global.u32 	%r273, [%rd61];
	add.s32 	%r274, %r273, %r271;
	add.s32 	%r275, %r266, 768;
	mul.wide.u32 	%rd62, %r275, 4;
	add.s64 	%rd63, %rd1, %rd62;
	ld.global.u32 	%r276, [%rd63];
	add.s32 	%r573, %r276, %r274;
	add.s32 	%r565, %r565, 1024;
$L__BB3_41:
	and.b32  	%r277, %r71, 3;
	setp.eq.s32 	%p14, %r277, 0;
	@%p14 bra 	$L__BB3_44;
	add.s32 	%r571, %r565, %r553;
	cvt.u16.u32 	%rs1, %r552;
	shr.u16 	%rs2, %rs1, 8;
	add.s16 	%rs3, %rs2, 1;
	cvt.u32.u16 	%r278, %rs3;
	and.b32  	%r279, %r278, 3;
	neg.s32 	%r570, %r279;
$L__BB3_43:
	.pragma "nounroll";
	mul.wide.u32 	%rd64, %r571, 4;
	add.s64 	%rd65, %rd1, %rd64;
	ld.global.u32 	%r280, [%rd65];
	add.s32 	%r573, %r280, %r573;
	add.s32 	%r571, %r571, 256;
	add.s32 	%r570, %r570, 1;
	setp.ne.s32 	%p15, %r570, 0;
	@%p15 bra 	$L__BB3_43;
$L__BB3_44:
	// begin inline asm
	mov.u32 %r281, %laneid;
	// end inline asm
	mov.b32 	%r284, 1;
	mov.b32 	%r305, 31;
	mov.b32 	%r306, -1;
	// begin inline asm
	shfl.sync.down.b32 %r282, %r573, %r284, %r305, %r306;
	// end inline asm
	setp.gt.s32 	%p16, %r281, 30;
	selp.b32 	%r307, 0, %r282, %p16;
	add.s32 	%r288, %r307, %r573;
	mov.b32 	%r289, 2;
	// begin inline asm
	shfl.sync.down.b32 %r287, %r288, %r289, %r305, %r306;
	// end inline asm
	setp.gt.s32 	%p17, %r281, 29;
	selp.b32 	%r308, 0, %r287, %p17;
	add.s32 	%r293, %r288, %r308;
	mov.b32 	%r294, 4;
	// begin inline asm
	shfl.sync.down.b32 %r292, %r293, %r294, %r305, %r306;
	// end inline asm
	setp.gt.s32 	%p18, %r281, 27;
	selp.b32 	%r309, 0, %r292, %p18;
	add.s32 	%r298, %r293, %r309;
	mov.b32 	%r299, 8;
	// begin inline asm
	shfl.sync.down.b32 %r297, %r298, %r299, %r305, %r306;
	// end inline asm
	setp.gt.s32 	%p19, %r281, 23;
	selp.b32 	%r310, 0, %r297, %p19;
	add.s32 	%r303, %r298, %r310;
	mov.b32 	%r304, 16;
	// begin inline asm
	shfl.sync.down.b32 %r302, %r303, %r304, %r305, %r306;
	// end inline asm
	setp.gt.s32 	%p20, %r281, 15;
	selp.b32 	%r311, 0, %r302, %p20;
	add.s32 	%r574, %r303, %r311;
	setp.ne.s32 	%p21, %r281, 0;
	@%p21 bra 	$L__BB3_46;
	shr.u32 	%r312, %r54, 3;
	and.b32  	%r313, %r312, 124;
	mov.u32 	%r314, _ZZN3cub18CUB_300001_SM_10006detail6reduce18DeviceReduceKernelINS2_10policy_hubIijN4cuda3std3__44plusIiEEE10Policy1000EN6thrust24THRUST_300001_SM_1000_NS6detail15normal_iteratorINSD_10device_ptrIiEEEEjS9_iNS7_10__identityEEEvT0_PT3_T1_NS0_13GridEvenShareISN_EET2_T4_E12temp_storage;
	add.s32 	%r315, %r314, %r313;
	st.shared.u32 	[%r315+8], %r574;
$L__BB3_46:
	bar.sync 	0;
	setp.ne.s32 	%p22, %r54, 0;
	@%p22 bra 	$L__BB3_48;
	ld.shared.u32 	%r316, [_ZZN3cub18CUB_300001_SM_10006detail6reduce18DeviceReduceKernelINS2_10policy_hubIijN4cuda3std3__44plusIiEEE10Policy1000EN6thrust24THRUST_300001_SM_1000_NS6detail15normal_iteratorINSD_10device_ptrIiEEEEjS9_iNS7_10__identityEEEvT0_PT3_T1_NS0_13GridEvenShareISN_EET2_T4_E12temp_storage+12];
	add.s32 	%r317, %r316, %r574;
	ld.shared.u32 	%r318, [_ZZN3cub18CUB_300001_SM_10006detail6reduce18DeviceReduceKernelINS2_10policy_hubIijN4cuda3std3__44plusIiEEE10Policy1000EN6thrust24THRUST_300001_SM_1000_NS6detail15normal_iteratorINSD_10device_ptrIiEEEEjS9_iNS7_10__identityEEEvT0_PT3_T1_NS0_13GridEvenShareISN_EET2_T4_E12temp_storage+16];
	add.s32 	%r319, %r317, %r318;
	ld.shared.u32 	%r320, [_ZZN3cub18CUB_300001_SM_10006detail6reduce18DeviceReduceKernelINS2_10policy_hubIijN4cuda3std3__44plusIiEEE10Policy1000EN6thrust24THRUST_300001_SM_1000_NS6detail15normal_iteratorINSD_10device_ptrIiEEEEjS9_iNS7_10__identityEEEvT0_PT3_T1_NS0_13GridEvenShareISN_EET2_T4_E12temp_storage+20];
	add.s32 	%r321, %r319, %r320;
	ld.shared.u32 	%r322, [_ZZN3cub18CUB_300001_SM_10006detail6reduce18DeviceReduceKernelINS2_10policy_hubIijN4cuda3std3__44plusIiEEE10Policy1000EN6thrust24THRUST_300001_SM_1000_NS6detail15normal_iteratorINSD_10device_ptrIiEEEEjS9_iNS7_10__identityEEEvT0_PT3_T1_NS0_13GridEvenShareISN_EET2_T4_E12temp_storage+24];
	add.s32 	%r323, %r321, %r322;
	ld.shared.u32 	%r324, [_ZZN3cub18CUB_300001_SM_10006detail6reduce18DeviceReduceKernelINS2_10policy_hubIijN4cuda3std3__44plusIiEEE10Policy1000EN6thrust24THRUST_300001_SM_1000_NS6detail15normal_iteratorINSD_10device_ptrIiEEEEjS9_iNS7_10__identityEEEvT0_PT3_T1_NS0_13GridEvenShareISN_EET2_T4_E12temp_storage+28];
	add.s32 	%r325, %r323, %r324;
	ld.shared.u32 	%r326, [_ZZN3cub18CUB_300001_SM_10006detail6reduce18DeviceReduceKernelINS2_10policy_hubIijN4cuda3std3__44plusIiEEE10Policy1000EN6thrust24THRUST_300001_SM_1000_NS6detail15normal_iteratorINSD_10device_ptrIiEEEEjS9_iNS7_10__identityEEEvT0_PT3_T1_NS0_13GridEvenShareISN_EET2_T4_E12temp_storage+32];
	add.s32 	%r327, %r325, %r326;
	ld.shared.u32 	%r328, [_ZZN3cub18CUB_300001_SM_10006detail6reduce18DeviceReduceKernelINS2_10policy_hubIijN4cuda3std3__44plusIiEEE10Policy1000EN6thrust24THRUST_300001_SM_1000_NS6detail15normal_iteratorINSD_10device_ptrIiEEEEjS9_iNS7_10__identityEEEvT0_PT3_T1_NS0_13GridEvenShareISN_EET2_T4_E12temp_storage+36];
	add.s32 	%r574, %r327, %r328;
$L__BB3_48:
	mov.u32 	%r531, %tid.x;
	setp.ne.s32 	%p56, %r531, 0;
	@%p56 bra 	$L__BB3_50;
	ld.param.u64 	%rd129, [_ZN3cub18CUB_300001_SM_10006detail6reduce18DeviceReduceKernelINS2_10policy_hubIijN4cuda3std3__44plusIiEEE10Policy1000EN6thrust24THRUST_300001_SM_1000_NS6detail15normal_iteratorINSD_10device_ptrIiEEEEjS9_iNS7_10__identityEEEvT0_PT3_T1_NS0_13GridEvenShareISN_EET2_T4__param_1];
	cvta.to.global.u64 	%rd126, %rd129;
	mul.wide.u32 	%rd127, %r3, 4;
	add.s64 	%rd128, %rd126, %rd127;
	st.global.u32 	[%rd128], %r574;
$L__BB3_50:
	ret;

}
	// .globl	_ZN3cub18CUB_300001_SM_10006detail6reduce28DeviceReduceSingleTileKernelINS2_10policy_hubIijN4cuda3std3__44plusIiEEE10Policy1000EPiSC_iS9_iiNS7_10__identityEEEvT0_T1_T2_T3_T4_T6_
.visible .entry _ZN3cub18CUB_300001_SM_10006detail6reduce28DeviceReduceSingleTileKernelINS2_10policy_hubIijN4cuda3std3__44plusIiEEE10Policy1000EPiSC_iS9_iiNS7_10__identityEEEvT0_T1_T2_T3_T4_T6_(
	.param .u64 .ptr .align 1 _ZN3cub18CUB_300001_SM_10006detail6reduce28DeviceReduceSingleTileKernelINS2_10policy_hubIijN4cuda3std3__44plusIiEEE10Policy1000EPiSC_iS9_iiNS7_10__identityEEEvT0_T1_T2_T3_T4_T6__param_0,
	.param .u64 .ptr .align 1 _ZN3cub18CUB_300001_SM_10006detail6reduce28DeviceReduceSingleTileKernelINS2_10policy_hubIijN4cuda3std3__44plusIiEEE10Policy1000EPiSC_iS9_iiNS7_10__identityEEEvT0_T1_T2_T3_T4_T6__param_1,
	.param .u32 _ZN3cub18CUB_300001_SM_10006detail6reduce28DeviceReduceSingleTileKernelINS2_10policy_hubIijN4cuda3std3__44plusIiEEE10Policy1000EPiSC_iS9_iiNS7_10__identityEEEvT0_T1_T2_T3_T4_T6__param_2,
	.param .align 1 .b8 _ZN3cub18CUB_300001_SM_10006detail6reduce28DeviceReduceSingleTileKernelINS2_10policy_hubIijN4cuda3std3__44plusIiEEE10Policy1000EPiSC_iS9_iiNS7_10__identityEEEvT0_T1_T2_T3_T4_T6__param_3[1],
	.param .u32 _ZN3cub18CUB_300001_SM_10006detail6reduce28DeviceReduceSingleTileKernelINS2_10policy_hubIijN4cuda3std3__44plusIiEEE10Policy1000EPiSC_iS9_iiNS7_10__identityEEEvT0_T1_T2_T3_T4_T6__param_4,
	.param .align 1 .b8 _ZN3cub18CUB_300001_SM_10006detail6reduce28DeviceReduceSingleTileKernelINS2_10policy_hubIijN4cuda3std3__44plusIiEEE10Policy1000EPiSC_iS9_iiNS7_10__identityEEEvT0_T1_T2_T3_T4_T6__param_5[1]
)
.maxntid 256
.minnctapersm 1
{
	.reg .pred 	%p<97>;
	.reg .b32 	%r<687>;
	.reg .b64 	%rd<125>;
	// demoted variable
	.shared .align 4 .b8 _ZZN3cub18CUB_300001_SM_10006detail6reduce28DeviceReduceSingleTileKernelINS2_10policy_hubIijN4cuda3std3__44plusIiEEE10Policy1000EPiSC_iS9_iiNS7_10__identityEEEvT0_T1_T2_T3_T4_T6_E12temp_storage[44];
	ld.param.u64 	%rd16, [_ZN3cub18CUB_300001_SM_10006detail6reduce28DeviceReduceSingleTileKernelINS2_10policy_hubIijN4cuda3std3__44plusIiEEE10Policy1000EPiSC_iS9_iiNS7_10__identityEEEvT0_T1_T2_T3_T4_T6__param_0];
	ld.param.u64 	%rd17, [_ZN3cub18CUB_300001_SM_10006detail6reduce28DeviceReduceSingleTileKernelINS2_10policy_hubIijN4cuda3std3__44plusIiEEE10Policy1000EPiSC_iS9_iiNS7_10__identityEEEvT0_T1_T2_T3_T4_T6__param_1];
	ld.param.u32 	%r120, [_ZN3cub18CUB_300001_SM_10006detail6reduce28DeviceReduceSingleTileKernelINS2_10policy_hubIijN4cuda3std3__44plusIiEEE10Policy1000EPiSC_iS9_iiNS7_10__identityEEEvT0_T1_T2_T3_T4_T6__param_2];
	ld.param.u32 	%r121, [_ZN3cub18CUB_300001_SM_10006detail6reduce28DeviceReduceSingleTileKernelINS2_10policy_hubIijN4cuda3std3__44plusIiEEE10Policy1000EPiSC_iS9_iiNS7_10__identityEEEvT0_T1_T2_T3_T4_T6__param_4];
	cvta.to.global.u64 	%rd1, %rd17;
	setp.ne.s32 	%p1, %r120, 0;
	@%p1 bra 	$L__BB4_3;
	mov.u32 	%r633, %tid.x;
	setp.ne.s32 	%p96, %r633, 0;
	@%p96 bra 	$L__BB4_74;
	st.global.u32 	[%rd1], %r121;
	bra.uni 	$L__BB4_74;
$L__BB4_3:
	and.b64  	%rd18, %rd16, 15;
	setp.ne.s64 	%p2, %rd18, 0;
	@%p2 bra 	$L__BB4_38;
	setp.gt.s32 	%p49, %r120, 4095;
	@%p49 bra 	$L__BB4_22;
	mov.u32 	%r1, %tid.x;
	setp.ge.s32 	%p66, %r1, %r120;
	mov.b32 	%r644, 0;
	mov.u32 	%r639, %r1;
	@%p66 bra 	$L__BB4_7;
	mul.wide.u32 	%rd113, %r1, 4;
	add.s64 	%rd112, %rd16, %rd113;
	// begin inline asm
	ld.global.nc.u32 %r644, [%rd112];
	// end inline asm
	add.s32 	%r639, %r1, 256;
$L__BB4_7:
	setp.ge.s32 	%p67, %r639, %r120;
	@%p67 bra 	$L__BB4_13;
	not.b32 	%r507, %r639;
	add.s32 	%r6, %r120, %r507;
	and.b32  	%r508, %r6, 768;
	setp.eq.s32 	%p68, %r508, 768;
	@%p68 bra 	$L__BB4_11;
	mul.wide.u32 	%rd114, %r639, 4;
	add.s64 	%rd121, %rd16, %rd114;
	shr.u32 	%r509, %r6, 8;
	add.s32 	%r510, %r509, 1;
	and.b32  	%r511, %r510, 3;
	neg.s32 	%r636, %r511;
$L__BB4_10:
	.pragma "nounroll";
	// begin inline asm
	ld.global.nc.u32 %r512, [%rd121];
	// end inline asm
	add.s32 	%r644, %r512, %r644;
	add.s32 	%r639, %r639, 256;
	add.s64 	%rd121, %rd121, 1024;
	add.s32 	%r636, %r636, 1;
	setp.ne.s32 	%p69, %r636, 0;
	@%p69 bra 	$L__BB4_10;
$L__BB4_11:
	setp.lt.u32 	%p70, %r6, 768;
	@%p70 bra 	$L__BB4_13;
$L__BB4_12:
	mul.wide.s32 	%rd120, %r639, 4;
	add.s64 	%rd116, %rd16, %rd120;
	// begin inline asm
	ld.global.nc.u32 %r513, [%rd116];
	// end inline asm
	add.s32 	%r517, %r513, %r644;
	add.s64 	%rd117, %rd116, 1024;
	// begin inline asm
	ld.global.nc.u32 %r514, [%rd117];
	// end inline asm
	add.s32 	%r518, %r514, %r517;
	add.s64 	%rd118, %rd116, 2048;
	// begin inline asm
	ld.global.nc.u32 %r515, [%rd118];
	// end inline asm
	add.s32 	%r519, %r515, %r518;
	add.s64 	%rd119, %rd116, 3072;
	// begin inline asm
	ld.global.nc.u32 %r516, [%rd119];
	// end inline asm
	add.s32 	%r644, %r516, %r519;
	add.s32 	%r639, %r639, 1024;
	setp.lt.s32 	%p71, %r639, %r120;
	@%p71 bra 	$L__BB4_12;
$L__BB4_13:
	setp.lt.s32 	%p72, %r120, 256;
	@%p72 bra 	$L__BB4_18;
	// begin inline asm
	mov.u32 %r583, %laneid;
	// end inline asm
	mov.b32 	%r586, 1;
	mov.b32 	%r607, 31;
	mov.b32 	%r608, -1;
	// begin inline asm
	shfl.sync.down.b32 %r584, %r644, %r586, %r607, %r608;
	// end inline asm
	setp.gt.s32 	%p88, %r583, 30;
	selp.b32 	%r609, 0, %r584, %p88;
	add.s32 	%r590, %r609, %r644;
	mov.b32 	%r591, 2;
	// begin inline asm
	shfl.sync.down.b32 %r589, %r590, %r591, %r607, %r608;
	// end inline asm
	setp.gt.s32 	%p89, %r583, 29;
	selp.b32 	%r610, 0, %r589, %p89;
	add.s32 	%r595, %r590, %r610;
	mov.b32 	%r596, 4;
	// begin inline asm
	shfl.sync.down.b32 %r594, %r595, %r596, %r607, %r608;
	// end inline asm
	setp.gt.s32 	%p90, %r583, 27;
	selp.b32 	%r611, 0, %r594, %p90;
	add.s32 	%r600, %r595, %r611;
	mov.b32 	%r601, 8;
	// begin inline asm
	shfl.sync.down.b32 %r599, %r600, %r601, %r607, %r608;
	// end inline asm
	setp.gt.s32 	%p91, %r583, 23;
	selp.b32 	%r612, 0, %r599, %p91;
	add.s32 	%r605, %r600, %r612;
	mov.b32 	%r606, 16;
	// begin inline asm
	shfl.sync.down.b32 %r604, %r605, %r606, %r607, %r608;
	// end inline asm
	setp.gt.s32 	%p92, %r583, 15;
	selp.b32 	%r613, 0, %r604, %p92;
	add.s32 	%r686, %r605, %r613;
	setp.ne.s32 	%p93, %r583, 0;
	@%p93 bra 	$L__BB4_16;
	shr.u32 	%r614, %r1, 3;
	and.b32  	%r615, %r614, 124;
	mov.u32 	%r616, _ZZN3cub18CUB_300001_SM_10006detail6reduce28DeviceReduceSingleTileKernelINS2_10policy_hubIijN4cuda3std3__44plusIiEEE10Policy1000EPiSC_iS9_iiNS7_10__identityEEEvT0_T1_T2_T3_T4_T6_E12temp_storage;
	add.s32 	%r617, %r616, %r615;
	st.shared.u32 	[%r617+8], %r686;
$L__BB4_16:
	bar.sync 	0;
	setp.ne.s32 	%p94, %r1, 0;
	@%p94 bra 	$L__BB4_72;
	ld.shared.u32 	%r618, [_ZZN3cub18CUB_300001_SM_10006detail6reduce28DeviceReduceSingleTileKernelINS2_10policy_hubIijN4cuda3std3__44plusIiEEE10Policy1000EPiSC_iS9_iiNS7_10__identityEEEvT0_T1_T2_T3_T4_T6_E12temp_storage+12];
	add.s32 	%r619, %r618, %r686;
	ld.shared.u32 	%r620, [_ZZN3cub18CUB_300001_SM_10006detail6reduce28DeviceReduceSingleTileKernelINS2_10policy_hubIijN4cuda3std3__44plusIiEEE10Policy1000EPiSC_iS9_iiNS7_10__identityEEEvT0_T1_T2_T3_T4_T6_E12temp_storage+16];
	add.s32 	%r621, %r619, %r620;
	ld.shared.u32 	%r622, [_ZZN3cub18CUB_300001_SM_10006detail6reduce28DeviceReduceSingleTileKernelINS2_10policy_hubIijN4cuda3std3__44plusIiEEE10Policy1000EPiSC_iS9_iiNS7_10__identityEEEvT0_T1_T2_T3_T4_T6_E12temp_storage+20];
	add.s32 	%r623, %r621, %r622;
	ld.shared.u32 	%r624, [_ZZN3cub18CUB_300001_SM_10006detail6reduce28DeviceReduceSingleTileKernelINS2_10policy_hubIijN4cuda3std3__44plusIiEEE10Policy1000EPiSC_iS9_iiNS7_10__identityEEEvT0_T1_T2_T3_T4_T6_E12temp_storage+24];
	add.s32 	%r625, %r623, %r624;
	ld.shared.u32 	%r626, [_ZZN3cub18CUB_300001_SM_10006detail6reduce28DeviceReduceSingleTileKernelINS2_10policy_hubIijN4cuda3std3__44plusIiEEE10Policy1000EPiSC_iS9_iiNS7_10__identityEEEvT0_T1_T2_T3_T4_T6_E12temp_storage+28];
	add.s32 	%r627, %r625, %r626;
	ld.shared.u32 	%r628, [_ZZN3cub18CUB_300001_SM_10006detail6reduce28DeviceReduceSingleTileKernelINS2_10policy_hubIijN4cuda3std3__44plusIiEEE10Policy1000EPiSC_iS9_iiNS7_10__identityEEEvT0_T1_T2_T3_T4_T6_E12temp_storage+32];
	add.s32 	%r629, %r627, %r628;
	ld.shared.u32 	%r630, [_ZZN3cub18CUB_300001_SM_10006detail6reduce28DeviceReduceSingleTileKernelINS2_10policy_hubIijN4cuda3std3__44plusIiEEE10Policy1000EPiSC_iS9_iiNS7_10__identityEEEvT0_T1_T2_T3_T4_T6_E12temp_storage+36];
	add.s32 	%r686, %r629, %r630;
	bra.uni 	$L__BB4_72;
$L__BB4_18:
	// begin inline asm
	mov.u32 %r520, %laneid;
	// end inline asm
	and.b32  	%r546, %r1, 992;
	add.s32 	%r547, %r546, 32;
	setp.gt.s32 	%p73, %r547, %r120;
	not.b32 	%r548, %r546;
	add.s32 	%r549, %r120, %r548;
	selp.b32 	%r544, %r549, 31, %p73;
	mov.b32 	%r523, 1;
	mov.b32 	%r545, -1;
	// begin inline asm
	shfl.sync.down.b32 %r521, %r644, %r523, %r544, %r545;
	// end inline asm
	setp.lt.s32 	%p74, %r520, %r544;
	selp.b32 	%r550, %r521, 0, %p74;
	add.s32 	%r527, %r550, %r644;
	mov.b32 	%r528, 2;
	// begin inline asm
	shfl.sync.down.b32 %r526, %r527, %r528, %r544, %r545;
	// end inline asm
	add.s32 	%r551, %r520, 2;
	setp.gt.s32 	%p75, %r551, %r544;
	selp.b32 	%r552, 0, %r526, %p75;
	add.s32 	%r532, %r527, %r552;
	mov.b32 	%r533, 4;
	// begin inline asm
	shfl.sync.down.b32 %r531, %r532, %r533, %r544, %r545;
	// end inline asm
	add.s32 	%r553, %r520, 4;
	setp.gt.s32 	%p76, %r553, %r544;
	selp.b32 	%r554, 0, %r531, %p76;
	add.s32 	%r537, %r532, %r554;
	mov.b32 	%r538, 8;
	// begin inline asm
	shfl.sync.down.b32 %r536, %r537, %r538, %r544, %r545;
	// end inline asm
	add.s32 	%r555, %r520, 8;
	setp.gt.s32 	%p77, %r555, %r544;
	selp.b32 	%r556, 0, %r536, %p77;
	add.s32 	%r542, %r537, %r556;
	mov.b32 	%r543, 16;
	// begin inline asm
	shfl.sync.down.b32 %r541, %r542, %r543, %r544, %r545;
	// end inline asm
	add.s32 	%r557, %r520, 16;
	setp.gt.s32 	%p78, %r557, %r544;
	selp.b32 	%r558, 0, %r541, %p78;
	add.s32 	%r686, %r542, %r558;
	setp.ne.s32 	%p79, %r520, 0;
	@%p79 bra 	$L__BB4_20;
	shr.u32 	%r559, %r1, 3;
	and.b32  	%r560, %r559, 124;
	mov.u32 	%r561, _ZZN3cub18CUB_300001_SM_10006detail6reduce28DeviceReduceSingleTileKernelINS2_10policy_hubIijN4cuda3std3__44plusIiEEE10Policy1000EPiSC_iS9_iiNS7_10__identityEEEvT0_T1_T2_T3_T4_T6_E12temp_storage;
	add.s32 	%r562, %r561, %r560;
	st.shared.u32 	[%r562+8], %r686;
$L__BB4_20:
	bar.sync 	0;
	setp.ne.s32 	%p80, %r1, 0;
	@%p80 bra 	$L__BB4_72;
	setp.gt.s32 	%p81, %r120, 32;
	ld.shared.u32 	%r563, [_ZZN3cub18CUB_300001_SM_10006detail6reduce28DeviceReduceSingleTileKernelINS2_10policy_hubIijN4cuda3std3__44plusIiEEE10Policy1000EPiSC_iS9_iiNS7_10__identityEEEvT0_T1_T2_T3_T4_T6_E12temp_storage+12];
	selp.b32 	%r564, %r563, 0, %p81;
	add.s32 	%r565, %r564, %r686;
	setp.gt.s32 	%p82, %r120, 64;
	ld.shared.u32 	%r566, [_ZZN3cub18CUB_300001_SM_10006detail6reduce28DeviceReduceSingleTileKernelINS2_10policy_hubIijN4cuda3std3__44plusIiEEE10Policy1000EPiSC_iS9_iiNS7_10__identityEEEvT0_T1_T2_T3_T4_T6_E12temp_storage+16];
	selp.b32 	%r567, %r566, 0, %p82;
	add.s32 	%r568, %r565, %r567;
	setp.gt.s32 	%p83, %r120, 96;
	ld.shared.u32 	%r569, [_ZZN3cub18CUB_300001_SM_10006detail6reduce28DeviceReduceSingleTileKernelINS2_10policy_hubIijN4cuda3std3__44plusIiEEE10Policy1000EPiSC_iS9_iiNS7_10__identityEEEvT0_T1_T2_T3_T4_T6_E12temp_storage+20];
	selp.b32 	%r570, %r569, 0, %p83;
	add.s32 	%r571, %r568, %r570;
	setp.gt.s32 	%p84, %r120, 128;
	ld.shared.u32 	%r572, [_ZZN3cub18CUB_300001_SM_10006detail6reduce28DeviceReduceSingleTileKernelINS2_10policy_hubIijN4cuda3std3__44plusIiEEE10Policy1000EPiSC_iS9_iiNS7_10__identityEEEvT0_T1_T2_T3_T4_T6_E12temp_storage+24];
	selp.b32 	%r573, %r572, 0, %p84;
	add.s32 	%r574, %r571, %r573;
	setp.gt.s32 	%p85, %r120, 160;
	ld.shared.u32 	%r575, [_ZZN3cub18CUB_300001_SM_10006detail6reduce28DeviceReduceSingleTileKernelINS2_10policy_hubIijN4cuda3std3__44plusIiEEE10Policy1000EPiSC_iS9_iiNS7_10__identityEEEvT0_T1_T2_T3_T4_T6_E12temp_storage+28];
	selp.b32 	%r576, %r575, 0, %p85;
	add.s32 	%r577, %r574, %r576;
	setp.gt.s32 	%p86, %r120, 192;
	ld.shared.u32 	%r578, [_ZZN3cub18CUB_300001_SM_10006detail6reduce28DeviceReduceSingleTileKernelINS2_10policy_hubIijN4cuda3std3__44plusIiEEE10Policy1000EPiSC_iS9_iiNS7_10__identityEEEvT0_T1_T2_T3_T4_T6_E12temp_storage+32];
	selp.b32 	%r579, %r578, 0, %p86;
	add.s32 	%r580, %r577, %r579;
	setp.gt.s32 	%p87, %r120, 224;
	ld.shared.u32 	%r581, [_ZZN3cub18CUB_300001_SM_10006detail6reduce28DeviceReduceSingleTileKernelINS2_10policy_hubIijN4cuda3std3__44plusIiEEE10Policy1000EPiSC_iS9_iiNS7_10__identityEEEvT0_T1_T2_T3_T4_T6_E12temp_storage+36];
	selp.b32 	%r582, %r581, 0, %p87;
	add.s32 	%r686, %r580, %r582;
	bra.uni 	$L__BB4_72;
$L__BB4_22:
	mov.u32 	%r26, %tid.x;
	shl.b32 	%r377, %r26, 2;
	mul.wide.u32 	%rd86, %r377, 4;
	add.s64 	%rd76, %rd16, %rd86;
	// begin inline asm
	ld.global.nc.v2.u64 {%rd74, %rd75}, [%rd76];
	// end inline asm
	mov.b64 	{%r378, %r379}, %rd75;
	mov.b64 	{%r380, %r381}, %rd74;
	add.s64 	%rd79, %rd76, 4096;
	// begin inline asm
	ld.global.nc.v2.u64 {%rd77, %rd78}, [%rd79];
	// end inline asm
	mov.b64 	{%r382, %r383}, %rd78;
	mov.b64 	{%r384, %r385}, %rd77;
	add.s64 	%rd82, %rd76, 8192;
	// begin inline asm
	ld.global.nc.v2.u64 {%rd80, %rd81}, [%rd82];
	// end inline asm
	mov.b64 	{%r386, %r387}, %rd81;
	mov.b64 	{%r388, %r389}, %rd80;
	add.s64 	%rd85, %rd76, 12288;
	// begin inline asm
	ld.global.nc.v2.u64 {%rd83, %rd84}, [%rd85];
	// end inline asm
	mov.b64 	{%r390, %r391}, %rd84;
	mov.b64 	{%r392, %r393}, %rd83;
	add.s32 	%r394, %r381, %r380;
	add.s32 	%r395, %r378, %r394;
	add.s32 	%r396, %r379, %r395;
	add.s32 	%r397, %r384, %r396;
	add.s32 	%r398, %r385, %r397;
	add.s32 	%r399, %r382, %r398;
	add.s32 	%r400, %r383, %r399;
	add.s32 	%r401, %r388, %r400;
	add.s32 	%r402, %r389, %r401;
	add.s32 	%r403, %r386, %r402;
	add.s32 	%r404, %r387, %r403;
	add.s32 	%r405, %r392, %r404;
	add.s32 	%r406, %r393, %r405;
	add.s32 	%r407, %r390, %r406;
	add.s32 	%r659, %r391, %r407;
	setp.lt.u32 	%p50, %r120, 8192;
	mov.b32 	%r648, 4096;
	@%p50 bra 	$L__BB4_26;
	add.s32 	%r28, %r120, -4096;
	mov.b32 	%r648, 4096;
$L__BB4_24:
	mul.wide.s32 	%rd99, %r648, 4;
	add.s64 	%rd89, %rd76, %rd99;
	// begin inline asm
	ld.global.nc.v2.u64 {%rd87, %rd88}, [%rd89];
	// end inline asm
	mov.b64 	{%r409, %r410}, %rd88;
	mov.b64 	{%r411, %r412}, %rd87;
	add.s64 	%rd92, %rd89, 4096;
	// begin inline asm
	ld.global.nc.v2.u64 {%rd90, %rd91}, [%rd92];
	// end inline asm
	mov.b64 	{%r413, %r414}, %rd91;
	mov.b64 	{%r415, %r416}, %rd90;
	add.s64 	%rd95, %rd89, 8192;
	// begin inline asm
	ld.global.nc.v2.u64 {%rd93, %rd94}, [%rd95];
	// end inline asm
	mov.b64 	{%r417, %r418}, %rd94;
	mov.b64 	{%r419, %r420}, %rd93;
	add.s64 	%rd98, %rd89, 12288;
	// begin inline asm
	ld.global.nc.v2.u64 {%rd96, %rd97}, [%rd98];
	// end inline asm
	mov.b64 	{%r421, %r422}, %rd97;
	mov.b64 	{%r423, %r424}, %rd96;
	add.s32 	%r425, %r411, %r659;
	add.s32 	%r426, %r412, %r425;
	add.s32 	%r427, %r409, %r426;
	add.s32 	%r428, %r410, %r427;
	add.s32 	%r429, %r415, %r428;
	add.s32 	%r430, %r416, %r429;
	add.s32 	%r431, %r413, %r430;
	add.s32 	%r432, %r414, %r431;
	add.s32 	%r433, %r419, %r432;
	add.s32 	%r434, %r420, %r433;
	add.s32 	%r435, %r417, %r434;
	add.s32 	%r436, %r418, %r435;
	add.s32 	%r437, %r423, %r436;
	add.s32 	%r438, %r424, %r437;
	add.s32 	%r439, %r421, %r438;
	add.s32 	%r659, %r422, %r439;
	sub.s32 	%r440, %r120, %r648;
	setp.lt.s32 	%p51, %r440, 4096;
	@%p51 bra 	$L__BB4_34;
	add.s32 	%r648, %r648, 4096;
	setp.le.s32 	%p52, %r648, %r28;
	@%p52 bra 	$L__BB4_24;
$L__BB4_26:
	setp.le.s32 	%p53, %r120, %r648;
	@%p53 bra 	$L__BB4_34;
	sub.s32 	%r35, %r120, %r648;
	setp.ge.s32 	%p54, %r26, %r35;
	@%p54 bra 	$L__BB4_34;
	not.b32 	%r442, %r26;
	add.s32 	%r443, %r120, %r442;
	sub.s32 	%r36, %r443, %r648;
	and.b32  	%r444, %r36, 768;
	setp.eq.s32 	%p55, %r444, 768;
	mov.u32 	%r653, %r26;
	@%p55 bra 	$L__BB4_31;
	add.s32 	%r650, %r26, %r648;
	shr.u32 	%r445, %r36, 8;
	add.s32 	%r446, %r445, 1;
	and.b32  	%r447, %r446, 3;
	neg.s32 	%r649, %r447;
	mov.u32 	%r653, %r26;
$L__BB4_30:
	.pragma "nounroll";
	mul.wide.u32 	%rd101, %r650, 4;
	add.s64 	%rd100, %rd16, %rd101;
	// begin inline asm
	ld.global.nc.u32 %r448, [%rd100];
	// end inline asm
	add.s32 	%r659, %r448, %r659;
	add.s32 	%r653, %r653, 256;
	add.s32 	%r650, %r650, 256;
	add.s32 	%r649, %r649, 1;
	setp.ne.s32 	%p56, %r649, 0;
	@%p56 bra 	$L__BB4_30;
$L__BB4_31:
	setp.lt.u32 	%p57, %r36, 768;
	@%p57 bra 	$L__BB4_34;
	cvt.u64.u32 	%rd102, %r653;
	cvt.u64.u32 	%rd103, %r648;
	add.s64 	%rd104, %rd102, %rd103;
	shl.b64 	%rd105, %rd104, 2;
	add.s64 	%rd106, %rd105, %rd16;
	add.s64 	%rd122, %rd106, 2048;
	add.s32 	%r656, %r653, %r648;
$L__BB4_33:
	mul.wide.u32 	%rd111, %r656, 4;
	add.s64 	%rd107, %rd16, %rd111;
	// begin inline asm
	ld.global.nc.u32 %r449, [%rd107];
	// end inline asm
	add.s32 	%r453, %r449, %r659;
	add.s64 	%rd108, %rd122, -1024;
	// begin inline asm
	ld.global.nc.u32 %r450, [%rd108];
	// end inline asm
	add.s32 	%r454, %r450, %r453;
	// begin inline asm
	ld.global.nc.u32 %r451, [%rd122];
	// end inline asm
	add.s32 	%r455, %r451, %r454;
	add.s64 	%rd110, %rd122, 1024;
	// begin inline asm
	ld.global.nc.u32 %r452, [%rd110];
	// end inline asm
	add.s32 	%r659, %r452, %r455;
	add.s32 	%r653, %r653, 1024;
	add.s64 	%rd122, %rd122, 4096;
	add.s32 	%r656, %r656, 1024;
	setp.lt.s32 	%p58, %r653, %r35;
	@%p58 bra 	$L__BB4_33;
$L__BB4_34:
	// begin inline asm
	mov.u32 %r456, %laneid;
	// end inline asm
	mov.b32 	%r459, 1;
	mov.b32 	%r480, 31;
	mov.b32 	%r481, -1;
	// begin inline asm
	shfl.sync.down.b32 %r457, %r659, %r459, %r480, %r481;
	// end inline asm
	setp.gt.s32 	%p59, %r456, 30;
	selp.b32 	%r482, 0, %r457, %p59;
	add.s32 	%r463, %r482, %r659;
	mov.b32 	%r464, 2;
	// begin inline asm
	shfl.sync.down.b32 %r462, %r463, %r464, %r480, %r481;
	// end inline asm
	setp.gt.s32 	%p60, %r456, 29;
	selp.b32 	%r483, 0, %r462, %p60;
	add.s32 	%r468, %r463, %r483;
	mov.b32 	%r469, 4;
	// begin inline asm
	shfl.sync.down.b32 %r467, %r468, %r469, %r480, %r481;
	// end inline asm
	setp.gt.s32 	%p61, %r456, 27;
	selp.b32 	%r484, 0, %r467, %p61;
	add.s32 	%r473, %r468, %r484;
	mov.b32 	%r474, 8;
	// begin inline asm
	shfl.sync.down.b32 %r472, %r473, %r474, %r480, %r481;
	// end inline asm
	setp.gt.s32 	%p62, %r456, 23;
	selp.b32 	%r485, 0, %r472, %p62;
	add.s32 	%r478, %r473, %r485;
	mov.b32 	%r479, 16;
	// begin inline asm
	shfl.sync.down.b32 %r477, %r478, %r479, %r480, %r481;
	// end inline asm
	setp.gt.s32 	%p63, %r456, 15;
	selp.b32 	%r486, 0, %r477, %p63;
	add.s32 	%r686, %r478, %r486;
	setp.ne.s32 	%p64, %r456, 0;
	@%p64 bra 	$L__BB4_36;
	shr.u32 	%r487, %r26, 3;
	and.b32  	%r488, %r487, 124;
	mov.u32 	%r489, _ZZN3cub18CUB_300001_SM_10006detail6reduce28DeviceReduceSingleTileKernelINS2_10policy_hubIijN4cuda3std3__44plusIiEEE10Policy1000EPiSC_iS9_iiNS7_10__identityEEEvT0_T1_T2_T3_T4_T6_E12temp_storage;
	add.s32 	%r490, %r489, %r488;
	st.shared.u32 	[%r490+8], %r686;
$L__BB4_36:
	bar.sync 	0;
	setp.ne.s32 	%p65, %r26, 0;
	@%p65 bra 	$L__BB4_72;
	ld.shared.u32 	%r491, [_ZZN3cub18CUB_300001_SM_10006detail6reduce28DeviceReduceSingleTileKernelINS2_10policy_hubIijN4cuda3std3__44plusIiEEE10Policy1000EPiSC_iS9_iiNS7_10__identityEEEvT0_T1_T2_T3_T4_T6_E12temp_storage+12];
	add.s32 	%r492, %r491, %r686;
	ld.shared.u32 	%r493, [_ZZN3cub18CUB_300001_SM_10006detail6reduce28DeviceReduceSingleTileKernelINS2_10policy_hubIijN4cuda3std3__44plusIiEEE10Policy1000EPiSC_iS9_iiNS7_10__identityEEEvT0_T1_T2_T3_T4_T6_E12temp_storage+16];
	add.s32 	%r494, %r492, %r493;
	ld.shared.u32 	%r495, [_ZZN3cub18CUB_300001_SM_10006detail6reduce28DeviceReduceSingleTileKernelINS2_10policy_hubIijN4cuda3std3__44plusIiEEE10Policy1000EPiSC_iS9_iiNS7_10__identityEEEvT0_T1_T2_T3_T4_T6_E12temp_storage+20];
	add.s32 	%r496, %r494, %r495;
	ld.shared.u32 	%r497, [_ZZN3cub18CUB_300001_SM_10006detail6reduce28DeviceReduceSingleTileKernelINS2_10policy_hubIijN4cuda3std3__44plusIiEEE10Policy1000EPiSC_iS9_iiNS7_10__identityEEEvT0_T1_T2_T3_T4_T6_E12temp_storage+24];
	add.s32 	%r498, %r496, %r497;
	ld.shared.u32 	%r499, [_ZZN3cub18CUB_300001_SM_10006detail6reduce28DeviceReduceSingleTileKernelINS2_10policy_hubIijN4cuda3std3__44plusIiEEE10Policy1000EPiSC_iS9_iiNS7_10__identityEEEvT0_T1_T2_T3_T4_T6_E12temp_storage+28];
	add.s32 	%r500, %r498, %r499;
	ld.shared.u32 	%r501, [_ZZN3cub18CUB_300001_SM_10006detail6reduce28DeviceReduceSingleTileKernelINS2_10policy_hubIijN4cuda3std3__44plusIiEEE10Policy1000EPiSC_iS9_iiNS7_10__identityEEEvT0_T1_T2_T3_T4_T6_E12temp_storage+32];
	add.s32 	%r502, %r500, %r501;
	ld.shared.u32 	%r503, [_ZZN3cub18CUB_300001_SM_10006detail6reduce28DeviceReduceSingleTileKernelINS2_10policy_hubIijN4cuda3std3__44plusIiEEE10Policy1000EPiSC_iS9_iiNS7_10__identityEEEvT0_T1_T2_T3_T4_T6_E12temp_storage+36];
	add.s32 	%r686, %r502, %r503;
	bra.uni 	$L__BB4_72;
$L__BB4_38:
	setp.gt.s32 	%p3, %r120, 4095;
	@%p3 bra 	$L__BB4_56;
	mov.u32 	%r60, %tid.x;
	setp.ge.s32 	%p20, %r60, %r120;
	mov.b32 	%r670, 0;
	mov.u32 	%r665, %r60;
	@%p20 bra 	$L__BB4_41;
	mul.wide.u32 	%rd66, %r60, 4;
	add.s64 	%rd65, %rd16, %rd66;
	// begin inline asm
	ld.global.nc.u32 %r670, [%rd65];
	// end inline asm
	add.s32 	%r665, %r60, 256;
$L__BB4_41:
	setp.ge.s32 	%p21, %r665, %r120;
	@%p21 bra 	$L__BB4_47;
	not.b32 	%r252, %r665;
	add.s32 	%r65, %r120, %r252;
	and.b32  	%r253, %r65, 768;
	setp.eq.s32 	%p22, %r253, 768;
	@%p22 bra 	$L__BB4_45;
	mul.wide.u32 	%rd67, %r665, 4;
	add.s64 	%rd123, %rd16, %rd67;
	shr.u32 	%r254, %r65, 8;
	add.s32 	%r255, %r254, 1;
	and.b32  	%r256, %r255, 3;
	neg.s32 	%r662, %r256;
$L__BB4_44:
	.pragma "nounroll";
	// begin inline asm
	ld.global.nc.u32 %r257, [%rd123];
	// end inline asm
	add.s32 	%r670, %r257, %r670;
	add.s32 	%r665, %r665, 256;
	add.s64 	%rd123, %rd123, 1024;
	add.s32 	%r662, %r662, 1;
	setp.ne.s32 	%p23, %r662, 0;
	@%p23 bra 	$L__BB4_44;
$L__BB4_45:
	setp.lt.u32 	%p24, %r65, 768;
	@%p24 bra 	$L__BB4_47;
$L__BB4_46:
	mul.wide.s32 	%rd73, %r665, 4;
	add.s64 	%rd69, %rd16, %rd73;
	// begin inline asm
	ld.global.nc.u32 %r258, [%rd69];
	// end inline asm
	add.s32 	%r262, %r258, %r670;
	add.s64 	%rd70, %rd69, 1024;
	// begin inline asm
	ld.global.nc.u32 %r259, [%rd70];
	// end inline asm
	add.s32 	%r263, %r259, %r262;
	add.s64 	%rd71, %rd69, 2048;
	// begin inline asm
	ld.global.nc.u32 %r260, [%rd71];
	// end inline asm
	add.s32 	%r264, %r260, %r263;
	add.s64 	%rd72, %rd69, 3072;
	// begin inline asm
	ld.global.nc.u32 %r261, [%rd72];
	// end inline asm
	add.s32 	%r670, %r261, %r264;
	add.s32 	%r665, %r665, 1024;
	setp.lt.s32 	%p25, %r665, %r120;
	@%p25 bra 	$L__BB4_46;
$L__BB4_47:
	setp.lt.s32 	%p26, %r120, 256;
	@%p26 bra 	$L__BB4_52;
	// begin inline asm
	mov.u32 %r328, %laneid;
	// end inline asm
	mov.b32 	%r331, 1;
	mov.b32 	%r352, 31;
	mov.b32 	%r353, -1;
	// begin inline asm
	shfl.sync.down.b32 %r329, %r670, %r331, %r352, %r353;
	// end inline asm
	setp.gt.s32 	%p42, %r328, 30;
	selp.b32 	%r354, 0, %r329, %p42;
	add.s32 	%r335, %r354, %r670;
	mov.b32 	%r336, 2;
	// begin inline asm
	shfl.sync.down.b32 %r334, %r335, %r336, %r352, %r353;
	// end inline asm
	setp.gt.s32 	%p43, %r328, 29;
	selp.b32 	%r355, 0, %r334, %p43;
	add.s32 	%r340, %r335, %r355;
	mov.b32 	%r341, 4;
	// begin inline asm
	shfl.sync.down.b32 %r339, %r340, %r341, %r352, %r353;
	// end inline asm
	setp.gt.s32 	%p44, %r328, 27;
	selp.b32 	%r356, 0, %r339, %p44;
	add.s32 	%r345, %r340, %r356;
	mov.b32 	%r346, 8;
	// begin inline asm
	shfl.sync.down.b32 %r344, %r345, %r346, %r352, %r353;
	// end inline asm
	setp.gt.s32 	%p45, %r328, 23;
	selp.b32 	%r357, 0, %r344, %p45;
	add.s32 	%r350, %r345, %r357;
	mov.b32 	%r351, 16;
	// begin inline asm
	shfl.sync.down.b32 %r349, %r350, %r351, %r352, %r353;
	// end inline asm
	setp.gt.s32 	%p46, %r328, 15;
	selp.b32 	%r358, 0, %r349, %p46;
	add.s32 	%r686, %r350, %r358;
	setp.ne.s32 	%p47, %r328, 0;
	@%p47 bra 	$L__BB4_50;
	shr.u32 	%r359, %r60, 3;
	and.b32  	%r360, %r359, 124;
	mov.u32 	%r361, _ZZN3cub18CUB_300001_SM_10006detail6reduce28DeviceReduceSingleTileKernelINS2_10policy_hubIijN4cuda3std3__44plusIiEEE10Policy1000EPiSC_iS9_iiNS7_10__identityEEEvT0_T1_T2_T3_T4_T6_E12temp_storage;
	add.s32 	%r362, %r361, %r360;
	st.shared.u32 	[%r362+8], %r686;
$L__BB4_50:
	bar.sync 	0;
	setp.ne.s32 	%p48, %r60, 0;
	@%p48 bra 	$L__BB4_72;
	ld.shared.u32 	%r363, [_ZZN3cub18CUB_300001_SM_10006detail6reduce28DeviceReduceSingleTileKernelINS2_10policy_hubIijN4cuda3std3__44plusIiEEE10Policy1000EPiSC_iS9_iiNS7_10__identityEEEvT0_T1_T2_T3_T4_T6_E12temp_storage+12];
	add.s32 	%r364, %r363, %r686;
	ld.shared.u32 	%r365, [_ZZN3cub18CUB_300001_SM_10006detail6reduce28DeviceReduceSingleTileKernelINS2_10policy_hubIijN4cuda3std3__44plusIiEEE10Policy1000EPiSC_iS9_iiNS7_10__identityEEEvT0_T1_T2_T3_T4_T6_E12temp_storage+16];
	add.s32 	%r366, %r364, %r365;
	ld.shared.u32 	%r367, [_ZZN3cub18CUB_300001_SM_10006detail6reduce28DeviceReduceSingleTileKernelINS2_10policy_hubIijN4cuda3std3__44plusIiEEE10Policy1000EPiSC_iS9_iiNS7_10__identityEEEvT0_T1_T2_T3_T4_T6_E12temp_storage+20];
	add.s32 	%r368, %r366, %r367;
	ld.shared.u32 	%r369, [_ZZN3cub18CUB_300001_SM_10006detail6reduce28DeviceReduceSingleTileKernelINS2_10policy_hubIijN4cuda3std3__44plusIiEEE10Policy1000EPiSC_iS9_iiNS7_10__identityEEEvT0_T1_T2_T3_T4_T6_E12temp_storage+24];
	add.s32 	%r370, %r368, %r369;
	ld.shared.u32 	%r371, [_ZZN3cub18CUB_300001_SM_10006detail6reduce28DeviceReduceSingleTileKernelINS2_10policy_hubIijN4cuda3std3__44plusIiEEE10Policy1000EPiSC_iS9_iiNS7_10__identityEEEvT0_T1_T2_T3_T4_T6_E12temp_storage+28];
	add.s32 	%r372, %r370, %r371;
	ld.shared.u32 	%r373, [_ZZN3cub18CUB_300001_SM_10006detail6reduce28DeviceReduceSingleTileKernelINS2_10policy_hubIijN4cuda3std3__44plusIiEEE10Policy1000EPiSC_iS9_iiNS7_10__identityEEEvT0_T1_T2_T3_T4_T6_E12temp_storage+32];
	add.s32 	%r374, %r372, %r373;
	ld.shared.u32 	%r375, [_ZZN3cub18CUB_300001_SM_10006detail6reduce28DeviceReduceSingleTileKernelINS2_10policy_hubIijN4cuda3std3__44plusIiEEE10Policy1000EPiSC_iS9_iiNS7_10__identityEEEvT0_T1_T2_T3_T4_T6_E12temp_storage+36];
	add.s32 	%r686, %r374, %r375;
	bra.uni 	$L__BB4_72;
$L__BB4_52:
	// begin inline asm
	mov.u32 %r265, %laneid;
	// end inline asm
	and.b32  	%r291, %r60, 992;
	add.s32 	%r292, %r291, 32;
	setp.gt.s32 	%p27, %r292, %r120;
	not.b32 	%r293, %r291;
	add.s32 	%r294, %r120, %r293;
	selp.b32 	%r289, %r294, 31, %p27;
	mov.b32 	%r268, 1;
	mov.b32 	%r290, -1;
	// begin inline asm
	shfl.sync.down.b32 %r266, %r670, %r268, %r289, %r290;
	// end inline asm
	setp.lt.s32 	%p28, %r265, %r289;
	selp.b32 	%r295, %r266, 0, %p28;
	add.s32 	%r272, %r295, %r670;
	mov.b32 	%r273, 2;
	// begin inline asm
	shfl.sync.down.b32 %r271, %r272, %r273, %r289, %r290;
	// end inline asm
	add.s32 	%r296, %r265, 2;
	setp.gt.s32 	%p29, %r296, %r289;
	selp.b32 	%r297, 0, %r271, %p29;
	add.s32 	%r277, %r272, %r297;
	mov.b32 	%r278, 4;
	// begin inline asm
	shfl.sync.down.b32 %r276, %r277, %r278, %r289, %r290;
	// end inline asm
	add.s32 	%r298, %r265, 4;
	setp.gt.s32 	%p30, %r298, %r289;
	selp.b32 	%r299, 0, %r276, %p30;
	add.s32 	%r282, %r277, %r299;
	mov.b32 	%r283, 8;
	// begin inline asm
	shfl.sync.down.b32 %r281, %r282, %r283, %r289, %r290;
	// end inline asm
	add.s32 	%r300, %r265, 8;
	setp.gt.s32 	%p31, %r300, %r289;
	selp.b32 	%r301, 0, %r281, %p31;
	add.s32 	%r287, %r282, %r301;
	mov.b32 	%r288, 16;
	// begin inline asm
	shfl.sync.down.b32 %r286, %r287, %r288, %r289, %r290;
	// end inline asm
	add.s32 	%r302, %r265, 16;
	setp.gt.s32 	%p32, %r302, %r289;
	selp.b32 	%r303, 0, %r286, %p32;
	add.s32 	%r686, %r287, %r303;
	setp.ne.s32 	%p33, %r265, 0;
	@%p33 bra 	$L__BB4_54;
	shr.u32 	%r304, %r60, 3;
	and.b32  	%r305, %r304, 124;
	mov.u32 	%r306, _ZZN3cub18CUB_300001_SM_10006detail6reduce28DeviceReduceSingleTileKernelINS2_10policy_hubIijN4cuda3std3__44plusIiEEE10Policy1000EPiSC_iS9_iiNS7_10__identityEEEvT0_T1_T2_T3_T4_T6_E12temp_storage;
	add.s32 	%r307, %r306, %r305;
	st.shared.u32 	[%r307+8], %r686;
$L__BB4_54:
	bar.sync 	0;
	setp.ne.s32 	%p34, %r60, 0;
	@%p34 bra 	$L__BB4_72;
	setp.gt.s32 	%p35, %r120, 32;
	ld.shared.u32 	%r308, [_ZZN3cub18CUB_300001_SM_10006detail6reduce28DeviceReduceSingleTileKernelINS2_10policy_hubIijN4cuda3std3__44plusIiEEE10Policy1000EPiSC_iS9_iiNS7_10__identityEEEvT0_T1_T2_T3_T4_T6_E12temp_storage+12];
	selp.b32 	%r309, %r308, 0, %p35;
	add.s32 	%r310, %r309, %r686;
	setp.gt.s32 	%p36, %r120, 64;
	ld.shared.u32 	%r311, [_ZZN3cub18CUB_300001_SM_10006detail6reduce28DeviceReduceSingleTileKernelINS2_10policy_hubIijN4cuda3std3__44plusIiEEE10Policy1000EPiSC_iS9_iiNS7_10__identityEEEvT0_T1_T2_T3_T4_T6_E12temp_storage+16];
	selp.b32 	%r312, %r311, 0, %p36;
	add.s32 	%r313, %r310, %r312;
	setp.gt.s32 	%p37, %r120, 96;
	ld.shared.u32 	%r314, [_ZZN3cub18CUB_300001_SM_10006detail6reduce28DeviceReduceSingleTileKernelINS2_10policy_hubIijN4cuda3std3__44plusIiEEE10Policy1000EPiSC_iS9_iiNS7_10__identityEEEvT0_T1_T2_T3_T4_T6_E12temp_storage+20];
	selp.b32 	%r315, %r314, 0, %p37;
	add.s32 	%r316, %r313, %r315;
	setp.gt.s32 	%p38, %r120, 128;
	ld.shared.u32 	%r317, [_ZZN3cub18CUB_300001_SM_10006detail6reduce28DeviceReduceSingleTileKernelINS2_10policy_hubIijN4cuda3std3__44plusIiEEE10Policy1000EPiSC_iS9_iiNS7_10__identityEEEvT0_T1_T2_T3_T4_T6_E12temp_storage+24];
	selp.b32 	%r318, %r317, 0, %p38;
	add.s32 	%r319, %r316, %r318;
	setp.gt.s32 	%p39, %r120, 160;
	ld.shared.u32 	%r320, [_ZZN3cub18CUB_300001_SM_10006detail6reduce28DeviceReduceSingleTileKernelINS2_10policy_hubIijN4cuda3std3__44plusIiEEE10Policy1000EPiSC_iS9_iiNS7_10__identityEEEvT0_T1_T2_T3_T4_T6_E12temp_storage+28];
	selp.b32 	%r321, %r320, 0, %p39;
	add.s32 	%r322, %r319, %r321;
	setp.gt.s32 	%p40, %r120, 192;
	ld.shared.u32 	%r323, [_ZZN3cub18CUB_300001_SM_10006detail6reduce28DeviceReduceSingleTileKernelINS2_10policy_hubIijN4cuda3std3__44plusIiEEE10Policy1000EPiSC_iS9_iiNS7_10__identityEEEvT0_T1_T2_T3_T4_T6_E12temp_storage+32];
	selp.b32 	%r324, %r323, 0, %p40;
	add.s32 	%r325, %r322, %r324;
	setp.gt.s32 	%p41, %r120, 224;
	ld.shared.u32 	%r326, [_ZZN3cub18CUB_300001_SM_10006detail6reduce28DeviceReduceSingleTileKernelINS2_10policy_hubIijN4cuda3std3__44plusIiEEE10Policy1000EPiSC_iS9_iiNS7_10__identityEEEvT0_T1_T2_T3_T4_T6_E12temp_storage+36];
	selp.b32 	%r327, %r326, 0, %p41;
	add.s32 	%r686, %r325, %r327;
	bra.uni 	$L__BB4_72;
$L__BB4_56:
	mov.u32 	%r85, %tid.x;
	mul.wide.u32 	%rd35, %r85, 4;
	add.s64 	%rd19, %rd16, %rd35;
	// begin inline asm
	ld.global.nc.u32 %r122, [%rd19];
	// end inline asm
	add.s64 	%rd20, %rd19, 1024;
	// begin inline asm
	ld.global.nc.u32 %r123, [%rd20];
	// end inline asm
	add.s64 	%rd21, %rd19, 2048;
	// begin inline asm
	ld.global.nc.u32 %r124, [%rd21];
	// end inline asm
	add.s64 	%rd22, %rd19, 3072;
	// begin inline asm
	ld.global.nc.u32 %r125, [%rd22];
	// end inline asm
	add.s64 	%rd23, %rd19, 4096;
	// begin inline asm
	ld.global.nc.u32 %r126, [%rd23];
	// end inline asm
	add.s64 	%rd24, %rd19, 5120;
	// begin inline asm
	ld.global.nc.u32 %r127, [%rd24];
	// end inline asm
	add.s64 	%rd25, %rd19, 6144;
	// begin inline asm
	ld.global.nc.u32 %r128, [%rd25];
	// end inline asm
	add.s64 	%rd26, %rd19, 7168;
	// begin inline asm
	ld.global.nc.u32 %r129, [%rd26];
	// end inline asm
	add.s64 	%rd27, %rd19, 8192;
	// begin inline asm
	ld.global.nc.u32 %r130, [%rd27];
	// end inline asm
	add.s64 	%rd28, %rd19, 9216;
	// begin inline asm
	ld.global.nc.u32 %r131, [%rd28];
	// end inline asm
	add.s64 	%rd29, %rd19, 10240;
	// begin inline asm
	ld.global.nc.u32 %r132, [%rd29];
	// end inline asm
	add.s64 	%rd30, %rd19, 11264;
	// begin inline asm
	ld.global.nc.u32 %r133, [%rd30];
	// end inline asm
	add.s64 	%rd31, %rd19, 12288;
	// begin inline asm
	ld.global.nc.u32 %r134, [%rd31];
	// end inline asm
	add.s64 	%rd32, %rd19, 13312;
	// begin inline asm
	ld.global.nc.u32 %r135, [%rd32];
	// end inline asm
	add.s64 	%rd33, %rd19, 14336;
	// begin inline asm
	ld.global.nc.u32 %r136, [%rd33];
	// end inline asm
	add.s64 	%rd34, %rd19, 15360;
	// begin inline asm
	ld.global.nc.u32 %r137, [%rd34];
	// end inline asm
	add.s32 	%r139, %r123, %r122;
	add.s32 	%r140, %r124, %r139;
	add.s32 	%r141, %r125, %r140;
	add.s32 	%r142, %r126, %r141;
	add.s32 	%r143, %r127, %r142;
	add.s32 	%r144, %r128, %r143;
	add.s32 	%r145, %r129, %r144;
	add.s32 	%r146, %r130, %r145;
	add.s32 	%r147, %r131, %r146;
	add.s32 	%r148, %r132, %r147;
	add.s32 	%r149, %r133, %r148;
	add.s32 	%r150, %r134, %r149;
	add.s32 	%r151, %r135, %r150;
	add.s32 	%r152, %r136, %r151;
	add.s32 	%r685, %r137, %r152;
	setp.lt.u32 	%p4, %r120, 8192;
	mov.b32 	%r674, 4096;
	@%p4 bra 	$L__BB4_60;
	add.s32 	%r87, %r120, -4096;
	mov.b32 	%r674, 4096;
$L__BB4_58:
	mul.wide.s32 	%rd52, %r674, 4;
	add.s64 	%rd36, %rd19, %rd52;
	// begin inline asm
	ld.global.nc.u32 %r154, [%rd36];
	// end inline asm
	add.s64 	%rd37, %rd36, 1024;
	// begin inline asm
	ld.global.nc.u32 %r155, [%rd37];
	// end inline asm
	add.s64 	%rd38, %rd36, 2048;
	// begin inline asm
	ld.global.nc.u32 %r156, [%rd38];
	// end inline asm
	add.s64 	%rd39, %rd36, 3072;
	// begin inline asm
	ld.global.nc.u32 %r157, [%rd39];
	// end inline asm
	add.s64 	%rd40, %rd36, 4096;
	// begin inline asm
	ld.global.nc.u32 %r158, [%rd40];
	// end inline asm
	add.s64 	%rd41, %rd36, 5120;
	// begin inline asm
	ld.global.nc.u32 %r159, [%rd41];
	// end inline asm
	add.s64 	%rd42, %rd36, 6144;
	// begin inline asm
	ld.global.nc.u32 %r160, [%rd42];
	// end inline asm
	add.s64 	%rd43, %rd36, 7168;
	// begin inline asm
	ld.global.nc.u32 %r161, [%rd43];
	// end inline asm
	add.s64 	%rd44, %rd36, 8192;
	// begin inline asm
	ld.global.nc.u32 %r162, [%rd44];
	// end inline asm
	add.s64 	%rd45, %rd36, 9216;
	// begin inline asm
	ld.global.nc.u32 %r163, [%rd45];
	// end inline asm
	add.s64 	%rd46, %rd36, 10240;
	// begin inline asm
	ld.global.nc.u32 %r164, [%rd46];
	// end inline asm
	add.s64 	%rd47, %rd36, 11264;
	// begin inline asm
	ld.global.nc.u32 %r165, [%rd47];
	// end inline asm
	add.s64 	%rd48, %rd36, 12288;
	// begin inline asm
	ld.global.nc.u32 %r166, [%rd48];
	// end inline asm
	add.s64 	%rd49, %rd36, 13312;
	// begin inline asm
	ld.global.nc.u32 %r167, [%rd49];
	// end inline asm
	add.s64 	%rd50, %rd36, 14336;
	// begin inline asm
	ld.global.nc.u32 %r168, [%rd50];
	// end inline asm
	add.s64 	%rd51, %rd36, 15360;
	// begin inline asm
	ld.global.nc.u32 %r169, [%rd51];
	// end inline asm
	add.s32 	%r170, %r154, %r685;
	add.s32 	%r171, %r155, %r170;
	add.s32 	%r172, %r156, %r171;
	add.s32 	%r173, %r157, %r172;
	add.s32 	%r174, %r158, %r173;
	add.s32 	%r175, %r159, %r174;
	add.s32 	%r176, %r160, %r175;
	add.s32 	%r177, %r161, %r176;
	add.s32 	%r178, %r162, %r177;
	add.s32 	%r179, %r163, %r178;
	add.s32 	%r180, %r164, %r179;
	add.s32 	%r181, %r165, %r180;
	add.s32 	%r182, %r166, %r181;
	add.s32 	%r183, %r167, %r182;
	add.s32 	%r184, %r168, %r183;
	add.s32 	%r685, %r169, %r184;
	sub.s32 	%r185, %r120, %r674;
	setp.lt.s32 	%p5, %r185, 4096;
	@%p5 bra 	$L__BB4_68;
	add.s32 	%r674, %r674, 4096;
	setp.le.s32 	%p6, %r674, %r87;
	@%p6 bra 	$L__BB4_58;
$L__BB4_60:
	setp.le.s32 	%p7, %r120, %r674;
	@%p7 bra 	$L__BB4_68;
	sub.s32 	%r94, %r120, %r674;
	setp.ge.s32 	%p8, %r85, %r94;
	@%p8 bra 	$L__BB4_68;
	not.b32 	%r187, %r85;
	add.s32 	%r188, %r120, %r187;
	sub.s32 	%r95, %r188, %r674;
	and.b32  	%r189, %r95, 768;
	setp.eq.s32 	%p9, %r189, 768;
	mov.u32 	%r679, %r85;
	@%p9 bra 	$L__BB4_65;
	add.s32 	%r676, %r85, %r674;
	shr.u32 	%r190, %r95, 8;
	add.s32 	%r191, %r190, 1;
	and.b32  	%r192, %r191, 3;
	neg.s32 	%r675, %r192;
	mov.u32 	%r679, %r85;
$L__BB4_64:
	.pragma "nounroll";
	mul.wide.u32 	%rd54, %r676, 4;
	add.s64 	%rd53, %rd16, %rd54;
	// begin inline asm
	ld.global.nc.u32 %r193, [%rd53];
	// end inline asm
	add.s32 	%r685, %r193, %r685;
	add.s32 	%r679, %r679, 256;
	add.s32 	%r676, %r676, 256;
	add.s32 	%r675, %r675, 1;
	setp.ne.s32 	%p10, %r675, 0;
	@%p10 bra 	$L__BB4_64;
$L__BB4_65:
	setp.lt.u32 	%p11, %r95, 768;
	@%p11 bra 	$L__BB4_68;
	cvt.u64.u32 	%rd55, %r679;
	cvt.u64.u32 	%rd56, %r674;
	add.s64 	%rd57, %rd55, %rd56;
	shl.b64 	%rd58, %rd57, 2;
	add.s64 	%rd59, %rd58, %rd16;
	add.s64 	%rd124, %rd59, 2048;
	add.s32 	%r682, %r679, %r674;
$L__BB4_67:
	mul.wide.u32 	%rd64, %r682, 4;
	add.s64 	%rd60, %rd16, %rd64;
	// begin inline asm
	ld.global.nc.u32 %r194, [%rd60];
	// end inline asm
	add.s32 	%r198, %r194, %r685;
	add.s64 	%rd61, %rd124, -1024;
	// begin inline asm
	ld.global.nc.u32 %r195, [%rd61];
	// end inline asm
	add.s32 	%r199, %r195, %r198;
	// begin inline asm
	ld.global.nc.u32 %r196, [%rd124];
	// end inline asm
	add.s32 	%r200, %r196, %r199;
	add.s64 	%rd63, %rd124, 1024;
	// begin inline asm
	ld.global.nc.u32 %r197, [%rd63];
	// end inline asm
	add.s32 	%r685, %r197, %r200;
	add.s32 	%r679, %r679, 1024;
	add.s64 	%rd124, %rd124, 4096;
	add.s32 	%r682, %r682, 1024;
	setp.lt.s32 	%p12, %r679, %r94;
	@%p12 bra 	$L__BB4_67;
$L__BB4_68:
	// begin inline asm
	mov.u32 %r201, %laneid;
	// end inline asm
	mov.b32 	%r204, 1;
	mov.b32 	%r225, 31;
	mov.b32 	%r226, -1;
	// begin inline asm
	shfl.sync.down.b32 %r202, %r685, %r204, %r225, %r226;
	// end inline asm
	setp.gt.s32 	%p13, %r201, 30;
	selp.b32 	%r227, 0, %r202, %p13;
	add.s32 	%r208, %r227, %r685;
	mov.b32 	%r209, 2;
	// begin inline asm
	shfl.sync.down.b32 %r207, %r208, %r209, %r225, %r226;
	// end inline asm
	setp.gt.s32 	%p14, %r201, 29;
	selp.b32 	%r228, 0, %r207, %p14;
	add.s32 	%r213, %r208, %r228;
	mov.b32 	%r214, 4;
	// begin inline asm
	shfl.sync.down.b32 %r212, %r213, %r214, %r225, %r226;
	// end inline asm
	setp.gt.s32 	%p15, %r201, 27;
	selp.b32 	%r229, 0, %r212, %p15;
	add.s32 	%r218, %r213, %r229;
	mov.b32 	%r219, 8;
	// begin inline asm
	shfl.sync.down.b32 %r217, %r218, %r219, %r225, %r226;
	// end inline asm
	setp.gt.s32 	%p16, %r201, 23;
	selp.b32 	%r230, 0, %r217, %p16;
	add.s32 	%r223, %r218, %r230;
	mov.b32 	%r224, 16;
	// begin inline asm
	shfl.sync.down.b32 %r222, %r223, %r224, %r225, %r226;
	// end inline asm
	setp.gt.s32 	%p17, %r201, 15;
	selp.b32 	%r231, 0, %r222, %p17;
	add.s32 	%r686, %r223, %r231;
	setp.ne.s32 	%p18, %r201, 0;
	@%p18 bra 	$L__BB4_70;
	shr.u32 	%r232, %r85, 3;
	and.b32  	%r233, %r232, 124;
	mov.u32 	%r234, _ZZN3cub18CUB_300001_SM_10006detail6reduce28DeviceReduceSingleTileKernelINS2_10policy_hubIijN4cuda3std3__44plusIiEEE10Policy1000EPiSC_iS9_iiNS7_10__identityEEEvT0_T1_T2_T3_T4_T6_E12temp_storage;
	add.s32 	%r235, %r234, %r233;
	st.shared.u32 	[%r235+8], %r686;
$L__BB4_70:
	bar.sync 	0;
	setp.ne.s32 	%p19, %r85, 0;
	@%p19 bra 	$L__BB4_72;
	ld.shared.u32 	%r236, [_ZZN3cub18CUB_300001_SM_10006detail6reduce28DeviceReduceSingleTileKernelINS2_10policy_hubIijN4cuda3std3__44plusIiEEE10Policy1000EPiSC_iS9_iiNS7_10__identityEEEvT0_T1_T2_T3_T4_T6_E12temp_storage+12];
	add.s32 	%r237, %r236, %r686;
	ld.shared.u32 	%r238, [_ZZN3cub18CUB_300001_SM_10006detail6reduce28DeviceReduceSingleTileKernelINS2_10policy_hubIijN4cuda3std3__44plusIiEEE10Policy1000EPiSC_iS9_iiNS7_10__identityEEEvT0_T1_T2_T3_T4_T6_E12temp_storage+16];
	add.s32 	%r239, %r237, %r238;
	ld.shared.u32 	%r240, [_ZZN3cub18CUB_300001_SM_10006detail6reduce28DeviceReduceSingleTileKernelINS2_10policy_hubIijN4cuda3std3__44plusIiEEE10Policy1000EPiSC_iS9_iiNS7_10__identityEEEvT0_T1_T2_T3_T4_T6_E12temp_storage+20];
	add.s32 	%r241, %r239, %r240;
	ld.shared.u32 	%r242, [_ZZN3cub18CUB_300001_SM_10006detail6reduce28DeviceReduceSingleTileKernelINS2_10policy_hubIijN4cuda3std3__44plusIiEEE10Policy1000EPiSC_iS9_iiNS7_10__identityEEEvT0_T1_T2_T3_T4_T6_E12temp_storage+24];
	add.s32 	%r243, %r241, %r242;
	ld.shared.u32 	%r244, [_ZZN3cub18CUB_300001_SM_10006detail6reduce28DeviceReduceSingleTileKernelINS2_10policy_hubIijN4cuda3std3__44plusIiEEE10Policy1000EPiSC_iS9_iiNS7_10__identityEEEvT0_T1_T2_T3_T4_T6_E12temp_storage+28];
	add.s32 	%r245, %r243, %r244;
	ld.shared.u32 	%r246, [_ZZN3cub18CUB_300001_SM_10006detail6reduce28DeviceReduceSingleTileKernelINS2_10policy_hubIijN4cuda3std3__44plusIiEEE10Policy1000EPiSC_iS9_iiNS7_10__identityEEEvT0_T1_T2_T3_T4_T6_E12temp_storage+32];
	add.s32 	%r247, %r245, %r246;
	ld.shared.u32 	%r248, [_ZZN3cub18CUB_300001_SM_10006detail6reduce28DeviceReduceSingleTileKernelINS2_10policy_hubIijN4cuda3std3__44plusIiEEE10Policy1000EPiSC_iS9_iiNS7_10__identityEEEvT0_T1_T2_T3_T4_T6_E12temp_storage+36];
	add.s32 	%r686, %r247, %r248;
$L__BB4_72:
	mov.u32 	%r631, %tid.x;
	setp.ne.s32 	%p95, %r631, 0;
	@%p95 bra 	$L__BB4_74;
	add.s32 	%r632, %r686, %r121;
	st.global.u32 	[%rd1], %r632;
$L__BB4_74:
	ret;

}
	// .globl	_ZN3cub18CUB_300001_SM_10006detail6reduce28DeviceReduceSingleTileKernelINS2_10policy_hubIiyN4cuda3std3__44plusIiEEE10Policy1000EN6thrust24THRUST_300001_SM_1000_NS6detail15normal_iteratorINSD_10device_ptrIiEEEEPiyS9_iiNS7_10__identityEEEvT0_T1_T2_T3_T4_T6_
.visible .entry _ZN3cub18CUB_300001_SM_10006detail6reduce28DeviceReduceSingleTileKernelINS2_10policy_hubIiyN4cuda3std3__44plusIiEEE10Policy1000EN6thrust24THRUST_300001_SM_1000_NS6detail15normal_iteratorINSD_10device_ptrIiEEEEPiyS9_iiNS7_10__identityEEEvT0_T1_T2_T3_T4_T6_(
	.param .align 8 .b8 _ZN3cub18CUB_300001_SM_10006detail6reduce28DeviceReduceSingleTileKernelINS2_10policy_hubIiyN4cuda3std3__44plusIiEEE10Policy1000EN6thrust24THRUST_300001_SM_1000_NS6detail15normal_iteratorINSD_10device_ptrIiEEEEPiyS9_iiNS7_10__identityEEEvT0_T1_T2_T3_T4_T6__param_0[8],
	.param .u64 .ptr .align 1 _ZN3cub18CUB_300001_SM_10006detail6reduce28DeviceReduceSingleTileKernelINS2_10policy_hubIiyN4cuda3std3__44plusIiEEE10Policy1000EN6thrust24THRUST_300001_SM_1000_NS6detail15normal_iteratorINSD_10device_ptrIiEEEEPiyS9_iiNS7_10__identityEEEvT0_T1_T2_T3_T4_T6__param_1,
	.param .u64 _ZN3cub18CUB_300001_SM_10006detail6reduce28DeviceReduceSingleTileKernelINS2_10policy_hubIiyN4cuda3std3__44plusIiEEE10Policy1000EN6thrust24THRUST_300001_SM_1000_NS6detail15normal_iteratorINSD_10device_ptrIiEEEEPiyS9_iiNS7_10__identityEEEvT0_T1_T2_T3_T4_T6__param_2,
	.param .align 1 .b8 _ZN3cub18CUB_300001_SM_10006detail6reduce28DeviceReduceSingleTileKernelINS2_10policy_hubIiyN4cuda3std3__44plusIiEEE10Policy1000EN6thrust24THRUST_300001_SM_1000_NS6detail15normal_iteratorINSD_10device_ptrIiEEEEPiyS9_iiNS7_10__identityEEEvT0_T1_T2_T3_T4_T6__param_3[1],
	.param .u32 _ZN3cub18CUB_300001_SM_10006detail6reduce28DeviceReduceSingleTileKernelINS2_10policy_hubIiyN4cuda3std3__44plusIiEEE10Policy1000EN6thrust24THRUST_300001_SM_1000_NS6detail15normal_iteratorINSD_10device_ptrIiEEEEPiyS9_iiNS7_10__identityEEEvT0_T1_T2_T3_T4_T6__param_4,
	.param .align 1 .b8 _ZN3cub18CUB_300001_SM_10006detail6reduce28DeviceReduceSingleTileKernelINS2_10policy_hubIiyN4cuda3std3__44plusIiEEE10Policy1000EN6thrust24THRUST_300001_SM_1000_NS6detail15normal_iteratorINSD_10device_ptrIiEEEEPiyS9_iiNS7_10__identityEEEvT0_T1_T2_T3_T4_T6__param_5[1]
)
.maxntid 256
.minnctapersm 1
{
	.reg .pred 	%p<59>;
	.reg .b32 	%r<471>;
	.reg .b64 	%rd<56>;
	// demoted variable
	.shared .align 4 .b8 _ZZN3cub18CUB_300001_SM_10006detail6reduce28DeviceReduceSingleTileKernelINS2_10policy_hubIiyN4cuda3std3__44plusIiEEE10Policy1000EN6thrust24THRUST_300001_SM_1000_NS6detail15normal_iteratorINSD_10device_ptrIiEEEEPiyS9_iiNS7_10__identityEEEvT0_T1_T2_T3_T4_T6_E12temp_storage[44];
	ld.param.u64 	%rd18, [_ZN3cub18CUB_300001_SM_10006detail6reduce28DeviceReduceSingleTileKernelINS2_10policy_hubIiyN4cuda3std3__44plusIiEEE10Policy1000EN6thrust24THRUST_300001_SM_1000_NS6detail15normal_iteratorINSD_10device_ptrIiEEEEPiyS9_iiNS7_10__identityEEEvT0_T1_T2_T3_T4_T6__param_0];
	ld.param.u64 	%rd20, [_ZN3cub18CUB_300001_SM_10006detail6reduce28DeviceReduceSingleTileKernelINS2_10policy_hubIiyN4cuda3std3__44plusIiEEE10Policy1000EN6thrust24THRUST_300001_SM_1000_NS6detail15normal_iteratorINSD_10device_ptrIiEEEEPiyS9_iiNS7_10__identityEEEvT0_T1_T2_T3_T4_T6__param_1];
	ld.param.u64 	%rd19, [_ZN3cub18CUB_300001_SM_10006detail6reduce28DeviceReduceSingleTileKernelINS2_10policy_hubIiyN4cuda3std3__44plusIiEEE10Policy1000EN6thrust24THRUST_300001_SM_1000_NS6detail15normal_iteratorINSD_10device_ptrIiEEEEPiyS9_iiNS7_10__identityEEEvT0_T1_T2_T3_T4_T6__param_2];
	ld.param.u32 	%r81, [_ZN3cub18CUB_300001_SM_10006detail6reduce28DeviceReduceSingleTileKernelINS2_10policy_hubIiyN4cuda3std3__44plusIiEEE10Policy1000EN6thrust24THRUST_300001_SM_1000_NS6detail15normal_iteratorINSD_10device_ptrIiEEEEPiyS9_iiNS7_10__identityEEEvT0_T1_T2_T3_T4_T6__param_4];
	cvta.to.global.u64 	%rd1, %rd20;
	setp.ne.s64 	%p1, %rd19, 0;
	@%p1 bra 	$L__BB5_3;
	mov.u32 	%r434, %tid.x;
	setp.ne.s32 	%p58, %r434, 0;
	@%p58 bra 	$L__BB5_51;
	st.global.u32 	[%rd1], %r81;
	bra.uni 	$L__BB5_51;
$L__BB5_3:
	cvta.to.global.u64 	%rd2, %rd18;
	setp.gt.u64 	%p2, %rd19, 4095;
	@%p2 bra 	$L__BB5_28;
	cvt.u32.u64 	%r1, %rd19;
	mov.u32 	%r2, %tid.x;
	setp.ge.u32 	%p24, %r2, %r1;
	mov.b32 	%r452, 0;
	mov.u32 	%r441, %r2;
	@%p24 bra 	$L__BB5_6;
	mul.wide.u32 	%rd41, %r2, 4;
	add.s64 	%rd42, %rd2, %rd41;
	ld.global.u32 	%r452, [%rd42];
	add.s32 	%r441, %r2, 256;
$L__BB5_6:
	setp.ge.u32 	%p25, %r441, %r1;
	@%p25 bra 	$L__BB5_19;
	not.b32 	%r261, %r441;
	add.s32 	%r262, %r261, %r1;
	shr.u32 	%r263, %r262, 8;
	add.s32 	%r7, %r263, 1;
	and.b32  	%r8, %r7, 15;
	setp.lt.u32 	%p26, %r262, 3840;
	@%p26 bra 	$L__BB5_10;
	and.b32  	%r264, %r7, 33554416;
	neg.s32 	%r437, %r264;
	mul.wide.u32 	%rd43, %r441, 4;
	add.s64 	%rd44, %rd43, %rd2;
	add.s64 	%rd51, %rd44, 8192;
$L__BB5_9:
	.pragma "nounroll";
	ld.global.u32 	%r265, [%rd51+-8192];
	add.s32 	%r266, %r265, %r452;
	ld.global.u32 	%r267, [%rd51+-7168];
	add.s32 	%r268, %r267, %r266;
	ld.global.u32 	%r269, [%rd51+-6144];
	add.s32 	%r270, %r269, %r268;
	ld.global.u32 	%r271, [%rd51+-5120];
	add.s32 	%r272, %r271, %r270;
	ld.global.u32 	%r273, [%rd51+-4096];
	add.s32 	%r274, %r273, %r272;
	ld.global.u32 	%r275, [%rd51+-3072];
	add.s32 	%r276, %r275, %r274;
	ld.global.u32 	%r277, [%rd51+-2048];
	add.s32 	%r278, %r277, %r276;
	ld.global.u32 	%r279, [%rd51+-1024];
	add.s32 	%r280, %r279, %r278;
	ld.global.u32 	%r281, [%rd51];
	add.s32 	%r282, %r281, %r280;
	ld.global.u32 	%r283, [%rd51+1024];
	add.s32 	%r284, %r283, %r282;
	ld.global.u32 	%r285, [%rd51+2048];
	add.s32 	%r286, %r285, %r284;
	ld.global.u32 	%r287, [%rd51+3072];
	add.s32 	%r288, %r287, %r286;
	ld.global.u32 	%r289, [%rd51+4096];
	add.s32 	%r290, %r289, %r288;
	ld.global.u32 	%r291, [%rd51+5120];
	add.s32 	%r292, %r291, %r290;
	ld.global.u32 	%r293, [%rd51+6144];
	add.s32 	%r294, %r293, %r292;
	ld.global.u32 	%r295, [%rd51+7168];
	add.s32 	%r452, %r295, %r294;
	add.s32 	%r441, %r441, 4096;
	add.s32 	%r437, %r437, 16;
	add.s64 	%rd51, %rd51, 16384;
	setp.ne.s32 	%p27, %r437, 0;
	@%p27 bra 	$L__BB5_9;
$L__BB5_10:
	setp.eq.s32 	%p28, %r8, 0;
	@%p28 bra 	$L__BB5_19;
	and.b32  	%r19, %r7, 7;
	setp.lt.u32 	%p29, %r8, 8;
	@%p29 bra 	$L__BB5_13;
	mul.wide.s32 	%rd45, %r441, 4;
	add.s64 	%rd46, %rd2, %rd45;
	ld.global.u32 	%r297, [%rd46];
	add.s32 	%r298, %r297, %r452;
	ld.global.u32 	%r299, [%rd46+1024];
	add.s32 	%r300, %r299, %r298;
	ld.global.u32 	%r301, [%rd46+2048];
	add.s32 	%r302, %r301, %r300;
	ld.global.u32 	%r303, [%rd46+3072];
	add.s32 	%r304, %r303, %r302;
	ld.global.u32 	%r305, [%rd46+4096];
	add.s32 	%r306, %r305, %r304;
	ld.global.u32 	%r307, [%rd46+5120];
	add.s32 	%r308, %r307, %r306;
	ld.global.u32 	%r309, [%rd46+6144];
	add.s32 	%r310, %r309, %r308;
	ld.global.u32 	%r311, [%rd46+7168];
	add.s32 	%r452, %r311, %r310;
	add.s32 	%r441, %r441, 2048;
$L__BB5_13:
	setp.eq.s32 	%p30, %r19, 0;
	@%p30 bra 	$L__BB5_19;
	and.b32  	%r25, %r7, 3;
	setp.lt.u32 	%p31, %r19, 4;
	@%p31 bra 	$L__BB5_16;
	mul.wide.s32 	%rd47, %r441, 4;
	add.s64 	%rd48, %rd2, %rd47;
	ld.global.u32 	%r313, [%rd48];
	add.s32 	%r314, %r313, %r452;
	ld.global.u32 	%r315, [%rd48+1024];
	add.s32 	%r316, %r315, %r314;
	ld.global.u32 	%r317, [%rd48+2048];
	add.s32 	%r318, %r317, %r316;
	ld.global.u32 	%r319, [%rd48+3072];
	add.s32 	%r452, %r319, %r318;
	add.s32 	%r441, %r441, 1024;
$L__BB5_16:
	setp.eq.s32 	%p32, %r25, 0;
	@%p32 bra 	$L__BB5_19;
	neg.s32 	%r449, %r25;
$L__BB5_18:
	.pragma "nounroll";
	mul.wide.s32 	%rd49, %r441, 4;
	add.s64 	%rd50, %rd2, %rd49;
	ld.global.u32 	%r320, [%rd50];
	add.s32 	%r452, %r320, %r452;
	add.s32 	%r441, %r441, 256;
	add.s32 	%r449, %r449, 1;
	setp.ne.s32 	%p33, %r449, 0;
	@%p33 bra 	$L__BB5_18;
$L__BB5_19:
	setp.lt.u64 	%p34, %rd19, 256;
	@%p34 bra 	$L__BB5_24;
	// begin inline asm
	mov.u32 %r384, %laneid;
	// end inline asm
	mov.b32 	%r387, 1;
	mov.b32 	%r408, 31;
	mov.b32 	%r409, -1;
	// begin inline asm
	shfl.sync.down.b32 %r385, %r452, %r387, %r408, %r409;
	// end inline asm
	setp.gt.s32 	%p50, %r384, 30;
	selp.b32 	%r410, 0, %r385, %p50;
	add.s32 	%r391, %r410, %r452;
	mov.b32 	%r392, 2;
	// begin inline asm
	shfl.sync.down.b32 %r390, %r391, %r392, %r408, %r409;
	// end inline asm
	setp.gt.s32 	%p51, %r384, 29;
	selp.b32 	%r411, 0, %r390, %p51;
	add.s32 	%r396, %r391, %r411;
	mov.b32 	%r397, 4;
	// begin inline asm
	shfl.sync.down.b32 %r395, %r396, %r397, %r408, %r409;
	// end inline asm
	setp.gt.s32 	%p52, %r384, 27;
	selp.b32 	%r412, 0, %r395, %p52;
	add.s32 	%r401, %r396, %r412;
	mov.b32 	%r402, 8;
	// begin inline asm
	shfl.sync.down.b32 %r400, %r401, %r402, %r408, %r409;
	// end inline asm
	setp.gt.s32 	%p53, %r384, 23;
	selp.b32 	%r413, 0, %r400, %p53;
	add.s32 	%r406, %r401, %r413;
	mov.b32 	%r407, 16;
	// begin inline asm
	shfl.sync.down.b32 %r405, %r406, %r407, %r408, %r409;
	// end inline asm
	setp.gt.s32 	%p54, %r384, 15;
	selp.b32 	%r414, 0, %r405, %p54;
	add.s32 	%r470, %r406, %r414;
	setp.ne.s32 	%p55, %r384, 0;
	@%p55 bra 	$L__BB5_22;
	shr.u32 	%r415, %r2, 3;
	and.b32  	%r416, %r415, 124;
	mov.u32 	%r417, _ZZN3cub18CUB_300001_SM_10006detail6reduce28DeviceReduceSingleTileKernelINS2_10policy_hubIiyN4cuda3std3__44plusIiEEE10Policy1000EN6thrust24THRUST_300001_SM_1000_NS6detail15normal_iteratorINSD_10device_ptrIiEEEEPiyS9_iiNS7_10__identityEEEvT0_T1_T2_T3_T4_T6_E12temp_storage;
	add.s32 	%r418, %r417, %r416;
	st.shared.u32 	[%r418+8], %r470;
$L__BB5_22:
	bar.sync 	0;
	setp.ne.s32 	%p56, %r2, 0;
	@%p56 bra 	$L__BB5_49;
	ld.shared.u32 	%r419, [_ZZN3cub18CUB_300001_SM_10006detail6reduce28DeviceReduceSingleTileKernelINS2_10policy_hubIiyN4cuda3std3__44plusIiEEE10Policy1000EN6thrust24THRUST_300001_SM_1000_NS6detail15normal_iteratorINSD_10device_ptrIiEEEEPiyS9_iiNS7_10__identityEEEvT0_T1_T2_T3_T4_T6_E12temp_storage+12];
	add.s32 	%r420, %r419, %r470;
	ld.shared.u32 	%r421, [_ZZN3cub18CUB_300001_SM_10006detail6reduce28DeviceReduceSingleTileKernelINS2_10policy_hubIiyN4cuda3std3__44plusIiEEE10Policy1000EN6thrust24THRUST_300001_SM_1000_NS6detail15normal_iteratorINSD_10device_ptrIiEEEEPiyS9_iiNS7_10__identityEEEvT0_T1_T2_T3_T4_T6_E12temp_storage+16];
	add.s32 	%r422, %r420, %r421;
	ld.shared.u32 	%r423, [_ZZN3cub18CUB_300001_SM_10006detail6reduce28DeviceReduceSingleTileKernelINS2_10policy_hubIiyN4cuda3std3__44plusIiEEE10Policy1000EN6thrust24THRUST_300001_SM_1000_NS6detail15normal_iteratorINSD_10device_ptrIiEEEEPiyS9_iiNS7_10__identityEEEvT0_T1_T2_T3_T4_T6_E12temp_storage+20];
	add.s32 	%r424, %r422, %r423;
	ld.shared.u32 	%r425, [_ZZN3cub18CUB_300001_SM_10006detail6reduce28DeviceReduceSingleTileKernelINS2_10policy_hubIiyN4cuda3std3__44plusIiEEE10Policy1000EN6thrust24THRUST_300001_SM_1000_NS6detail15normal_iteratorINSD_10device_ptrIiEEEEPiyS9_iiNS7_10__identityEEEvT0_T1_T2_T3_T4_T6_E12temp_storage+24];
	add.s32 	%r426, %r424, %r425;
	ld.shared.u32 	%r427, [_ZZN3cub18CUB_300001_SM_10006detail6reduce28DeviceReduceSingleTileKernelINS2_10policy_hubIiyN4cuda3std3__44plusIiEEE10Policy1000EN6thrust24THRUST_300001_SM_1000_NS6detail15normal_iteratorINSD_10device_ptrIiEEEEPiyS9_iiNS7_10__identityEEEvT0_T1_T2_T3_T4_T6_E12temp_storage+28];
	add.s32 	%r428, %r426, %r427;
	ld.shared.u32 	%r429, [_ZZN3cub18CUB_300001_SM_10006detail6reduce28DeviceReduceSingleTileKernelINS2_10policy_hubIiyN4cuda3std3__44plusIiEEE10Policy1000EN6thrust24THRUST_300001_SM_1000_NS6detail15normal_iteratorINSD_10device_ptrIiEEEEPiyS9_iiNS7_10__identityEEEvT0_T1_T2_T3_T4_T6_E12temp_storage+32];
	add.s32 	%r430, %r428, %r429;
	ld.shared.u32 	%r431, [_ZZN3cub18CUB_300001_SM_10006detail6reduce28DeviceReduceSingleTileKernelINS2_10policy_hubIiyN4cuda3std3__44plusIiEEE10Policy1000EN6thrust24THRUST_300001_SM_1000_NS6detail15normal_iteratorINSD_10device_ptrIiEEEEPiyS9_iiNS7_10__identityEEEvT0_T1_T2_T3_T4_T6_E12temp_storage+36];
	add.s32 	%r470, %r430, %r431;
	bra.uni 	$L__BB5_49;
$L__BB5_24:
	// begin inline asm
	mov.u32 %r321, %laneid;
	// end inline asm
	and.b32  	%r347, %r2, 992;
	add.s32 	%r348, %r347, 32;
	setp.gt.u32 	%p35, %r348, %r1;
	not.b32 	%r349, %r347;
	add.s32 	%r350, %r1, %r349;
	selp.b32 	%r345, %r350, 31, %p35;
	mov.b32 	%r324, 1;
	mov.b32 	%r346, -1;
	// begin inline asm
	shfl.sync.down.b32 %r322, %r452, %r324, %r345, %r346;
	// end inline asm
	setp.lt.s32 	%p36, %r321, %r345;
	selp.b32 	%r351, %r322, 0, %p36;
	add.s32 	%r328, %r351, %r452;
	mov.b32 	%r329, 2;
	// begin inline asm
	shfl.sync.down.b32 %r327, %r328, %r329, %r345, %r346;
	// end inline asm
	add.s32 	%r352, %r321, 2;
	setp.gt.s32 	%p37, %r352, %r345;
	selp.b32 	%r353, 0, %r327, %p37;
	add.s32 	%r333, %r328, %r353;
	mov.b32 	%r334, 4;
	// begin inline asm
	shfl.sync.down.b32 %r332, %r333, %r334, %r345, %r346;
	// end inline asm
	add.s32 	%r354, %r321, 4;
	setp.gt.s32 	%p38, %r354, %r345;
	selp.b32 	%r355, 0, %r332, %p38;
	add.s32 	%r338, %r333, %r355;
	mov.b32 	%r339, 8;
	// begin inline asm
	shfl.sync.down.b32 %r337, %r338, %r339, %r345, %r346;
	// end inline asm
	add.s32 	%r356, %r321, 8;
	setp.gt.s32 	%p39, %r356, %r345;
	selp.b32 	%r357, 0, %r337, %p39;
	add.s32 	%r343, %r338, %r357;
	mov.b32 	%r344, 16;
	// begin inline asm
	shfl.sync.down.b32 %r342, %r343, %r344, %r345, %r346;
	// end inline asm
	add.s32 	%r358, %r321, 16;
	setp.gt.s32 	%p40, %r358, %r345;
	selp.b32 	%r359, 0, %r342, %p40;
	add.s32 	%r470, %r343, %r359;
	setp.ne.s32 	%p41, %r321, 0;
	@%p41 bra 	$L__BB5_26;
	shr.u32 	%r360, %r2, 3;
	and.b32  	%r361, %r360, 124;
	mov.u32 	%r362, _ZZN3cub18CUB_300001_SM_10006detail6reduce28DeviceReduceSingleTileKernelINS2_10policy_hubIiyN4cuda3std3__44plusIiEEE10Policy1000EN6thrust24THRUST_300001_SM_1000_NS6detail15normal_iteratorINSD_10device_ptrIiEEEEPiyS9_iiNS7_10__identityEEEvT0_T1_T2_T3_T4_T6_E12temp_storage;
	add.s32 	%r363, %r362, %r361;
	st.shared.u32 	[%r363+8], %r470;
$L__BB5_26:
	bar.sync 	0;
	setp.ne.s32 	%p42, %r2, 0;
	@%p42 bra 	$L__BB5_49;
	setp.gt.u64 	%p43, %rd19, 32;
	ld.shared.u32 	%r364, [_ZZN3cub18CUB_300001_SM_10006detail6reduce28DeviceReduceSingleTileKernelINS2_10policy_hubIiyN4cuda3std3__44plusIiEEE10Policy1000EN6thrust24THRUST_300001_SM_1000_NS6detail15normal_iteratorINSD_10device_ptrIiEEEEPiyS9_iiNS7_10__identityEEEvT0_T1_T2_T3_T4_T6_E12temp_storage+12];
	selp.b32 	%r365, %r364, 0, %p43;
	add.s32 	%r366, %r365, %r470;
	setp.gt.u64 	%p44, %rd19, 64;
	ld.shared.u32 	%r367, [_ZZN3cub18CUB_300001_SM_10006detail6reduce28DeviceReduceSingleTileKernelINS2_10policy_hubIiyN4cuda3std3__44plusIiEEE10Policy1000EN6thrust24THRUST_300001_SM_1000_NS6detail15normal_iteratorINSD_10device_ptrIiEEEEPiyS9_iiNS7_10__identityEEEvT0_T1_T2_T3_T4_T6_E12temp_storage+16];
	selp.b32 	%r368, %r367, 0, %p44;
	add.s32 	%r369, %r366, %r368;
	setp.gt.u64 	%p45, %rd19, 96;
	ld.shared.u32 	%r370, [_ZZN3cub18CUB_300001_SM_10006detail6reduce28DeviceReduceSingleTileKernelINS2_10policy_hubIiyN4cuda3std3__44plusIiEEE10Policy1000EN6thrust24THRUST_300001_SM_1000_NS6detail15normal_iteratorINSD_10device_ptrIiEEEEPiyS9_iiNS7_10__identityEEEvT0_T1_T2_T3_T4_T6_E12temp_storage+20];
	selp.b32 	%r371, %r370, 0, %p45;
	add.s32 	%r372, %r369, %r371;
	setp.gt.u64 	%p46, %rd19, 128;
	ld.shared.u32 	%r373, [_ZZN3cub18CUB_300001_SM_10006detail6reduce28DeviceReduceSingleTileKernelINS2_10policy_hubIiyN4cuda3std3__44plusIiEEE10Policy1000EN6thrust24THRUST_300001_SM_1000_NS6detail15normal_iteratorINSD_10device_ptrIiEEEEPiyS9_iiNS7_10__identityEEEvT0_T1_T2_T3_T4_T6_E12temp_storage+24];
	selp.b32 	%r374, %r373, 0, %p46;
	add.s32 	%r375, %r372, %r374;
	setp.gt.u64 	%p47, %rd19, 160;
	ld.shared.u32 	%r376, [_ZZN3cub18CUB_300001_SM_10006detail6reduce28DeviceReduceSingleTileKernelINS2_10policy_hubIiyN4cuda3std3__44plusIiEEE10Policy1000EN6thrust24THRUST_300001_SM_1000_NS6detail15normal_iteratorINSD_10device_ptrIiEEEEPiyS9_iiNS7_10__identityEEEvT0_T1_T2_T3_T4_T6_E12temp_storage+28];
	selp.b32 	%r377, %r376, 0, %p47;
	add.s32 	%r378, %r375, %r377;
	setp.gt.u64 	%p48, %rd19, 192;
	ld.shared.u32 	%r379, [_ZZN3cub18CUB_300001_SM_10006detail6reduce28DeviceReduceSingleTileKernelINS2_10policy_hubIiyN4cuda3std3__44plusIiEEE10Policy1000EN6thrust24THRUST_300001_SM_1000_NS6detail15normal_iteratorINSD_10device_ptrIiEEEEPiyS9_iiNS7_10__identityEEEvT0_T1_T2_T3_T4_T6_E12temp_storage+32];
	selp.b32 	%r380, %r379, 0, %p48;
	add.s32 	%r381, %r378, %r380;
	setp.gt.u64 	%p49, %rd19, 224;
	ld.shared.u32 	%r382, [_ZZN3cub18CUB_300001_SM_10006detail6reduce28DeviceReduceSingleTileKernelINS2_10policy_hubIiyN4cuda3std3__44plusIiEEE10Policy1000EN6thrust24THRUST_300001_SM_1000_NS6detail15normal_iteratorINSD_10device_ptrIiEEEEPiyS9_iiNS7_10__identityEEEvT0_T1_T2_T3_T4_T6_E12temp_storage+36];
	selp.b32 	%r383, %r382, 0, %p49;
	add.s32 	%r470, %r381, %r383;
	bra.uni 	$L__BB5_49;
$L__BB5_28:
	mov.u32 	%r43, %tid.x;
	cvt.u64.u32 	%rd6, %r43;
	mul.wide.u32 	%rd22, %r43, 4;
	add.s64 	%rd7, %rd2, %rd22;
	ld.global.u32 	%r82, [%rd7];
	ld.global.u32 	%r83, [%rd7+1024];
	ld.global.u32 	%r84, [%rd7+2048];
	ld.global.u32 	%r85, [%rd7+3072];
	ld.global.u32 	%r86, [%rd7+4096];
	ld.global.u32 	%r87, [%rd7+5120];
	ld.global.u32 	%r88, [%rd7+6144];
	ld.global.u32 	%r89, [%rd7+7168];
	ld.global.u32 	%r90, [%rd7+8192];
	ld.global.u32 	%r91, [%rd7+9216];
	ld.global.u32 	%r92, [%rd7+10240];
	ld.global.u32 	%r93, [%rd7+11264];
	ld.global.u32 	%r94, [%rd7+12288];
	ld.global.u32 	%r95, [%rd7+13312];
	ld.global.u32 	%r96, [%rd7+14336];
	ld.global.u32 	%r97, [%rd7+15360];
	add.s32 	%r98, %r83, %r82;
	add.s32 	%r99, %r84, %r98;
	add.s32 	%r100, %r85, %r99;
	add.s32 	%r101, %r86, %r100;
	add.s32 	%r102, %r87, %r101;
	add.s32 	%r103, %r88, %r102;
	add.s32 	%r104, %r89, %r103;
	add.s32 	%r105, %r90, %r104;
	add.s32 	%r106, %r91, %r105;
	add.s32 	%r107, %r92, %r106;
	add.s32 	%r108, %r93, %r107;
	add.s32 	%r109, %r94, %r108;
	add.s32 	%r110, %r95, %r109;
	add.s32 	%r111, %r96, %r110;
	add.s32 	%r469, %r97, %r111;
	add.s64 	%rd8, %rd19, -4096;
	setp.lt.u64 	%p3, %rd8, 4096;
	mov.b64 	%rd53, 4096;
	@%p3 bra 	$L__BB5_32;
	mov.b64 	%rd53, 4096;
$L__BB5_30:
	shl.b64 	%rd24, %rd53, 2;
	add.s64 	%rd25, %rd7, %rd24;
	ld.global.u32 	%r112, [%rd25];
	ld.global.u32 	%r113, [%rd25+1024];
	ld.global.u32 	%r114, [%rd25+2048];
	ld.global.u32 	%r115, [%rd25+3072];
	ld.global.u32 	%r116, [%rd25+4096];
	ld.global.u32 	%r117, [%rd25+5120];
	ld.global.u32 	%r118, [%rd25+6144];
	ld.global.u32 	%r119, [%rd25+7168];
	ld.global.u32 	%r120, [%rd25+8192];
	ld.global.u32 	%r121, [%rd25+9216];
	ld.global.u32 	%r122, [%rd25+10240];
	ld.global.u32 	%r123, [%rd25+11264];
	ld.global.u32 	%r124, [%rd25+12288];
	ld.global.u32 	%r125, [%rd25+13312];
	ld.global.u32 	%r126, [%rd25+14336];
	ld.global.u32 	%r127, [%rd25+15360];
	add.s32 	%r128, %r112, %r469;
	add.s32 	%r129, %r113, %r128;
	add.s32 	%r130, %r114, %r129;
	add.s32 	%r131, %r115, %r130;
	add.s32 	%r132, %r116, %r131;
	add.s32 	%r133, %r117, %r132;
	add.s32 	%r134, %r118, %r133;
	add.s32 	%r135, %r119, %r134;
	add.s32 	%r136, %r120, %r135;
	add.s32 	%r137, %r121, %r136;
	add.s32 	%r138, %r122, %r137;
	add.s32 	%r139, %r123, %r138;
	add.s32 	%r140, %r124, %r139;
	add.s32 	%r141, %r125, %r140;
	add.s32 	%r142, %r126, %r141;
	add.s32 	%r469, %r127, %r142;
	sub.s64 	%rd26, %rd19, %rd53;
	setp.lt.u64 	%p4, %rd26, 4096;
	@%p4 bra 	$L__BB5_45;
	add.s64 	%rd53, %rd53, 4096;
	setp.le.u64 	%p5, %rd53, %rd8;
	@%p5 bra 	$L__BB5_30;
$L__BB5_32:
	setp.le.u64 	%p6, %rd19, %rd53;
	cvt.u32.u64 	%r143, %rd53;
	cvt.u32.u64 	%r144, %rd19;
	sub.s32 	%r145, %r144, %r143;
	setp.ge.s32 	%p7, %r43, %r145;
	or.pred  	%p8, %p6, %p7;
	@%p8 bra 	$L__BB5_45;
	not.b32 	%r149, %r43;
	add.s32 	%r150, %r149, %r144;
	sub.s32 	%r152, %r150, %r143;
	shr.u32 	%r153, %r152, 8;
	add.s32 	%r48, %r153, 1;
	and.b32  	%r49, %r48, 15;
	setp.lt.u32 	%p9, %r152, 3840;
	mov.u32 	%r459, %r43;
	@%p9 bra 	$L__BB5_36;
	and.b32  	%r154, %r48, 33554416;
	neg.s32 	%r455, %r154;
	add.s64 	%rd27, %rd53, %rd6;
	shl.b64 	%rd28, %rd27, 2;
	add.s64 	%rd29, %rd28, %rd2;
	add.s64 	%rd54, %rd29, 8192;
	mov.u32 	%r459, %r43;
$L__BB5_35:
	.pragma "nounroll";
	ld.global.u32 	%r155, [%rd54+-8192];
	add.s32 	%r156, %r155, %r469;
	ld.global.u32 	%r157, [%rd54+-7168];
	add.s32 	%r158, %r157, %r156;
	ld.global.u32 	%r159, [%rd54+-6144];
	add.s32 	%r160, %r159, %r158;
	ld.global.u32 	%r161, [%rd54+-5120];
	add.s32 	%r162, %r161, %r160;
	ld.global.u32 	%r163, [%rd54+-4096];
	add.s32 	%r164, %r163, %r162;
	ld.global.u32 	%r165, [%rd54+-3072];
	add.s32 	%r166, %r165, %r164;
	ld.global.u32 	%r167, [%rd54+-2048];
	add.s32 	%r168, %r167, %r166;
	ld.global.u32 	%r169, [%rd54+-1024];
	add.s32 	%r170, %r169, %r168;
	ld.global.u32 	%r171, [%rd54];
	add.s32 	%r172, %r171, %r170;
	ld.global.u32 	%r173, [%rd54+1024];
	add.s32 	%r174, %r173, %r172;
	ld.global.u32 	%r175, [%rd54+2048];
	add.s32 	%r176, %r175, %r174;
	ld.global.u32 	%r177, [%rd54+3072];
	add.s32 	%r178, %r177, %r176;
	ld.global.u32 	%r179, [%rd54+4096];
	add.s32 	%r180, %r179, %r178;
	ld.global.u32 	%r181, [%rd54+5120];
	add.s32 	%r182, %r181, %r180;
	ld.global.u32 	%r183, [%rd54+6144];
	add.s32 	%r184, %r183, %r182;
	ld.global.u32 	%r185, [%rd54+7168];
	add.s32 	%r469, %r185, %r184;
	add.s32 	%r459, %r459, 4096;
	add.s32 	%r455, %r455, 16;
	add.s64 	%rd54, %rd54, 16384;
	setp.ne.s32 	%p10, %r455, 0;
	@%p10 bra 	$L__BB5_35;
$L__BB5_36:
	setp.eq.s32 	%p11, %r49, 0;
	@%p11 bra 	$L__BB5_45;
	and.b32  	%r60, %r48, 7;
	setp.lt.u32 	%p12, %r49, 8;
	@%p12 bra 	$L__BB5_39;
	cvt.u64.u32 	%rd30, %r459;
	add.s64 	%rd31, %rd53, %rd30;
	shl.b64 	%rd32, %rd31, 2;
	add.s64 	%rd33, %rd2, %rd32;
	ld.global.u32 	%r187, [%rd33];
	add.s32 	%r188, %r187, %r469;
	ld.global.u32 	%r189, [%rd33+1024];
	add.s32 	%r190, %r189, %r188;
	ld.global.u32 	%r191, [%rd33+2048];
	add.s32 	%r192, %r191, %r190;
	ld.global.u32 	%r193, [%rd33+3072];
	add.s32 	%r194, %r193, %r192;
	ld.global.u32 	%r195, [%rd33+4096];
	add.s32 	%r196, %r195, %r194;
	ld.global.u32 	%r197, [%rd33+5120];
	add.s32 	%r198, %r197, %r196;
	ld.global.u32 	%r199, [%rd33+6144];
	add.s32 	%r200, %r199, %r198;
	ld.global.u32 	%r201, [%rd33+7168];
	add.s32 	%r469, %r201, %r200;
	add.s32 	%r459, %r459, 2048;
$L__BB5_39:
	setp.eq.s32 	%p13, %r60, 0;
	@%p13 bra 	$L__BB5_45;
	and.b32  	%r66, %r48, 3;
	setp.lt.u32 	%p14, %r60, 4;
	@%p14 bra 	$L__BB5_42;
	cvt.u64.u32 	%rd34, %r459;
	add.s64 	%rd35, %rd53, %rd34;
	shl.b64 	%rd36, %rd35, 2;
	add.s64 	%rd37, %rd2, %rd36;
	ld.global.u32 	%r203, [%rd37];
	add.s32 	%r204, %r203, %r469;
	ld.global.u32 	%r205, [%rd37+1024];
	add.s32 	%r206, %r205, %r204;
	ld.global.u32 	%r207, [%rd37+2048];
	add.s32 	%r208, %r207, %r206;
	ld.global.u32 	%r209, [%rd37+3072];
	add.s32 	%r469, %r209, %r208;
	add.s32 	%r459, %r459, 1024;
$L__BB5_42:
	setp.eq.s32 	%p15, %r66, 0;
	@%p15 bra 	$L__BB5_45;
	cvt.u64.u32 	%rd38, %r459;
	add.s64 	%rd39, %rd53, %rd38;
	shl.b64 	%rd40, %rd39, 2;
	add.s64 	%rd55, %rd2, %rd40;
	neg.s32 	%r467, %r66;
$L__BB5_44:
	.pragma "nounroll";
	ld.global.u32 	%r210, [%rd55];
	add.s32 	%r469, %r210, %r469;
	add.s64 	%rd55, %rd55, 1024;
	add.s32 	%r467, %r467, 1;
	setp.ne.s32 	%p16, %r467, 0;
	@%p16 bra 	$L__BB5_44;
$L__BB5_45:
	// begin inline asm
	mov.u32 %r211, %laneid;
	// end inline asm
	mov.b32 	%r214, 1;
	mov.b32 	%r235, 31;
	mov.b32 	%r236, -1;
	// begin inline asm
	shfl.sync.down.b32 %r212, %r469, %r214, %r235, %r236;
	// end inline asm
	setp.gt.s32 	%p17, %r211, 30;
	selp.b32 	%r237, 0, %r212, %p17;
	add.s32 	%r218, %r237, %r469;
	mov.b32 	%r219, 2;
	// begin inline asm
	shfl.sync.down.b32 %r217, %r218, %r219, %r235, %r236;
	// end inline asm
	setp.gt.s32 	%p18, %r211, 29;
	selp.b32 	%r238, 0, %r217, %p18;
	add.s32 	%r223, %r218, %r238;
	mov.b32 	%r224, 4;
	// begin inline asm
	shfl.sync.down.b32 %r222, %r223, %r224, %r235, %r236;
	// end inline asm
	setp.gt.s32 	%p19, %r211, 27;
	selp.b32 	%r239, 0, %r222, %p19;
	add.s32 	%r228, %r223, %r239;
	mov.b32 	%r229, 8;
	// begin inline asm
	shfl.sync.down.b32 %r227, %r228, %r229, %r235, %r236;
	// end inline asm
	setp.gt.s32 	%p20, %r211, 23;
	selp.b32 	%r240, 0, %r227, %p20;
	add.s32 	%r233, %r228, %r240;
	mov.b32 	%r234, 16;
	// begin inline asm
	shfl.sync.down.b32 %r232, %r233, %r234, %r235, %r236;
	// end inline asm
	setp.gt.s32 	%p21, %r211, 15;
	selp.b32 	%r241, 0, %r232, %p21;
	add.s32 	%r470, %r233, %r241;
	setp.ne.s32 	%p22, %r211, 0;
	@%p22 bra 	$L__BB5_47;
	shr.u32 	%r242, %r43, 3;
	and.b32  	%r243, %r242, 124;
	mov.u32 	%r244, _ZZN3cub18CUB_300001_SM_10006detail6reduce28DeviceReduceSingleTileKernelINS2_10policy_hubIiyN4cuda3std3__44plusIiEEE10Policy1000EN6thrust24THRUST_300001_SM_1000_NS6detail15normal_iteratorINSD_10device_ptrIiEEEEPiyS9_iiNS7_10__identityEEEvT0_T1_T2_T3_T4_T6_E12temp_storage;
	add.s32 	%r245, %r244, %r243;
	st.shared.u32 	[%r245+8], %r470;
$L__BB5_47:
	bar.sync 	0;
	setp.ne.s32 	%p23, %r43, 0;
	@%p23 bra 	$L__BB5_49;
	ld.shared.u32 	%r246, [_ZZN3cub18CUB_300001_SM_10006detail6reduce28DeviceReduceSingleTileKernelINS2_10policy_hubIiyN4cuda3std3__44plusIiEEE10Policy1000EN6thrust24THRUST_300001_SM_1000_NS6detail15normal_iteratorINSD_10device_ptrIiEEEEPiyS9_iiNS7_10__identityEEEvT0_T1_T2_T3_T4_T6_E12temp_storage+12];
	add.s32 	%r247, %r246, %r470;
	ld.shared.u32 	%r248, [_ZZN3cub18CUB_300001_SM_10006detail6reduce28DeviceReduceSingleTileKernelINS2_10policy_hubIiyN4cuda3std3__44plusIiEEE10Policy1000EN6thrust24THRUST_300001_SM_1000_NS6detail15normal_iteratorINSD_10device_ptrIiEEEEPiyS9_iiNS7_10__identityEEEvT0_T1_T2_T3_T4_T6_E12temp_storage+16];
	add.s32 	%r249, %r247, %r248;
	ld.shared.u32 	%r250, [_ZZN3cub18CUB_300001_SM_10006detail6reduce28DeviceReduceSingleTileKernelINS2_10policy_hubIiyN4cuda3std3__44plusIiEEE10Policy1000EN6thrust24THRUST_300001_SM_1000_NS6detail15normal_iteratorINSD_10device_ptrIiEEEEPiyS9_iiNS7_10__identityEEEvT0_T1_T2_T3_T4_T6_E12temp_storage+20];
	add.s32 	%r251, %r249, %r250;
	ld.shared.u32 	%r252, [_ZZN3cub18CUB_300001_SM_10006detail6reduce28DeviceReduceSingleTileKernelINS2_10policy_hubIiyN4cuda3std3__44plusIiEEE10Policy1000EN6thrust24THRUST_300001_SM_1000_NS6detail15normal_iteratorINSD_10device_ptrIiEEEEPiyS9_iiNS7_10__identityEEEvT0_T1_T2_T3_T4_T6_E12temp_storage+24];
	add.s32 	%r253, %r251, %r252;
	ld.shared.u32 	%r254, [_ZZN3cub18CUB_300001_SM_10006detail6reduce28DeviceReduceSingleTileKernelINS2_10policy_hubIiyN4cuda3std3__44plusIiEEE10Policy1000EN6thrust24THRUST_300001_SM_1000_NS6detail15normal_iteratorINSD_10device_ptrIiEEEEPiyS9_iiNS7_10__identityEEEvT0_T1_T2_T3_T4_T6_E12temp_storage+28];
	add.s32 	%r255, %r253, %r254;
	ld.shared.u32 	%r256, [_ZZN3cub18CUB_300001_SM_10006detail6reduce28DeviceReduceSingleTileKernelINS2_10policy_hubIiyN4cuda3std3__44plusIiEEE10Policy1000EN6thrust24THRUST_300001_SM_1000_NS6detail15normal_iteratorINSD_10device_ptrIiEEEEPiyS9_iiNS7_10__identityEEEvT0_T1_T2_T3_T4_T6_E12temp_storage+32];
	add.s32 	%r257, %r255, %r256;
	ld.shared.u32 	%r258, [_ZZN3cub18CUB_300001_SM_10006detail6reduce28DeviceReduceSingleTileKernelINS2_10policy_hubIiyN4cuda3std3__44plusIiEEE10Policy1000EN6thrust24THRUST_300001_SM_1000_NS6detail15normal_iteratorINSD_10device_ptrIiEEEEPiyS9_iiNS7_10__identityEEEvT0_T1_T2_T3_T4_T6_E12temp_storage+36];
	add.s32 	%r470, %r257, %r258;
$L__BB5_49:
	mov.u32 	%r432, %tid.x;
	setp.ne.s32 	%p57, %r432, 0;
	@%p57 bra 	$L__BB5_51;
	add.s32 	%r433, %r470, %r81;
	st.global.u32 	[%rd1], %r433;
$L__BB5_51:
	ret;

}
	// .globl	_ZN3cub18CUB_300001_SM_10006detail6reduce18DeviceReduceKernelINS2_10policy_hubIiyN4cuda3std3__44plusIiEEE10Policy1000EN6thrust24THRUST_300001_SM_1000_NS6detail15normal_iteratorINSD_10device_ptrIiEEEEyS9_iNS7_10__identityEEEvT0_PT3_T1_NS0_13GridEvenShareISN_EET2_T4_
.visible .entry _ZN3cub18CUB_300001_SM_10006detail6reduce18DeviceReduceKernelINS2_10policy_hubIiyN4cuda3std3__44plusIiEEE10Policy1000EN6thrust24THRUST_300001_SM_1000_NS6detail15normal_iteratorINSD_10device_ptrIiEEEEyS9_iNS7_10__identityEEEvT0_PT3_T1_NS0_13GridEvenShareISN_EET2_T4_(
	.param .align 8 .b8 _ZN3cub18CUB_300001_SM_10006detail6reduce18DeviceReduceKernelINS2_10policy_hubIiyN4cuda3std3__44plusIiEEE10Policy1000EN6thrust24THRUST_300001_SM_1000_NS6detail15normal_iteratorINSD_10device_ptrIiEEEEyS9_iNS7_10__identityEEEvT0_PT3_T1_NS0_13GridEvenShareISN_EET2_T4__param_0[8],
	.param .u64 .ptr .align 1 _ZN3cub18CUB_300001_SM_10006detail6reduce18DeviceReduceKernelINS2_10policy_hubIiyN4cuda3std3__44plusIiEEE10Policy1000EN6thrust24THRUST_300001_SM_1000_NS6detail15normal_iteratorINSD_10device_ptrIiEEEEyS9_iNS7_10__identityEEEvT0_PT3_T1_NS0_13GridEvenShareISN_EET2_T4__param_1,
	.param .u64 _ZN3cub18CUB_300001_SM_10006detail6reduce18DeviceReduceKernelINS2_10policy_hubIiyN4cuda3std3__44plusIiEEE10Policy1000EN6thrust24THRUST_300001_SM_1000_NS6detail15normal_iteratorINSD_10device_ptrIiEEEEyS9_iNS7_10__identityEEEvT0_PT3_T1_NS0_13GridEvenShareISN_EET2_T4__param_2,
	.param .align 8 .b8 _ZN3cub18CUB_300001_SM_10006detail6reduce18DeviceReduceKernelINS2_10policy_hubIiyN4cuda3std3__44plusIiEEE10Policy1000EN6thrust24THRUST_300001_SM_1000_NS6detail15normal_iteratorINSD_10device_ptrIiEEEEyS9_iNS7_10__identityEEEvT0_PT3_T1_NS0_13GridEvenShareISN_EET2_T4__param_3[72],
	.param .align 1 .b8 _ZN3cub18CUB_300001_SM_10006detail6reduce18DeviceReduceKernelINS2_10policy_hubIiyN4cuda3std3__44plusIiEEE10Policy1000EN6thrust24THRUST_300001_SM_1000_NS6detail15normal_iteratorINSD_10device_ptrIiEEEEyS9_iNS7_10__identityEEEvT0_PT3_T1_NS0_13GridEvenShareISN_EET2_T4__param_4[1],
	.param .align 1 .b8 _ZN3cub18CUB_300001_SM_10006detail6reduce18DeviceReduceKernelINS2_10policy_hubIiyN4cuda3std3__44plusIiEEE10Policy1000EN6thrust24THRUST_300001_SM_1000_NS6detail15normal_iteratorINSD_10device_ptrIiEEEEyS9_iNS7_10__identityEEEvT0_PT3_T1_NS0_13GridEvenShareISN_EET2_T4__param_5[1]
)
.maxntid 256
{
	.reg .pred 	%p<57>;
	.reg .b16 	%rs<4>;
	.reg .b32 	%r<502>;
	.reg .b64 	%rd<78>;
	// demoted variable
	.shared .align 4 .b8 _ZZN3cub18CUB_300001_SM_10006detail6reduce18DeviceReduceKernelINS2_10policy_hubIiyN4cuda3std3__44plusIiEEE10Policy1000EN6thrust24THRUST_300001_SM_1000_NS6detail15normal_iteratorINSD_10device_ptrIiEEEEyS9_iNS7_10__identityEEEvT0_PT3_T1_NS0_13GridEvenShareISN_EET2_T4_E12temp_storage[44];
	ld.param.u64 	%rd1, [_ZN3cub18CUB_300001_SM_10006detail6reduce18DeviceReduceKernelINS2_10policy_hubIiyN4cuda3std3__44plusIiEEE10Policy1000EN6thrust24THRUST_300001_SM_1000_NS6detail15normal_iteratorINSD_10device_ptrIiEEEEyS9_iNS7_10__identityEEEvT0_PT3_T1_NS0_13GridEvenShareISN_EET2_T4__param_3+32];
	ld.param.u32 	%r1, [_ZN3cub18CUB_300001_SM_10006detail6reduce18DeviceReduceKernelINS2_10policy_hubIiyN4cuda3std3__44plusIiEEE10Policy1000EN6thrust24THRUST_300001_SM_1000_NS6detail15normal_iteratorINSD_10device_ptrIiEEEEyS9_iNS7_10__identityEEEvT0_PT3_T1_NS0_13GridEvenShareISN_EET2_T4__param_3+40];
	ld.param.u64 	%rd25, [_ZN3cub18CUB_300001_SM_10006detail6reduce18DeviceReduceKernelINS2_10policy_hubIiyN4cuda3std3__44plusIiEEE10Policy1000EN6thrust24THRUST_300001_SM_1000_NS6detail15normal_iteratorINSD_10device_ptrIiEEEEyS9_iNS7_10__identityEEEvT0_PT3_T1_NS0_13GridEvenShareISN_EET2_T4__param_0];
	cvta.to.global.u64 	%rd2, %rd25;
	mov.u32 	%r2, %ctaid.x;
	shl.b32 	%r88, %r1, 12;
	cvt.s64.s32 	%rd3, %r88;
	shl.b32 	%r89, %r2, 12;
	cvt.u64.u32 	%rd4, %r89;
	sub.s64 	%rd5, %rd1, %rd4;
	setp.gt.u64 	%p1, %rd5, 4095;
	@%p1 bra 	$L__BB6_25;
	cvt.u32.u64 	%r287, %rd4;
	cvt.u32.u64 	%r3, %rd1;
	sub.s32 	%r4, %r3, %r287;
	mov.u32 	%r5, %tid.x;
	setp.ge.s32 	%p23, %r5, %r4;
	mov.b32 	%r482, 0;
	mov.u32 	%r471, %r5;
	@%p23 bra 	$L__BB6_3;
	add.s32 	%r289, %r287, %r5;
	mul.wide.u32 	%rd51, %r289, 4;
	add.s64 	%rd52, %rd2, %rd51;
	ld.global.u32 	%r482, [%rd52];
	add.s32 	%r471, %r5, 256;
$L__BB6_3:
	setp.ge.s32 	%p24, %r471, %r4;
	@%p24 bra 	$L__BB6_16;
	not.b32 	%r292, %r471;
	add.s32 	%r293, %r292, %r3;
	sub.s32 	%r294, %r293, %r287;
	shr.u32 	%r295, %r294, 8;
	add.s32 	%r10, %r295, 1;
	and.b32  	%r11, %r10, 15;
	setp.lt.u32 	%p25, %r294, 3840;
	@%p25 bra 	$L__BB6_7;
	and.b32  	%r296, %r10, 33554416;
	neg.s32 	%r467, %r296;
	mul.wide.u32 	%rd53, %r2, 16384;
	mul.wide.u32 	%rd54, %r471, 4;
	or.b64  	%rd55, %rd53, %rd54;
	add.s64 	%rd56, %rd55, %rd2;
	add.s64 	%rd72, %rd56, 8192;
$L__BB6_6:
	.pragma "nounroll";
	ld.global.u32 	%r297, [%rd72+-8192];
	add.s32 	%r298, %r297, %r482;
	ld.global.u32 	%r299, [%rd72+-7168];
	add.s32 	%r300, %r299, %r298;
	ld.global.u32 	%r301, [%rd72+-6144];
	add.s32 	%r302, %r301, %r300;
	ld.global.u32 	%r303, [%rd72+-5120];
	add.s32 	%r304, %r303, %r302;
	ld.global.u32 	%r305, [%rd72+-4096];
	add.s32 	%r306, %r305, %r304;
	ld.global.u32 	%r307, [%rd72+-3072];
	add.s32 	%r308, %r307, %r306;
	ld.global.u32 	%r309, [%rd72+-2048];
	add.s32 	%r310, %r309, %r308;
	ld.global.u32 	%r311, [%rd72+-1024];
	add.s32 	%r312, %r311, %r310;
	ld.global.u32 	%r313, [%rd72];
	add.s32 	%r314, %r313, %r312;
	ld.global.u32 	%r315, [%rd72+1024];
	add.s32 	%r316, %r315, %r314;
	ld.global.u32 	%r317, [%rd72+2048];
	add.s32 	%r318, %r317, %r316;
	ld.global.u32 	%r319, [%rd72+3072];
	add.s32 	%r320, %r319, %r318;
	ld.global.u32 	%r321, [%rd72+4096];
	add.s32 	%r322, %r321, %r320;
	ld.global.u32 	%r323, [%rd72+5120];
	add.s32 	%r324, %r323, %r322;
	ld.global.u32 	%r325, [%rd72+6144];
	add.s32 	%r326, %r325, %r324;
	ld.global.u32 	%r327, [%rd72+7168];
	add.s32 	%r482, %r327, %r326;
	add.s32 	%r471, %r471, 4096;
	add.s32 	%r467, %r467, 16;
	add.s64 	%rd72, %rd72, 16384;
	setp.ne.s32 	%p26, %r467, 0;
	@%p26 bra 	$L__BB6_6;
$L__BB6_7:
	setp.eq.s32 	%p27, %r11, 0;
	@%p27 bra 	$L__BB6_16;
	and.b32  	%r22, %r10, 7;
	setp.lt.u32 	%p28, %r11, 8;
	@%p28 bra 	$L__BB6_10;
	cvt.s64.s32 	%rd57, %r471;
	add.s64 	%rd58, %rd57, %rd4;
	shl.b64 	%rd59, %rd58, 2;
	add.s64 	%rd60, %rd2, %rd59;
	ld.global.u32 	%r329, [%rd60];
	add.s32 	%r330, %r329, %r482;
	ld.global.u32 	%r331, [%rd60+1024];
	add.s32 	%r332, %r331, %r330;
	ld.global.u32 	%r333, [%rd60+2048];
	add.s32 	%r334, %r333, %r332;
	ld.global.u32 	%r335, [%rd60+3072];
	add.s32 	%r336, %r335, %r334;
	ld.global.u32 	%r337, [%rd60+4096];
	add.s32 	%r338, %r337, %r336;
	ld.global.u32 	%r339, [%rd60+5120];
	add.s32 	%r340, %r339, %r338;
	ld.global.u32 	%r341, [%rd60+6144];
	add.s32 	%r342, %r341, %r340;
	ld.global.u32 	%r343, [%rd60+7168];
	add.s32 	%r482, %r343, %r342;
	add.s32 	%r471, %r471, 2048;
$L__BB6_10:
	setp.eq.s32 	%p29, %r22, 0;
	@%p29 bra 	$L__BB6_16;
	and.b32  	%r28, %r10, 3;
	setp.lt.u32 	%p30, %r22, 4;
	@%p30 bra 	$L__BB6_13;
	cvt.s64.s32 	%rd61, %r471;
	add.s64 	%rd62, %rd61, %rd4;
	shl.b64 	%rd63, %rd62, 2;
	add.s64 	%rd64, %rd2, %rd63;
	ld.global.u32 	%r345, [%rd64];
	add.s32 	%r346, %r345, %r482;
	ld.global.u32 	%r347, [%rd64+1024];
	add.s32 	%r348, %r347, %r346;
	ld.global.u32 	%r349, [%rd64+2048];
	add.s32 	%r350, %r349, %r348;
	ld.global.u32 	%r351, [%rd64+3072];
	add.s32 	%r482, %r351, %r350;
	add.s32 	%r471, %r471, 1024;
$L__BB6_13:
	setp.eq.s32 	%p31, %r28, 0;
	@%p31 bra 	$L__BB6_16;
	mul.wide.u32 	%rd65, %r2, 16384;
	add.s64 	%rd9, %rd2, %rd65;
	neg.s32 	%r479, %r28;
$L__BB6_15:
	.pragma "nounroll";
	mul.wide.s32 	%rd66, %r471, 4;
	add.s64 	%rd67, %rd9, %rd66;
	ld.global.u32 	%r352, [%rd67];
	add.s32 	%r482, %r352, %r482;
	add.s32 	%r471, %r471, 256;
	add.s32 	%r479, %r479, 1;
	setp.ne.s32 	%p32, %r479, 0;
	@%p32 bra 	$L__BB6_15;
$L__BB6_16:
	setp.lt.s32 	%p33, %r4, 256;
	@%p33 bra 	$L__BB6_21;
	// begin inline asm
	mov.u32 %r416, %laneid;
	// end inline asm
	mov.b32 	%r419, 1;
	mov.b32 	%r440, 31;
	mov.b32 	%r441, -1;
	// begin inline asm
	shfl.sync.down.b32 %r417, %r482, %r419, %r440, %r441;
	// end inline asm
	setp.gt.s32 	%p49, %r416, 30;
	selp.b32 	%r442, 0, %r417, %p49;
	add.s32 	%r423, %r442, %r482;
	mov.b32 	%r424, 2;
	// begin inline asm
	shfl.sync.down.b32 %r422, %r423, %r424, %r440, %r441;
	// end inline asm
	setp.gt.s32 	%p50, %r416, 29;
	selp.b32 	%r443, 0, %r422, %p50;
	add.s32 	%r428, %r423, %r443;
	mov.b32 	%r429, 4;
	// begin inline asm
	shfl.sync.down.b32 %r427, %r428, %r429, %r440, %r441;
	// end inline asm
	setp.gt.s32 	%p51, %r416, 27;
	selp.b32 	%r444, 0, %r427, %p51;
	add.s32 	%r433, %r428, %r444;
	mov.b32 	%r434, 8;
	// begin inline asm
	shfl.sync.down.b32 %r432, %r433, %r434, %r440, %r441;
	// end inline asm
	setp.gt.s32 	%p52, %r416, 23;
	selp.b32 	%r445, 0, %r432, %p52;
	add.s32 	%r438, %r433, %r445;
	mov.b32 	%r439, 16;
	// begin inline asm
	shfl.sync.down.b32 %r437, %r438, %r439, %r440, %r441;
	// end inline asm
	setp.gt.s32 	%p53, %r416, 15;
	selp.b32 	%r446, 0, %r437, %p53;
	add.s32 	%r501, %r438, %r446;
	setp.ne.s32 	%p54, %r416, 0;
	@%p54 bra 	$L__BB6_19;
	shr.u32 	%r447, %r5, 3;
	and.b32  	%r448, %r447, 124;
	mov.u32 	%r449, _ZZN3cub18CUB_300001_SM_10006detail6reduce18DeviceReduceKernelINS2_10policy_hubIiyN4cuda3std3__44plusIiEEE10Policy1000EN6thrust24THRUST_300001_SM_1000_NS6detail15normal_iteratorINSD_10device_ptrIiEEEEyS9_iNS7_10__identityEEEvT0_PT3_T1_NS0_13GridEvenShareISN_EET2_T4_E12temp_storage;
	add.s32 	%r450, %r449, %r448;
	st.shared.u32 	[%r450+8], %r501;
$L__BB6_19:
	bar.sync 	0;
	setp.ne.s32 	%p55, %r5, 0;
	@%p55 bra 	$L__BB6_46;
	ld.shared.u32 	%r451, [_ZZN3cub18CUB_300001_SM_10006detail6reduce18DeviceReduceKernelINS2_10policy_hubIiyN4cuda3std3__44plusIiEEE10Policy1000EN6thrust24THRUST_300001_SM_1000_NS6detail15normal_iteratorINSD_10device_ptrIiEEEEyS9_iNS7_10__identityEEEvT0_PT3_T1_NS0_13GridEvenShareISN_EET2_T4_E12temp_storage+12];
	add.s32 	%r452, %r451, %r501;
	ld.shared.u32 	%r453, [_ZZN3cub18CUB_300001_SM_10006detail6reduce18DeviceReduceKernelINS2_10policy_hubIiyN4cuda3std3__44plusIiEEE10Policy1000EN6thrust24THRUST_300001_SM_1000_NS6detail15normal_iteratorINSD_10device_ptrIiEEEEyS9_iNS7_10__identityEEEvT0_PT3_T1_NS0_13GridEvenShareISN_EET2_T4_E12temp_storage+16];
	add.s32 	%r454, %r452, %r453;
	ld.shared.u32 	%r455, [_ZZN3cub18CUB_300001_SM_10006detail6reduce18DeviceReduceKernelINS2_10policy_hubIiyN4cuda3std3__44plusIiEEE10Policy1000EN6thrust24THRUST_300001_SM_1000_NS6detail15normal_iteratorINSD_10device_ptrIiEEEEyS9_iNS7_10__identityEEEvT0_PT3_T1_NS0_13GridEvenShareISN_EET2_T4_E12temp_storage+20];
	add.s32 	%r456, %r454, %r455;
	ld.shared.u32 	%r457, [_ZZN3cub18CUB_300001_SM_10006detail6reduce18DeviceReduceKernelINS2_10policy_hubIiyN4cuda3std3__44plusIiEEE10Policy1000EN6thrust24THRUST_300001_SM_1000_NS6detail15normal_iteratorINSD_10device_ptrIiEEEEyS9_iNS7_10__identityEEEvT0_PT3_T1_NS0_13GridEvenShareISN_EET2_T4_E12temp_storage+24];
	add.s32 	%r458, %r456, %r457;
	ld.shared.u32 	%r459, [_ZZN3cub18CUB_300001_SM_10006detail6reduce18DeviceReduceKernelINS2_10policy_hubIiyN4cuda3std3__44plusIiEEE10Policy1000EN6thrust24THRUST_300001_SM_1000_NS6detail15normal_iteratorINSD_10device_ptrIiEEEEyS9_iNS7_10__identityEEEvT0_PT3_T1_NS0_13GridEvenShareISN_EET2_T4_E12temp_storage+28];
	add.s32 	%r460, %r458, %r459;
	ld.shared.u32 	%r461, [_ZZN3cub18CUB_300001_SM_10006detail6reduce18DeviceReduceKernelINS2_10policy_hubIiyN4cuda3std3__44plusIiEEE10Policy1000EN6thrust24THRUST_300001_SM_1000_NS6detail15normal_iteratorINSD_10device_ptrIiEEEEyS9_iNS7_10__identityEEEvT0_PT3_T1_NS0_13GridEvenShareISN_EET2_T4_E12temp_storage+32];
	add.s32 	%r462, %r460, %r461;
	ld.shared.u32 	%r463, [_ZZN3cub18CUB_300001_SM_10006detail6reduce18DeviceReduceKernelINS2_10policy_hubIiyN4cuda3std3__44plusIiEEE10Policy1000EN6thrust24THRUST_300001_SM_1000_NS6detail15normal_iteratorINSD_10device_ptrIiEEEEyS9_iNS7_10__identityEEEvT0_PT3_T1_NS0_13GridEvenShareISN_EET2_T4_E12temp_storage+36];
	add.s32 	%r501, %r462, %r463;
	bra.uni 	$L__BB6_46;
$L__BB6_21:
	// begin inline asm
	mov.u32 %r353, %laneid;
	// end inline asm
	and.b32  	%r379, %r5, 992;
	add.s32 	%r380, %r379, 32;
	setp.gt.s32 	%p34, %r380, %r4;
	not.b32 	%r381, %r379;
	add.s32 	%r382, %r4, %r381;
	selp.b32 	%r377, %r382, 31, %p34;
	mov.b32 	%r356, 1;
	mov.b32 	%r378, -1;
	// begin inline asm
	shfl.sync.down.b32 %r354, %r482, %r356, %r377, %r378;
	// end inline asm
	setp.lt.s32 	%p35, %r353, %r377;
	selp.b32 	%r383, %r354, 0, %p35;
	add.s32 	%r360, %r383, %r482;
	mov.b32 	%r361, 2;
	// begin inline asm
	shfl.sync.down.b32 %r359, %r360, %r361, %r377, %r378;
	// end inline asm
	add.s32 	%r384, %r353, 2;
	setp.gt.s32 	%p36, %r384, %r377;
	selp.b32 	%r385, 0, %r359, %p36;
	add.s32 	%r365, %r360, %r385;
	mov.b32 	%r366, 4;
	// begin inline asm
	shfl.sync.down.b32 %r364, %r365, %r366, %r377, %r378;
	// end inline asm
	add.s32 	%r386, %r353, 4;
	setp.gt.s32 	%p37, %r386, %r377;
	selp.b32 	%r387, 0, %r364, %p37;
	add.s32 	%r370, %r365, %r387;
	mov.b32 	%r371, 8;
	// begin inline asm
	shfl.sync.down.b32 %r369, %r370, %r371, %r377, %r378;
	// end inline asm
	add.s32 	%r388, %r353, 8;
	setp.gt.s32 	%p38, %r388, %r377;
	selp.b32 	%r389, 0, %r369, %p38;
	add.s32 	%r375, %r370, %r389;
	mov.b32 	%r376, 16;
	// begin inline asm
	shfl.sync.down.b32 %r374, %r375, %r376, %r377, %r378;
	// end inline asm
	add.s32 	%r390, %r353, 16;
	setp.gt.s32 	%p39, %r390, %r377;
	selp.b32 	%r391, 0, %r374, %p39;
	add.s32 	%r501, %r375, %r391;
	setp.ne.s32 	%p40, %r353, 0;
	@%p40 bra 	$L__BB6_23;
	shr.u32 	%r392, %r5, 3;
	and.b32  	%r393, %r392, 124;
	mov.u32 	%r394, _ZZN3cub18CUB_300001_SM_10006detail6reduce18DeviceReduceKernelINS2_10policy_hubIiyN4cuda3std3__44plusIiEEE10Policy1000EN6thrust24THRUST_300001_SM_1000_NS6detail15normal_iteratorINSD_10device_ptrIiEEEEyS9_iNS7_10__identityEEEvT0_PT3_T1_NS0_13GridEvenShareISN_EET2_T4_E12temp_storage;
	add.s32 	%r395, %r394, %r393;
	st.shared.u32 	[%r395+8], %r501;
$L__BB6_23:
	bar.sync 	0;
	setp.ne.s32 	%p41, %r5, 0;
	@%p41 bra 	$L__BB6_46;
	setp.gt.s32 	%p42, %r4, 32;
	ld.shared.u32 	%r396, [_ZZN3cub18CUB_300001_SM_10006detail6reduce18DeviceReduceKernelINS2_10policy_hubIiyN4cuda3std3__44plusIiEEE10Policy1000EN6thrust24THRUST_300001_SM_1000_NS6detail15normal_iteratorINSD_10device_ptrIiEEEEyS9_iNS7_10__identityEEEvT0_PT3_T1_NS0_13GridEvenShareISN_EET2_T4_E12temp_storage+12];
	selp.b32 	%r397, %r396, 0, %p42;
	add.s32 	%r398, %r397, %r501;
	setp.gt.s32 	%p43, %r4, 64;
	ld.shared.u32 	%r399, [_ZZN3cub18CUB_300001_SM_10006detail6reduce18DeviceReduceKernelINS2_10policy_hubIiyN4cuda3std3__44plusIiEEE10Policy1000EN6thrust24THRUST_300001_SM_1000_NS6detail15normal_iteratorINSD_10device_ptrIiEEEEyS9_iNS7_10__identityEEEvT0_PT3_T1_NS0_13GridEvenShareISN_EET2_T4_E12temp_storage+16];
	selp.b32 	%r400, %r399, 0, %p43;
	add.s32 	%r401, %r398, %r400;
	setp.gt.s32 	%p44, %r4, 96;
	ld.shared.u32 	%r402, [_ZZN3cub18CUB_300001_SM_10006detail6reduce18DeviceReduceKernelINS2_10policy_hubIiyN4cuda3std3__44plusIiEEE10Policy1000EN6thrust24THRUST_300001_SM_1000_NS6detail15normal_iteratorINSD_10device_ptrIiEEEEyS9_iNS7_10__identityEEEvT0_PT3_T1_NS0_13GridEvenShareISN_EET2_T4_E12temp_storage+20];
	selp.b32 	%r403, %r402, 0, %p44;
	add.s32 	%r404, %r401, %r403;
	setp.gt.s32 	%p45, %r4, 128;
	ld.shared.u32 	%r405, [_ZZN3cub18CUB_300001_SM_10006detail6reduce18DeviceReduceKernelINS2_10policy_hubIiyN4cuda3std3__44plusIiEEE10Policy1000EN6thrust24THRUST_300001_SM_1000_NS6detail15normal_iteratorINSD_10device_ptrIiEEEEyS9_iNS7_10__identityEEEvT0_PT3_T1_NS0_13GridEvenShareISN_EET2_T4_E12temp_storage+24];
	selp.b32 	%r406, %r405, 0, %p45;
	add.s32 	%r407, %r404, %r406;
	setp.gt.s32 	%p46, %r4, 160;
	ld.shared.u32 	%r408, [_ZZN3cub18CUB_300001_SM_10006detail6reduce18DeviceReduceKernelINS2_10policy_hubIiyN4cuda3std3__44plusIiEEE10Policy1000EN6thrust24THRUST_300001_SM_1000_NS6detail15normal_iteratorINSD_10device_ptrIiEEEEyS9_iNS7_10__identityEEEvT0_PT3_T1_NS0_13GridEvenShareISN_EET2_T4_E12temp_storage+28];
	selp.b32 	%r409, %r408, 0, %p46;
	add.s32 	%r410, %r407, %r409;
	setp.gt.s32 	%p47, %r4, 192;
	ld.shared.u32 	%r411, [_ZZN3cub18CUB_300001_SM_10006detail6reduce18DeviceReduceKernelINS2_10policy_hubIiyN4cuda3std3__44plusIiEEE10Policy1000EN6thrust24THRUST_300001_SM_1000_NS6detail15normal_iteratorINSD_10device_ptrIiEEEEyS9_iNS7_10__identityEEEvT0_PT3_T1_NS0_13GridEvenShareISN_EET2_T4_E12temp_storage+32];
	selp.b32 	%r412, %r411, 0, %p47;
	add.s32 	%r413, %r410, %r412;
	setp.gt.s32 	%p48, %r4, 224;
	ld.shared.u32 	%r414, [_ZZN3cub18CUB_300001_SM_10006detail6reduce18DeviceReduceKernelINS2_10policy_hubIiyN4cuda3std3__44plusIiEEE10Policy1000EN6thrust24THRUST_300001_SM_1000_NS6detail15normal_iteratorINSD_10device_ptrIiEEEEyS9_iNS7_10__identityEEEvT0_PT3_T1_NS0_13GridEvenShareISN_EET2_T4_E12temp_storage+36];
	selp.b32 	%r415, %r414, 0, %p48;
	add.s32 	%r501, %r413, %r415;
	bra.uni 	$L__BB6_46;
$L__BB6_25:
	cvt.u32.u64 	%r90, %rd4;
	mov.u32 	%r46, %tid.x;
	add.s32 	%r91, %r46, %r90;
	mul.wide.u32 	%rd26, %r91, 4;
	add.s64 	%rd27, %rd2, %rd26;
	ld.global.u32 	%r92, [%rd27];
	ld.global.u32 	%r93, [%rd27+1024];
	ld.global.u32 	%r94, [%rd27+2048];
	ld.global.u32 	%r95, [%rd27+3072];
	ld.global.u32 	%r96, [%rd27+4096];
	ld.global.u32 	%r97, [%rd27+5120];
	ld.global.u32 	%r98, [%rd27+6144];
	ld.global.u32 	%r99, [%rd27+7168];
	ld.global.u32 	%r100, [%rd27+8192];
	ld.global.u32 	%r101, [%rd27+9216];
	ld.global.u32 	%r102, [%rd27+10240];
	ld.global.u32 	%r103, [%rd27+11264];
	ld.global.u32 	%r104, [%rd27+12288];
	ld.global.u32 	%r105, [%rd27+13312];
	ld.global.u32 	%r106, [%rd27+14336];
	ld.global.u32 	%r107, [%rd27+15360];
	add.s32 	%r108, %r93, %r92;
	add.s32 	%r109, %r94, %r108;
	add.s32 	%r110, %r95, %r109;
	add.s32 	%r111, %r96, %r110;
	add.s32 	%r112, %r97, %r111;
	add.s32 	%r113, %r98, %r112;
	add.s32 	%r114, %r99, %r113;
	add.s32 	%r115, %r100, %r114;
	add.s32 	%r116, %r101, %r115;
	add.s32 	%r117, %r102, %r116;
	add.s32 	%r118, %r103, %r117;
	add.s32 	%r119, %r104, %r118;
	add.s32 	%r120, %r105, %r119;
	add.s32 	%r121, %r106, %r120;
	add.s32 	%r500, %r107, %r121;
	setp.lt.u64 	%p2, %rd5, %rd3;
	@%p2 bra 	$L__BB6_42;
	cvt.u32.u64 	%r123, %rd3;
	cvt.u64.u32 	%rd28, %r46;
	add.s64 	%rd74, %rd4, %rd3;
	cvt.u32.u64 	%r48, %rd1;
	not.b32 	%r125, %r46;
	add.s32 	%r126, %r125, %r48;
	sub.s32 	%r127, %r126, %r123;
	sub.s32 	%r483, %r127, %r90;
	add.s64 	%rd29, %rd74, %rd28;
	shl.b64 	%rd30, %rd29, 2;
	add.s64 	%rd31, %rd30, %rd2;
	add.s64 	%rd73, %rd31, 8192;
	mov.b32 	%r484, 0;
	shl.b32 	%r128, %r1, 12;
	mov.u64 	%rd75, %rd4;
$L__BB6_27:
	cvt.s64.s32 	%rd15, %r128;
	add.s64 	%rd75, %rd75, %rd15;
	add.s64 	%rd32, %rd1, -4096;
	setp.gt.u64 	%p3, %rd75, %rd32;
	@%p3 bra 	$L__BB6_29;
	shl.b32 	%r129, %r1, 12;
	cvt.s64.s32 	%rd33, %r129;
	cvt.u64.u32 	%rd34, %r46;
	add.s64 	%rd35, %rd75, %rd34;
	shl.b64 	%rd36, %rd35, 2;
	add.s64 	%rd37, %rd2, %rd36;
	ld.global.u32 	%r130, [%rd37];
	ld.global.u32 	%r131, [%rd37+1024];
	ld.global.u32 	%r132, [%rd37+2048];
	ld.global.u32 	%r133, [%rd37+3072];
	ld.global.u32 	%r134, [%rd37+4096];
	ld.global.u32 	%r135, [%rd37+5120];
	ld.global.u32 	%r136, [%rd37+6144];
	ld.global.u32 	%r137, [%rd37+7168];
	ld.global.u32 	%r138, [%rd37+8192];
	ld.global.u32 	%r139, [%rd37+9216];
	ld.global.u32 	%r140, [%rd37+10240];
	ld.global.u32 	%r141, [%rd37+11264];
	ld.global.u32 	%r142, [%rd37+12288];
	ld.global.u32 	%r143, [%rd37+13312];
	ld.global.u32 	%r144, [%rd37+14336];
	ld.global.u32 	%r145, [%rd37+15360];
	add.s32 	%r146, %r130, %r500;
	add.s32 	%r147, %r131, %r146;
	add.s32 	%r148, %r132, %r147;
	add.s32 	%r149, %r133, %r148;
	add.s32 	%r150, %r134, %r149;
	add.s32 	%r151, %r135, %r150;
	add.s32 	%r152, %r136, %r151;
	add.s32 	%r153, %r137, %r152;
	add.s32 	%r154, %r138, %r153;
	add.s32 	%r155, %r139, %r154;
	add.s32 	%r156, %r140, %r155;
	add.s32 	%r157, %r141, %r156;
	add.s32 	%r158, %r142, %r157;
	add.s32 	%r159, %r143, %r158;
	add.s32 	%r160, %r144, %r159;
	add.s32 	%r500, %r145, %r160;
	sub.s64 	%rd38, %rd1, %rd75;
	setp.lt.u64 	%p4, %rd38, %rd33;
	add.s32 	%r484, %r484, 1;
	add.s64 	%rd74, %rd74, %rd33;
	sub.s32 	%r483, %r483, %r129;
	mul.wide.s32 	%rd39, %r129, 4;
	add.s64 	%rd73, %rd73, %rd39;
	@%p4 bra 	$L__BB6_42;
	bra.uni 	$L__BB6_27;
$L__BB6_29:
	setp.le.u64 	%p5, %rd1, %rd75;
	cvt.u32.u64 	%r161, %rd75;
	cvt.u32.u64 	%r162, %rd1;
	sub.s32 	%r163, %r162, %r161;
	setp.ge.s32 	%p6, %r46, %r163;
	or.pred  	%p7, %p5, %p6;
	@%p7 bra 	$L__BB6_42;
	cvt.u32.u64 	%r166, %rd15;
	cvt.u32.u64 	%r167, %rd4;
	not.b32 	%r168, %r46;
	add.s32 	%r169, %r168, %r48;
	add.s32 	%r170, %r166, %r167;
	sub.s32 	%r171, %r169, %r170;
	mul.lo.s32 	%r172, %r1, %r484;
	shl.b32 	%r173, %r172, 12;
	sub.s32 	%r174, %r171, %r173;
	shr.u32 	%r175, %r174, 8;
	add.s32 	%r56, %r175, 1;
	and.b32  	%r57, %r56, 15;
	setp.lt.u32 	%p8, %r174, 3840;
	mov.u32 	%r490, %r46;
	@%p8 bra 	$L__BB6_33;
	shr.u32 	%r176, %r483, 8;
	add.s32 	%r177, %r176, 1;
	and.b32  	%r178, %r177, 33554416;
	neg.s32 	%r486, %r178;
	mov.u32 	%r490, %r46;
$L__BB6_32:
	.pragma "nounroll";
	ld.global.u32 	%r179, [%rd73+-8192];
	add.s32 	%r180, %r179, %r500;
	ld.global.u32 	%r181, [%rd73+-7168];
	add.s32 	%r182, %r181, %r180;
	ld.global.u32 	%r183, [%rd73+-6144];
	add.s32 	%r184, %r183, %r182;
	ld.global.u32 	%r185, [%rd73+-5120];
	add.s32 	%r186, %r185, %r184;
	ld.global.u32 	%r187, [%rd73+-4096];
	add.s32 	%r188, %r187, %r186;
	ld.global.u32 	%r189, [%rd73+-3072];
	add.s32 	%r190, %r189, %r188;
	ld.global.u32 	%r191, [%rd73+-2048];
	add.s32 	%r192, %r191, %r190;
	ld.global.u32 	%r193, [%rd73+-1024];
	add.s32 	%r194, %r193, %r192;
	ld.global.u32 	%r195, [%rd73];
	add.s32 	%r196, %r195, %r194;
	ld.global.u32 	%r197, [%rd73+1024];
	add.s32 	%r198, %r197, %r196;
	ld.global.u32 	%r199, [%rd73+2048];
	add.s32 	%r200, %r199, %r198;
	ld.global.u32 	%r201, [%rd73+3072];
	add.s32 	%r202, %r201, %r200;
	ld.global.u32 	%r203, [%rd73+4096];
	add.s32 	%r204, %r203, %r202;
	ld.global.u32 	%r205, [%rd73+5120];
	add.s32 	%r206, %r205, %r204;
	ld.global.u32 	%r207, [%rd73+6144];
	add.s32 	%r208, %r207, %r206;
	ld.global.u32 	%r209, [%rd73+7168];
	add.s32 	%r500, %r209, %r208;
	add.s32 	%r490, %r490, 4096;
	add.s32 	%r486, %r486, 16;
	add.s64 	%rd73, %rd73, 16384;
	setp.ne.s32 	%p9, %r486, 0;
	@%p9 bra 	$L__BB6_32;
$L__BB6_33:
	setp.eq.s32 	%p10, %r57, 0;
	@%p10 bra 	$L__BB6_42;
	and.b32  	%r68, %r56, 7;
	setp.lt.u32 	%p11, %r57, 8;
	@%p11 bra 	$L__BB6_36;
	cvt.u64.u32 	%rd40, %r490;
	add.s64 	%rd41, %rd75, %rd40;
	shl.b64 	%rd42, %rd41, 2;
	add.s64 	%rd43, %rd2, %rd42;
	ld.global.u32 	%r211, [%rd43];
	add.s32 	%r212, %r211, %r500;
	ld.global.u32 	%r213, [%rd43+1024];
	add.s32 	%r214, %r213, %r212;
	ld.global.u32 	%r215, [%rd43+2048];
	add.s32 	%r216, %r215, %r214;
	ld.global.u32 	%r217, [%rd43+3072];
	add.s32 	%r218, %r217, %r216;
	ld.global.u32 	%r219, [%rd43+4096];
	add.s32 	%r220, %r219, %r218;
	ld.global.u32 	%r221, [%rd43+5120];
	add.s32 	%r222, %r221, %r220;
	ld.global.u32 	%r223, [%rd43+6144];
	add.s32 	%r224, %r223, %r222;
	ld.global.u32 	%r225, [%rd43+7168];
	add.s32 	%r500, %r225, %r224;
	add.s32 	%r490, %r490, 2048;
$L__BB6_36:
	setp.eq.s32 	%p12, %r68, 0;
	@%p12 bra 	$L__BB6_42;
	setp.lt.u32 	%p13, %r68, 4;
	@%p13 bra 	$L__BB6_39;
	cvt.u64.u32 	%rd44, %r490;
	add.s64 	%rd45, %rd75, %rd44;
	shl.b64 	%rd46, %rd45, 2;
	add.s64 	%rd47, %rd2, %rd46;
	ld.global.u32 	%r227, [%rd47];
	add.s32 	%r228, %r227, %r500;
	ld.global.u32 	%r229, [%rd47+1024];
	add.s32 	%r230, %r229, %r228;
	ld.global.u32 	%r231, [%rd47+2048];
	add.s32 	%r232, %r231, %r230;
	ld.global.u32 	%r233, [%rd47+3072];
	add.s32 	%r500, %r233, %r232;
	add.s32 	%r490, %r490, 1024;
$L__BB6_39:
	and.b32  	%r234, %r56, 3;
	setp.eq.s32 	%p14, %r234, 0;
	@%p14 bra 	$L__BB6_42;
	cvt.u64.u32 	%rd48, %r490;
	add.s64 	%rd49, %rd48, %rd74;
	shl.b64 	%rd50, %rd49, 2;
	add.s64 	%rd77, %rd2, %rd50;
	cvt.u16.u32 	%rs1, %r483;
	shr.u16 	%rs2, %rs1, 8;
	add.s16 	%rs3, %rs2, 1;
	cvt.u32.u16 	%r235, %rs3;
	and.b32  	%r236, %r235, 3;
	neg.s32 	%r498, %r236;
$L__BB6_41:
	.pragma "nounroll";
	ld.global.u32 	%r237, [%rd77];
	add.s32 	%r500, %r237, %r500;
	add.s64 	%rd77, %rd77, 1024;
	add.s32 	%r498, %r498, 1;
	setp.ne.s32 	%p15, %r498, 0;
	@%p15 bra 	$L__BB6_41;
$L__BB6_42:
	// begin inline asm
	mov.u32 %r238, %laneid;
	// end inline asm
	mov.b32 	%r241, 1;
	mov.b32 	%r262, 31;
	mov.b32 	%r263, -1;
	// begin inline asm
	shfl.sync.down.b32 %r239, %r500, %r241, %r262, %r263;
	// end inline asm
	setp.gt.s32 	%p16, %r238, 30;
	selp.b32 	%r264, 0, %r239, %p16;
	add.s32 	%r245, %r264, %r500;
	mov.b32 	%r246, 2;
	// begin inline asm
	shfl.sync.down.b32 %r244, %r245, %r246, %r262, %r263;
	// end inline asm
	setp.gt.s32 	%p17, %r238, 29;
	selp.b32 	%r265, 0, %r244, %p17;
	add.s32 	%r250, %r245, %r265;
	mov.b32 	%r251, 4;
	// begin inline asm
	shfl.sync.down.b32 %r249, %r250, %r251, %r262, %r263;
	// end inline asm
	setp.gt.s32 	%p18, %r238, 27;
	selp.b32 	%r266, 0, %r249, %p18;
	add.s32 	%r255, %r250, %r266;
	mov.b32 	%r256, 8;
	// begin inline asm
	shfl.sync.down.b32 %r254, %r255, %r256, %r262, %r263;
	// end inline asm
	setp.gt.s32 	%p19, %r238, 23;
	selp.b32 	%r267, 0, %r254, %p19;
	add.s32 	%r260, %r255, %r267;
	mov.b32 	%r261, 16;
	// begin inline asm
	shfl.sync.down.b32 %r259, %r260, %r261, %r262, %r263;
	// end inline asm
	setp.gt.s32 	%p20, %r238, 15;
	selp.b32 	%r268, 0, %r259, %p20;
	add.s32 	%r501, %r260, %r268;
	setp.ne.s32 	%p21, %r238, 0;
	@%p21 bra 	$L__BB6_44;
	shr.u32 	%r269, %r46, 3;
	and.b32  	%r270, %r269, 124;
	mov.u32 	%r271, _ZZN3cub18CUB_300001_SM_10006detail6reduce18DeviceReduceKernelINS2_10policy_hubIiyN4cuda3std3__44plusIiEEE10Policy1000EN6thrust24THRUST_300001_SM_1000_NS6detail15normal_iteratorINSD_10device_ptrIiEEEEyS9_iNS7_10__identityEEEvT0_PT3_T1_NS0_13GridEvenShareISN_EET2_T4_E12temp_storage;
	add.s32 	%r272, %r271, %r270;
	st.shared.u32 	[%r272+8], %r501;
$L__BB6_44:
	bar.sync 	0;
	setp.ne.s32 	%p22, %r46, 0;
	@%p22 bra 	$L__BB6_46;
	ld.shared.u32 	%r273, [_ZZN3cub18CUB_300001_SM_10006detail6reduce18DeviceReduceKernelINS2_10policy_hubIiyN4cuda3std3__44plusIiEEE10Policy1000EN6thrust24THRUST_300001_SM_1000_NS6detail15normal_iteratorINSD_10device_ptrIiEEEEyS9_iNS7_10__identityEEEvT0_PT3_T1_NS0_13GridEvenShareISN_EET2_T4_E12temp_storage+12];
	add.s32 	%r274, %r273, %r501;
	ld.shared.u32 	%r275, [_ZZN3cub18CUB_300001_SM_10006detail6reduce18DeviceReduceKernelINS2_10policy_hubIiyN4cuda3std3__44plusIiEEE10Policy1000EN6thrust24THRUST_300001_SM_1000_NS6detail15normal_iteratorINSD_10device_ptrIiEEEEyS9_iNS7_10__identityEEEvT0_PT3_T1_NS0_13GridEvenShareISN_EET2_T4_E12temp_storage+16];
	add.s32 	%r276, %r274, %r275;
	ld.shared.u32 	%r277, [_ZZN3cub18CUB_300001_SM_10006detail6reduce18DeviceReduceKernelINS2_10policy_hubIiyN4cuda3std3__44plusIiEEE10Policy1000EN6thrust24THRUST_300001_SM_1000_NS6detail15normal_iteratorINSD_10device_ptrIiEEEEyS9_iNS7_10__identityEEEvT0_PT3_T1_NS0_13GridEvenShareISN_EET2_T4_E12temp_storage+20];
	add.s32 	%r278, %r276, %r277;
	ld.shared.u32 	%r279, [_ZZN3cub18CUB_300001_SM_10006detail6reduce18DeviceReduceKernelINS2_10policy_hubIiyN4cuda3std3__44plusIiEEE10Policy1000EN6thrust24THRUST_300001_SM_1000_NS6detail15normal_iteratorINSD_10device_ptrIiEEEEyS9_iNS7_10__identityEEEvT0_PT3_T1_NS0_13GridEvenShareISN_EET2_T4_E12temp_storage+24];
	add.s32 	%r280, %r278, %r279;
	ld.shared.u32 	%r281, [_ZZN3cub18CUB_300001_SM_10006detail6reduce18DeviceReduceKernelINS2_10policy_hubIiyN4cuda3std3__44plusIiEEE10Policy1000EN6thrust24THRUST_300001_SM_1000_NS6detail15normal_iteratorINSD_10device_ptrIiEEEEyS9_iNS7_10__identityEEEvT0_PT3_T1_NS0_13GridEvenShareISN_EET2_T4_E12temp_storage+28];
	add.s32 	%r282, %r280, %r281;
	ld.shared.u32 	%r283, [_ZZN3cub18CUB_300001_SM_10006detail6reduce18DeviceReduceKernelINS2_10policy_hubIiyN4cuda3std3__44plusIiEEE10Policy1000EN6thrust24THRUST_300001_SM_1000_NS6detail15normal_iteratorINSD_10device_ptrIiEEEEyS9_iNS7_10__identityEEEvT0_PT3_T1_NS0_13GridEvenShareISN_EET2_T4_E12temp_storage+32];
	add.s32 	%r284, %r282, %r283;
	ld.shared.u32 	%r285, [_ZZN3cub18CUB_300001_SM_10006detail6reduce18DeviceReduceKernelINS2_10policy_hubIiyN4cuda3std3__44plusIiEEE10Policy1000EN6thrust24THRUST_300001_SM_1000_NS6detail15normal_iteratorINSD_10device_ptrIiEEEEyS9_iNS7_10__identityEEEvT0_PT3_T1_NS0_13GridEvenShareISN_EET2_T4_E12temp_storage+36];
	add.s32 	%r501, %r284, %r285;
$L__BB6_46:
	mov.u32 	%r464, %tid.x;
	setp.ne.s32 	%p56, %r464, 0;
	@%p56 bra 	$L__BB6_48;
	ld.param.u64 	%rd71, [_ZN3cub18CUB_300001_SM_10006detail6reduce18DeviceReduceKernelINS2_10policy_hubIiyN4cuda3std3__44plusIiEEE10Policy1000EN6thrust24THRUST_300001_SM_1000_NS6detail15normal_iteratorINSD_10device_ptrIiEEEEyS9_iNS7_10__identityEEEvT0_PT3_T1_NS0_13GridEvenShareISN_EET2_T4__param_1];
	cvta.to.global.u64 	%rd68, %rd71;
	mul.wide.u32 	%rd69, %r2, 4;
	add.s64 	%rd70, %rd68, %rd69;
	st.global.u32 	[%rd70], %r501;
$L__BB6_48:
	ret;

}
	// .globl	_ZN3cub18CUB_300001_SM_10006detail6reduce28DeviceReduceSingleTileKernelINS2_10policy_hubIiyN4cuda3std3__44plusIiEEE10Policy1000EPiSC_iS9_iiNS7_10__identityEEEvT0_T1_T2_T3_T4_T6_
.visible .entry _ZN3cub18CUB_300001_SM_10006detail6reduce28DeviceReduceSingleTileKernelINS2_10policy_hubIiyN4cuda3std3__44plusIiEEE10Policy1000EPiSC_iS9_iiNS7_10__identityEEEvT0_T1_T2_T3_T4_T6_(
	.param .u64 .ptr .align 1 _ZN3cub18CUB_300001_SM_10006detail6reduce28DeviceReduceSingleTileKernelINS2_10policy_hubIiyN4cuda3std3__44plusIiEEE10Policy1000EPiSC_iS9_iiNS7_10__identityEEEvT0_T1_T2_T3_T4_T6__param_0,
	.param .u64 .ptr .align 1 _ZN3cub18CUB_300001_SM_10006detail6reduce28DeviceReduceSingleTileKernelINS2_10policy_hubIiyN4cuda3std3__44plusIiEEE10Policy1000EPiSC_iS9_iiNS7_10__identityEEEvT0_T1_T2_T3_T4_T6__param_1,
	.param .u32 _ZN3cub18CUB_300001_SM_10006detail6reduce28DeviceReduceSingleTileKernelINS2_10policy_hubIiyN4cuda3std3__44plusIiEEE10Policy1000EPiSC_iS9_iiNS7_10__identityEEEvT0_T1_T2_T3_T4_T6__param_2,
	.param .align 1 .b8 _ZN3cub18CUB_300001_SM_10006detail6reduce28DeviceReduceSingleTileKernelINS2_10policy_hubIiyN4cuda3std3__44plusIiEEE10Policy1000EPiSC_iS9_iiNS7_10__identityEEEvT0_T1_T2_T3_T4_T6__param_3[1],
	.param .u32 _ZN3cub18CUB_300001_SM_10006detail6reduce28DeviceReduceSingleTileKernelINS2_10policy_hubIiyN4cuda3std3__44plusIiEEE10Policy1000EPiSC_iS9_iiNS7_10__identityEEEvT0_T1_T2_T3_T4_T6__param_4,
	.param .align 1 .b8 _ZN3cub18CUB_300001_SM_10006detail6reduce28DeviceReduceSingleTileKernelINS2_10policy_hubIiyN4cuda3std3__44plusIiEEE10Policy1000EPiSC_iS9_iiNS7_10__identityEEEvT0_T1_T2_T3_T4_T6__param_5[1]
)
.maxntid 256
.minnctapersm 1
{
	.reg .pred 	%p<97>;
	.reg .b32 	%r<687>;
	.reg .b64 	%rd<125>;
	// demoted variable
	.shared .align 4 .b8 _ZZN3cub18CUB_300001_SM_10006detail6reduce28DeviceReduceSingleTileKernelINS2_10policy_hubIiyN4cuda3std3__44plusIiEEE10Policy1000EPiSC_iS9_iiNS7_10__identityEEEvT0_T1_T2_T3_T4_T6_E12temp_storage[44];
	ld.param.u64 	%rd16, [_ZN3cub18CUB_300001_SM_10006detail6reduce28DeviceReduceSingleTileKernelINS2_10policy_hubIiyN4cuda3std3__44plusIiEEE10Policy1000EPiSC_iS9_iiNS7_10__identityEEEvT0_T1_T2_T3_T4_T6__param_0];
	ld.param.u64 	%rd17, [_ZN3cub18CUB_300001_SM_10006detail6reduce28DeviceReduceSingleTileKernelINS2_10policy_hubIiyN4cuda3std3__44plusIiEEE10Policy1000EPiSC_iS9_iiNS7_10__identityEEEvT0_T1_T2_T3_T4_T6__param_1];
	ld.param.u32 	%r120, [_ZN3cub18CUB_300001_SM_10006detail6reduce28DeviceReduceSingleTileKernelINS2_10policy_hubIiyN4cuda3std3__44plusIiEEE10Policy1000EPiSC_iS9_iiNS7_10__identityEEEvT0_T1_T2_T3_T4_T6__param_2];
	ld.param.u32 	%r121, [_ZN3cub18CUB_300001_SM_10006detail6reduce28DeviceReduceSingleTileKernelINS2_10policy_hubIiyN4cuda3std3__44plusIiEEE10Policy1000EPiSC_iS9_iiNS7_10__identityEEEvT0_T1_T2_T3_T4_T6__param_4];
	cvta.to.global.u64 	%rd1, %rd17;
	setp.ne.s32 	%p1, %r120, 0;
	@%p1 bra 	$L__BB7_3;
	mov.u32 	%r633, %tid.x;
	setp.ne.s32 	%p96, %r633, 0;
	@%p96 bra 	$L__BB7_74;
	st.global.u32 	[%rd1], %r121;
	bra.uni 	$L__BB7_74;
$L__BB7_3:
	and.b64  	%rd18, %rd16, 15;
	setp.ne.s64 	%p2, %rd18, 0;
	@%p2 bra 	$L__BB7_38;
	setp.gt.s32 	%p49, %r120, 4095;
	@%p49 bra 	$L__BB7_22;
	mov.u32 	%r1, %tid.x;
	setp.ge.s32 	%p66, %r1, %r120;
	mov.b32 	%r644, 0;
	mov.u32 	%r639, %r1;
	@%p66 bra 	$L__BB7_7;
	mul.wide.u32 	%rd113, %r1, 4;
	add.s64 	%rd112, %rd16, %rd113;
	// begin inline asm
	ld.global.nc.u32 %r644, [%rd112];
	// end inline asm
	add.s32 	%r639, %r1, 256;
$L__BB7_7:
	setp.ge.s32 	%p67, %r639, %r120;
	@%p67 bra 	$L__BB7_13;
	not.b32 	%r507, %r639;
	add.s32 	%r6, %r120, %r507;
	and.b32  	%r508, %r6, 768;
	setp.eq.s32 	%p68, %r508, 768;
	@%p68 bra 	$L__BB7_11;
	mul.wide.u32 	%rd114, %r639, 4;
	add.s64 	%rd121, %rd16, %rd114;
	shr.u32 	%r509, %r6, 8;
	add.s32 	%r510, %r509, 1;
	and.b32  	%r511, %r510, 3;
	neg.s32 	%r636, %r511;
$L__BB7_10:
	.pragma "nounroll";
	// begin inline asm
	ld.global.nc.u32 %r512, [%rd121];
	// end inline asm
	add.s32 	%r644, %r512, %r644;
	add.s32 	%r639, %r639, 256;
	add.s64 	%rd121, %rd121, 1024;
	add.s32 	%r636, %r636, 1;
	setp.ne.s32 	%p69, %r636, 0;
	@%p69 bra 	$L__BB7_10;
$L__BB7_11:
	setp.lt.u32 	%p70, %r6, 768;
	@%p70 bra 	$L__BB7_13;
$L__BB7_12:
	mul.wide.s32 	%rd120, %r639, 4;
	add.s64 	%rd116, %rd16, %rd120;
	// begin inline asm
	ld.global.nc.u32 %r513, [%rd116];
	// end inline asm
	add.s32 	%r517, %r513, %r644;
	add.s64 	%rd117, %rd116, 1024;
	// begin inline asm
	ld.global.nc.u32 %r514, [%rd117];
	// end inline asm
	add.s32 	%r518, %r514, %r517;
	add.s64 	%rd118, %rd116, 2048;
	// begin inline asm
	ld.global.nc.u32 %r515, [%rd118];
	// end inline asm
	add.s32 	%r519, %r515, %r518;
	add.s64 	%rd119, %rd116, 3072;
	// begin inline asm
	ld.global.nc.u32 %r516, [%rd119];
	// end inline asm
	add.s32 	%r644, %r516, %r519;
	add.s32 	%r639, %r639, 1024;
	setp.lt.s32 	%p71, %r639, %r120;
	@%p71 bra 	$L__BB7_12;
$L__BB7_13:
	setp.lt.s32 	%p72, %r120, 256;
	@%p72 bra 	$L__BB7_18;
	// begin inline asm
	mov.u32 %r583, %laneid;
	// end inline asm
	mov.b32 	%r586, 1;
	mov.b32 	%r607, 31;
	mov.b32 	%r608, -1;
	// begin inline asm
	shfl.sync.down.b32 %r584, %r644, %r586, %r607, %r608;
	// end inline asm
	setp.gt.s32 	%p88, %r583, 30;
	selp.b32 	%r609, 0, %r584, %p88;
	add.s32 	%r590, %r609, %r644;
	mov.b32 	%r591, 2;
	// begin inline asm
	shfl.sync.down.b32 %r589, %r590, %r591, %r607, %r608;
	// end inline asm
	setp.gt.s32 	%p89, %r583, 29;
	selp.b32 	%r610, 0, %r589, %p89;
	add.s32 	%r595, %r590, %r610;
	mov.b32 	%r596, 4;
	// begin inline asm
	shfl.sync.down.b32 %r594, %r595, %r596, %r607, %r608;
	// end inline asm
	setp.gt.s32 	%p90, %r583, 27;
	selp.b32 	%r611, 0, %r594, %p90;
	add.s32 	%r600, %r595, %r611;
	mov.b32 	%r601, 8;
	// begin inline asm
	shfl.sync.down.b32 %r599, %r600, %r601, %r607, %r608;
	// end inline asm
	setp.gt.s32 	%p91, %r583, 23;
	selp.b32 	%r612, 0, %r599, %p91;
	add.s32 	%r605, %r600, %r612;
	mov.b32 	%r606, 16;
	// begin inline asm
	shfl.sync.down.b32 %r604, %r605, %r606, %r607, %r608;
	// end inline asm
	setp.gt.s32 	%p92, %r583, 15;
	selp.b32 	%r613, 0, %r604, %p92;
	add.s32 	%r686, %r605, %r613;
	setp.ne.s32 	%p93, %r583, 0;
	@%p93 bra 	$L__BB7_16;
	shr.u32 	%r614, %r1, 3;
	and.b32  	%r615, %r614, 124;
	mov.u32 	%r616, _ZZN3cub18CUB_300001_SM_10006detail6reduce28DeviceReduceSingleTileKernelINS2_10policy_hubIiyN4cuda3std3__44plusIiEEE10Policy1000EPiSC_iS9_iiNS7_10__identityEEEvT0_T1_T2_T3_T4_T6_E12temp_storage;
	add.s32 	%r617, %r616, %r615;
	st.shared.u32 	[%r617+8], %r686;
$L__BB7_16:
	bar.sync 	0;
	setp.ne.s32 	%p94, %r1, 0;
	@%p94 bra 	$L__BB7_72;
	ld.shared.u32 	%r618, [_ZZN3cub18CUB_300001_SM_10006detail6reduce28DeviceReduceSingleTileKernelINS2_10policy_hubIiyN4cuda3std3__44plusIiEEE10Policy1000EPiSC_iS9_iiNS7_10__identityEEEvT0_T1_T2_T3_T4_T6_E12temp_storage+12];
	add.s32 	%r619, %r618, %r686;
	ld.shared.u32 	%r620, [_ZZN3cub18CUB_300001_SM_10006detail6reduce28DeviceReduceSingleTileKernelINS2_10policy_hubIiyN4cuda3std3__44plusIiEEE10Policy1000EPiSC_iS9_iiNS7_10__identityEEEvT0_T1_T2_T3_T4_T6_E12temp_storage+16];
	add.s32 	%r621, %r619, %r620;
	ld.shared.u32 	%r622, [_ZZN3cub18CUB_300001_SM_10006detail6reduce28DeviceReduceSingleTileKernelINS2_10policy_hubIiyN4cuda3std3__44plusIiEEE10Policy1000EPiSC_iS9_iiNS7_10__identityEEEvT0_T1_T2_T3_T4_T6_E12temp_storage+20];
	add.s32 	%r623, %r621, %r622;
	ld.shared.u32 	%r624, [_ZZN3cub18CUB_300001_SM_10006detail6reduce28DeviceReduceSingleTileKernelINS2_10policy_hubIiyN4cuda3std3__44plusIiEEE10Policy1000EPiSC_iS9_iiNS7_10__identityEEEvT0_T1_T2_T3_T4_T6_E12temp_storage+24];
	add.s32 	%r625, %r623, %r624;
	ld.shared.u32 	%r626, [_ZZN3cub18CUB_300001_SM_10006detail6reduce28DeviceReduceSingleTileKernelINS2_10policy_hubIiyN4cuda3std3__44plusIiEEE10Policy1000EPiSC_iS9_iiNS7_10__identityEEEvT0_T1_T2_T3_T4_T6_E12temp_storage+28];
	add.s32 	%r627, %r625, %r626;
	ld.shared.u32 	%r628, [_ZZN3cub18CUB_300001_SM_10006detail6reduce28DeviceReduceSingleTileKernelINS2_10policy_hubIiyN4cuda3std3__44plusIiEEE10Policy1000EPiSC_iS9_iiNS7_10__identityEEEvT0_T1_T2_T3_T4_T6_E12temp_storage+32];
	add.s32 	%r629, %r627, %r628;
	ld.shared.u32 	%r630, [_ZZN3cub18CUB_300001_SM_10006detail6reduce28DeviceReduceSingleTileKernelINS2_10policy_hubIiyN4cuda3std3__44plusIiEEE10Policy1000EPiSC_iS9_iiNS7_10__identityEEEvT0_T1_T2_T3_T4_T6_E12temp_storage+36];
	add.s32 	%r686, %r629, %r630;
	bra.uni 	$L__BB7_72;
$L__BB7_18:
	// begin inline asm
	mov.u32 %r520, %laneid;
	// end inline asm
	and.b32  	%r546, %r1, 992;
	add.s32 	%r547, %r546, 32;
	setp.gt.s32 	%p73, %r547, %r120;
	not.b32 	%r548, %r546;
	add.s32 	%r549, %r120, %r548;
	selp.b32 	%r544, %r549, 31, %p73;
	mov.b32 	%r523, 1;
	mov.b32 	%r545, -1;
	// begin inline asm
	shfl.sync.down.b32 %r521, %r644, %r523, %r544, %r545;
	// end inline asm
	setp.lt.s32 	%p74, %r520, %r544;
	selp.b32 	%r550, %r521, 0, %p74;
	add.s32 	%r527, %r550, %r644;
	mov.b32 	%r528, 2;
	// begin inline asm
	shfl.sync.down.b32 %r526, %r527, %r528, %r544, %r545;
	// end inline asm
	add.s32 	%r551, %r520, 2;
	setp.gt.s32 	%p75, %r551, %r544;
	selp.b32 	%r552, 0, %r526, %p75;
	add.s32 	%r532, %r527, %r552;
	mov.b32 	%r533, 4;
	// begin inline asm
	shfl.sync.down.b32 %r531, %r532, %r533, %r544, %r545;
	// end inline asm
	add.s32 	%r553, %r520, 4;
	setp.gt.s32 	%p76, %r553, %r544;
	selp.b32 	%r554, 0, %r531, %p76;
	add.s32 	%r537, %r532, %r554;
	mov.b32 	%r538, 8;
	// begin inline asm
	shfl.sync.down.b32 %r536, %r537, %r538, %r544, %r545;
	// end inline asm
	add.s32 	%r555, %r520, 8;
	setp.gt.s32 	%p77, %r555, %r544;
	selp.b32 	%r556, 0, %r536, %p77;
	add.s32 	%r542, %r537, %r556;
	mov.b32 	%r543, 16;
	// begin inline asm
	shfl.sync.down.b32 %r541, %r542, %r543, %r544, %r545;
	// end inline asm
	add.s32 	%r557, %r520, 16;
	setp.gt.s32 	%p78, %r557, %r544;
	selp.b32 	%r558, 0, %r541, %p78;
	add.s32 	%r686, %r542, %r558;
	setp.ne.s32 	%p79, %r520, 0;
	@%p79 bra 	$L__BB7_20;
	shr.u32 	%r559, %r1, 3;
	and.b32  	%r560, %r559, 124;
	mov.u32 	%r561, _ZZN3cub18CUB_300001_SM_10006detail6reduce28DeviceReduceSingleTileKernelINS2_10policy_hubIiyN4cuda3std3__44plusIiEEE10Policy1000EPiSC_iS9_iiNS7_10__identityEEEvT0_T1_T2_T3_T4_T6_E12temp_storage;
	add.s32 	%r562, %r561, %r560;
	st.shared.u32 	[%r562+8], %r686;
$L__BB7_20:
	bar.sync 	0;
	setp.ne.s32 	%p80, %r1, 0;
	@%p80 bra 	$L__BB7_72;
	setp.gt.s32 	%p81, %r120, 32;
	ld.shared.u32 	%r563, [_ZZN3cub18CUB_300001_SM_10006detail6reduce28DeviceReduceSingleTileKernelINS2_10policy_hubIiyN4cuda3std3__44plusIiEEE10Policy1000EPiSC_iS9_iiNS7_10__identityEEEvT0_T1_T2_T3_T4_T6_E12temp_storage+12];
	selp.b32 	%r564, %r563, 0, %p81;
	add.s32 	%r565, %r564, %r686;
	setp.gt.s32 	%p82, %r120, 64;
	ld.shared.u32 	%r566, [_ZZN3cub18CUB_300001_SM_10006detail6reduce28DeviceReduceSingleTileKernelINS2_10policy_hubIiyN4cuda3std3__44plusIiEEE10Policy1000EPiSC_iS9_iiNS7_10__identityEEEvT0_T1_T2_T3_T4_T6_E12temp_storage+16];
	selp.b32 	%r567, %r566, 0, %p82;
	add.s32 	%r568, %r565, %r567;
	setp.gt.s32 	%p83, %r120, 96;
	ld.shared.u32 	%r569, [_ZZN3cub18CUB_300001_SM_10006detail6reduce28DeviceReduceSingleTileKernelINS2_10policy_hubIiyN4cuda3std3__44plusIiEEE10Policy1000EPiSC_iS9_iiNS7_10__identityEEEvT0_T1_T2_T3_T4_T6_E12temp_storage+20];
	selp.b32 	%r570, %r569, 0, %p83;
	add.s32 	%r571, %r568, %r570;
	setp.gt.s32 	%p84, %r120, 128;
	ld.shared.u32 	%r572, [_ZZN3cub18CUB_300001_SM_10006detail6reduce28DeviceReduceSingleTileKernelINS2_10policy_hubIiyN4cuda3std3__44plusIiEEE10Policy1000EPiSC_iS9_iiNS7_10__identityEEEvT0_T1_T2_T3_T4_T6_E12temp_storage+24];
	selp.b32 	%r573, %r572, 0, %p84;
	add.s32 	%r574, %r571, %r573;
	setp.gt.s32 	%p85, %r120, 160;
	ld.shared.u32 	%r575, [_ZZN3cub18CUB_300001_SM_10006detail6reduce28DeviceReduceSingleTileKernelINS2_10policy_hubIiyN4cuda3std3__44plusIiEEE10Policy1000EPiSC_iS9_iiNS7_10__identityEEEvT0_T1_T2_T3_T4_T6_E12temp_storage+28];
	selp.b32 	%r576, %r575, 0, %p85;
	add.s32 	%r577, %r574, %r576;
	setp.gt.s32 	%p86, %r120, 192;
	ld.shared.u32 	%r578, [_ZZN3cub18CUB_300001_SM_10006detail6reduce28DeviceReduceSingleTileKernelINS2_10policy_hubIiyN4cuda3std3__44plusIiEEE10Policy1000EPiSC_iS9_iiNS7_10__identityEEEvT0_T1_T2_T3_T4_T6_E12temp_storage+32];
	selp.b32 	%r579, %r578, 0, %p86;
	add.s32 	%r580, %r577, %r579;
	setp.gt.s32 	%p87, %r120, 224;
	ld.shared.u32 	%r581, [_ZZN3cub18CUB_300001_SM_10006detail6reduce28DeviceReduceSingleTileKernelINS2_10policy_hubIiyN4cuda3std3__44plusIiEEE10Policy1000EPiSC_iS9_iiNS7_10__identityEEEvT0_T1_T2_T3_T4_T6_E12temp_storage+36];
	selp.b32 	%r582, %r581, 0, %p87;
	add.s32 	%r686, %r580, %r582;
	bra.uni 	$L__BB7_72;
$L__BB7_22:
	mov.u32 	%r26, %tid.x;
	shl.b32 	%r377, %r26, 2;
	mul.wide.u32 	%rd86, %r377, 4;
	add.s64 	%rd76, %rd16, %rd86;
	// begin inline asm
	ld.global.nc.v2.u64 {%rd74, %rd75}, [%rd76];
	// end inline asm
	mov.b64 	{%r378, %r379}, %rd75;
	mov.b64 	{%r380, %r381}, %rd74;
	add.s64 	%rd79, %rd76, 4096;
	// begin inline asm
	ld.global.nc.v2.u64 {%rd77, %rd78}, [%rd79];
	// end inline asm
	mov.b64 	{%r382, %r383}, %rd78;
	mov.b64 	{%r384, %r385}, %rd77;
	add.s64 	%rd82, %rd76, 8192;
	// begin inline asm
	ld.global.nc.v2.u64 {%rd80, %rd81}, [%rd82];
	// end inline asm
	mov.b64 	{%r386, %r387}, %rd81;
	mov.b64 	{%r388, %r389}, %rd80;
	add.s64 	%rd85, %rd76, 12288;
	// begin inline asm
	ld.global.nc.v2.u64 {%rd83, %rd84}, [%rd85];
	// end inline asm
	mov.b64 	{%r390, %r391}, %rd84;
	mov.b64 	{%r392, %r393}, %rd83;
	add.s32 	%r394, %r381, %r380;
	add.s32 	%r395, %r378, %r394;
	add.s32 	%r396, %r379, %r395;
	add.s32 	%r397, %r384, %r396;
	add.s32 	%r398, %r385, %r397;
	add.s32 	%r399, %r382, %r398;
	add.s32 	%r400, %r383, %r399;
	add.s32 	%r401, %r388, %r400;
	add.s32 	%r402, %r389, %r401;
	add.s32 	%r403, %r386, %r402;
	add.s32 	%r404, %r387, %r403;
	add.s32 	%r405, %r392, %r404;
	add.s32 	%r406, %r393, %r405;
	add.s32 	%r407, %r390, %r406;
	add.s32 	%r659, %r391, %r407;
	setp.lt.u32 	%p50, %r120, 8192;
	mov.b32 	%r648, 4096;
	@%p50 bra 	$L__BB7_26;
	add.s32 	%r28, %r120, -4096;
	mov.b32 	%r648, 4096;
$L__BB7_24:
	mul.wide.s32 	%rd99, %r648, 4;
	add.s64 	%rd89, %rd76, %rd99;
	// begin inline asm
	ld.global.nc.v2.u64 {%rd87, %rd88}, [%rd89];
	// end inline asm
	mov.b64 	{%r409, %r410}, %rd88;
	mov.b64 	{%r411, %r412}, %rd87;
	add.s64 	%rd92, %rd89, 4096;
	// begin inline asm
	ld.global.nc.v2.u64 {%rd90, %rd91}, [%rd92];
	// end inline asm
	mov.b64 	{%r413, %r414}, %rd91;
	mov.b64 	{%r415, %r416}, %rd90;
	add.s64 	%rd95, %rd89, 8192;
	// begin inline asm
	ld.global.nc.v2.u64 {%rd93, %rd94}, [%rd95];
	// end inline asm
	mov.b64 	{%r417, %r418}, %rd94;
	mov.b64 	{%r419, %r420}, %rd93;
	add.s64 	%rd98, %rd89, 12288;
	// begin inline asm
	ld.global.nc.v2.u64 {%rd96, %rd97}, [%rd98];
	// end inline asm
	mov.b64 	{%r421, %r422}, %rd97;
	mov.b64 	{%r423, %r424}, %rd96;
	add.s32 	%r425, %r411, %r659;
	add.s32 	%r426, %r412, %r425;
	add.s32 	%r427, %r409, %r426;
	add.s32 	%r428, %r410, %r427;
	add.s32 	%r429, %r415, %r428;
	add.s32 	%r430, %r416, %r429;
	add.s32 	%r431, %r413, %r430;
	add.s32 	%r432, %r414, %r431;
	add.s32 	%r433, %r419, %r432;
	add.s32 	%r434, %r420, %r433;
	add.s32 	%r435, %r417, %r434;
	add.s32 	%r436, %r418, %r435;
	add.s32 	%r437, %r423, %r436;
	add.s32 	%r438, %r424, %r437;
	add.s32 	%r439, %r421, %r438;
	add.s32 	%r659, %r422, %r439;
	sub.s32 	%r440, %r120, %r648;
	setp.lt.s32 	%p51, %r440, 4096;
	@%p51 bra 	$L__BB7_34;
	add.s32 	%r648, %r648, 4096;
	setp.le.s32 	%p52, %r648, %r28;
	@%p52 bra 	$L__BB7_24;
$L__BB7_26:
	setp.le.s32 	%p53, %r120, %r648;
	@%p53 bra 	$L__BB7_34;
	sub.s32 	%r35, %r120, %r648;
	setp.ge.s32 	%p54, %r26, %r35;
	@%p54 bra 	$L__BB7_34;
	not.b32 	%r442, %r26;
	add.s32 	%r443, %r120, %r442;
	sub.s32 	%r36, %r443, %r648;
	and.b32  	%r444, %r36, 768;
	setp.eq.s32 	%p55, %r444, 768;
	mov.u32 	%r653, %r26;
	@%p55 bra 	$L__BB7_31;
	add.s32 	%r650, %r26, %r648;
	shr.u32 	%r445, %r36, 8;
	add.s32 	%r446, %r445, 1;
	and.b32  	%r447, %r446, 3;
	neg.s32 	%r649, %r447;
	mov.u32 	%r653, %r26;
$L__BB7_30:
	.pragma "nounroll";
	mul.wide.u32 	%rd101, %r650, 4;
	add.s64 	%rd100, %rd16, %rd101;
	// begin inline asm
	ld.global.nc.u32 %r448, [%rd100];
	// end inline asm
	add.s32 	%r659, %r448, %r659;
	add.s32 	%r653, %r653, 256;
	add.s32 	%r650, %r650, 256;
	add.s32 	%r649, %r649, 1;
	setp.ne.s32 	%p56, %r649, 0;
	@%p56 bra 	$L__BB7_30;
$L__BB7_31:
	setp.lt.u32 	%p57, %r36, 768;
	@%p57 bra 	$L__BB7_34;
	cvt.u64.u32 	%rd102, %r653;
	cvt.u64.u32 	%rd103, %r648;
	add.s64 	%rd104, %rd102, %rd103;
	shl.b64 	%rd105, %rd104, 2;
	add.s64 	%rd106, %rd105, %rd16;
	add.s64 	%rd122, %rd106, 2048;
	add.s32 	%r656, %r653, %r648;
$L__BB7_33:
	mul.wide.u32 	%rd111, %r656, 4;
	add.s64 	%rd107, %rd16, %rd111;
	// begin inline asm
	ld.global.nc.u32 %r449, [%rd107];
	// end inline asm
	add.s32 	%r453, %r449, %r659;
	add.s64 	%rd108, %rd122, -1024;
	// begin inline asm
	ld.global.nc.u32 %r450, [%rd108];
	// end inline asm
	add.s32 	%r454, %r450, %r453;
	// begin inline asm
	ld.global.nc.u32 %r451, [%rd122];
	// end inline asm
	add.s32 	%r455, %r451, %r454;
	add.s64 	%rd110, %rd122, 1024;
	// begin inline asm
	ld.global.nc.u32 %r452, [%rd110];
	// end inline asm
	add.s32 	%r659, %r452, %r455;
	add.s32 	%r653, %r653, 1024;
	add.s64 	%rd122, %rd122, 4096;
	add.s32 	%r656, %r656, 1024;
	setp.lt.s32 	%p58, %r653, %r35;
	@%p58 bra 	$L__BB7_33;
$L__BB7_34:
	// begin inline asm
	mov.u32 %r456, %laneid;
	// end inline asm
	mov.b32 	%r459, 1;
	mov.b32 	%r480, 31;
	mov.b32 	%r481, -1;
	// begin inline asm
	shfl.sync.down.b32 %r457, %r659, %r459, %r480, %r481;
	// end inline asm
	setp.gt.s32 	%p59, %r456, 30;
	selp.b32 	%r482, 0, %r457, %p59;
	add.s32 	%r463, %r482, %r659;
	mov.b32 	%r464, 2;
	// begin inline asm
	shfl.sync.down.b32 %r462, %r463, %r464, %r480, %r481;
	// end inline asm
	setp.gt.s32 	%p60, %r456, 29;
	selp.b32 	%r483, 0, %r462, %p60;
	add.s32 	%r468, %r463, %r483;
	mov.b32 	%r469, 4;
	// begin inline asm
	shfl.sync.down.b32 %r467, %r468, %r469, %r480, %r481;
	// end inline asm
	setp.gt.s32 	%p61, %r456, 27;
	selp.b32 	%r484, 0, %r467, %p61;
	add.s32 	%r473, %r468, %r484;
	mov.b32 	%r474, 8;
	// begin inline asm
	shfl.sync.down.b32 %r472, %r473, %r474, %r480, %r481;
	// end inline asm
	setp.gt.s32 	%p62, %r456, 23;
	selp.b32 	%r485, 0, %r472, %p62;
	add.s32 	%r478, %r473, %r485;
	mov.b32 	%r479, 16;
	// begin inline asm
	shfl.sync.down.b32 %r477, %r478, %r479, %r480, %r481;
	// end inline asm
	setp.gt.s32 	%p63, %r456, 15;
	selp.b32 	%r486, 0, %r477, %p63;
	add.s32 	%r686, %r478, %r486;
	setp.ne.s32 	%p64, %r456, 0;
	@%p64 bra 	$L__BB7_36;
	shr.u32 	%r487, %r26, 3;
	and.b32  	%r488, %r487, 124;
	mov.u32 	%r489, _ZZN3cub18CUB_300001_SM_10006detail6reduce28DeviceReduceSingleTileKernelINS2_10policy_hubIiyN4cuda3std3__44plusIiEEE10Policy1000EPiSC_iS9_iiNS7_10__identityEEEvT0_T1_T2_T3_T4_T6_E12temp_storage;
	add.s32 	%r490, %r489, %r488;
	st.shared.u32 	[%r490+8], %r686;
$L__BB7_36:
	bar.sync 	0;
	setp.ne.s32 	%p65, %r26, 0;
	@%p65 bra 	$L__BB7_72;
	ld.shared.u32 	%r491, [_ZZN3cub18CUB_300001_SM_10006detail6reduce28DeviceReduceSingleTileKernelINS2_10policy_hubIiyN4cuda3std3__44plusIiEEE10Policy1000EPiSC_iS9_iiNS7_10__identityEEEvT0_T1_T2_T3_T4_T6_E12temp_storage+12];
	add.s32 	%r492, %r491, %r686;
	ld.shared.u32 	%r493, [_ZZN3cub18CUB_300001_SM_10006detail6reduce28DeviceReduceSingleTileKernelINS2_10policy_hubIiyN4cuda3std3__44plusIiEEE10Policy1000EPiSC_iS9_iiNS7_10__identityEEEvT0_T1_T2_T3_T4_T6_E12temp_storage+16];
	add.s32 	%r494, %r492, %r493;
	ld.shared.u32 	%r495, [_ZZN3cub18CUB_300001_SM_10006detail6reduce28DeviceReduceSingleTileKernelINS2_10policy_hubIiyN4cuda3std3__44plusIiEEE10Policy1000EPiSC_iS9_iiNS7_10__identityEEEvT0_T1_T2_T3_T4_T6_E12temp_storage+20];
	add.s32 	%r496, %r494, %r495;
	ld.shared.u32 	%r497, [_ZZN3cub18CUB_300001_SM_10006detail6reduce28DeviceReduceSingleTileKernelINS2_10policy_hubIiyN4cuda3std3__44plusIiEEE10Policy1000EPiSC_iS9_iiNS7_10__identityEEEvT0_T1_T2_T3_T4_T6_E12temp_storage+24];
	add.s32 	%r498, %r496, %r497;
	ld.shared.u32 	%r499, [_ZZN3cub18CUB_300001_SM_10006detail6reduce28DeviceReduceSingleTileKernelINS2_10policy_hubIiyN4cuda3std3__44plusIiEEE10Policy1000EPiSC_iS9_iiNS7_10__identityEEEvT0_T1_T2_T3_T4_T6_E12temp_storage+28];
	add.s32 	%r500, %r498, %r499;
	ld.shared.u32 	%r501, [_ZZN3cub18CUB_300001_SM_10006detail6reduce28DeviceReduceSingleTileKernelINS2_10policy_hubIiyN4cuda3std3__44plusIiEEE10Policy1000EPiSC_iS9_iiNS7_10__identityEEEvT0_T1_T2_T3_T4_T6_E12temp_storage+32];
	add.s32 	%r502, %r500, %r501;
	ld.shared.u32 	%r503, [_ZZN3cub18CUB_300001_SM_10006detail6reduce28DeviceReduceSingleTileKernelINS2_10policy_hubIiyN4cuda3std3__44plusIiEEE10Policy1000EPiSC_iS9_iiNS7_10__identityEEEvT0_T1_T2_T3_T4_T6_E12temp_storage+36];
	add.s32 	%r686, %r502, %r503;
	bra.uni 	$L__BB7_72;
$L__BB7_38:
	setp.gt.s32 	%p3, %r120, 4095;
	@%p3 bra 	$L__BB7_56;
	mov.u32 	%r60, %tid.x;
	setp.ge.s32 	%p20, %r60, %r120;
	mov.b32 	%r670, 0;
	mov.u32 	%r665, %r60;
	@%p20 bra 	$L__BB7_41;
	mul.wide.u32 	%rd66, %r60, 4;
	add.s64 	%rd65, %rd16, %rd66;
	// begin inline asm
	ld.global.nc.u32 %r670, [%rd65];
	// end inline asm
	add.s32 	%r665, %r60, 256;
$L__BB7_41:
	setp.ge.s32 	%p21, %r665, %r120;
	@%p21 bra 	$L__BB7_47;
	not.b32 	%r252, %r665;
	add.s32 	%r65, %r120, %r252;
	and.b32  	%r253, %r65, 768;
	setp.eq.s32 	%p22, %r253, 768;
	@%p22 bra 	$L__BB7_45;
	mul.wide.u32 	%rd67, %r665, 4;
	add.s64 	%rd123, %rd16, %rd67;
	shr.u32 	%r254, %r65, 8;
	add.s32 	%r255, %r254, 1;
	and.b32  	%r256, %r255, 3;
	neg.s32 	%r662, %r256;
$L__BB7_44:
	.pragma "nounroll";
	// begin inline asm
	ld.global.nc.u32 %r257, [%rd123];
	// end inline asm
	add.s32 	%r670, %r257, %r670;
	add.s32 	%r665, %r665, 256;
	add.s64 	%rd123, %rd123, 1024;
	add.s32 	%r662, %r662, 1;
	setp.ne.s32 	%p23, %r662, 0;
	@%p23 bra 	$L__BB7_44;
$L__BB7_45:
	setp.lt.u32 	%p24, %r65, 768;
	@%p24 bra 	$L__BB7_47;
$L__BB7_46:
	mul.wide.s32 	%rd73, %r665, 4;
	add.s64 	%rd69, %rd16, %rd73;
	// begin inline asm
	ld.global.nc.u32 %r258, [%rd69];
	// end inline asm
	add.s32 	%r262, %r258, %r670;
	add.s64 	%rd70, %rd69, 1024;
	// begin inline asm
	ld.global.nc.u32 %r259, [%rd70];
	// end inline asm
	add.s32 	%r263, %r259, %r262;
	add.s64 	%rd71, %rd69, 2048;
	// begin inline asm
	ld.global.nc.u32 %r260, [%rd71];
	// end inline asm
	add.s32 	%r264, %r260, %r263;
	add.s64 	%rd72, %rd69, 3072;
	// begin inline asm
	ld.global.nc.u32 %r261, [%rd72];
	// end inline asm
	add.s32 	%r670, %r261, %r264;
	add.s32 	%r665, %r665, 1024;
	setp.lt.s32 	%p25, %r665, %r120;
	@%p25 bra 	$L__BB7_46;
$L__BB7_47:
	setp.lt.s32 	%p26, %r120, 256;
	@%p26 bra 	$L__BB7_52;
	// begin inline asm
	mov.u32 %r328, %laneid;
	// end inline asm
	mov.b32 	%r331, 1;
	mov.b32 	%r352, 31;
	mov.b32 	%r353, -1;
	// begin inline asm
	shfl.sync.down.b32 %r329, %r670, %r331, %r352, %r353;
	// end inline asm
	setp.gt.s32 	%p42, %r328, 30;
	selp.b32 	%r354, 0, %r329, %p42;
	add.s32 	%r335, %r354, %r670;
	mov.b32 	%r336, 2;
	// begin inline asm
	shfl.sync.down.b32 %r334, %r335, %r336, %r352, %r353;
	// end inline asm
	setp.gt.s32 	%p43, %r328, 29;
	selp.b32 	%r355, 0, %r334, %p43;
	add.s32 	%r340, %r335, %r355;
	mov.b32 	%r341, 4;
	// begin inline asm
	shfl.sync.down.b32 %r339, %r340, %r341, %r352, %r353;
	// end inline asm
	setp.gt.s32 	%p44, %r328, 27;
	selp.b32 	%r356, 0, %r339, %p44;
	add.s32 	%r345, %r340, %r356;
	mov.b32 	%r346, 8;
	// begin inline asm
	shfl.sync.down.b32 %r344, %r345, %r346, %r352, %r353;
	// end inline asm
	setp.gt.s32 	%p45, %r328, 23;
	selp.b32 	%r357, 0, %r344, %p45;
	add.s32 	%r350, %r345, %r357;
	mov.b32 	%r351, 16;
	// begin inline asm
	shfl.sync.down.b32 %r349, %r350, %r351, %r352, %r353;
	// end inline asm
	setp.gt.s32 	%p46, %r328, 15;
	selp.b32 	%r358, 0, %r349, %p46;
	add.s32 	%r686, %r350, %r358;
	setp.ne.s32 	%p47, %r328, 0;
	@%p47 bra 	$L__BB7_50;
	shr.u32 	%r359, %r60, 3;
	and.b32  	%r360, %r359, 124;
	mov.u32 	%r361, _ZZN3cub18CUB_300001_SM_10006detail6reduce28DeviceReduceSingleTileKernelINS2_10policy_hubIiyN4cuda3std3__44plusIiEEE10Policy1000EPiSC_iS9_iiNS7_10__identityEEEvT0_T1_T2_T3_T4_T6_E12temp_storage;
	add.s32 	%r362, %r361, %r360;
	st.shared.u32 	[%r362+8], %r686;
$L__BB7_50:
	bar.sync 	0;
	setp.ne.s32 	%p48, %r60, 0;
	@%p48 bra 	$L__BB7_72;
	ld.shared.u32 	%r363, [_ZZN3cub18CUB_300001_SM_10006detail6reduce28DeviceReduceSingleTileKernelINS2_10policy_hubIiyN4cuda3std3__44plusIiEEE10Policy1000EPiSC_iS9_iiNS7_10__identityEEEvT0_T1_T2_T3_T4_T6_E12temp_storage+12];
	add.s32 	%r364, %r363, %r686;
	ld.shared.u32 	%r365, [_ZZN3cub18CUB_300001_SM_10006detail6reduce28DeviceReduceSingleTileKernelINS2_10policy_hubIiyN4cuda3std3__44plusIiEEE10Policy1000EPiSC_iS9_iiNS7_10__identityEEEvT0_T1_T2_T3_T4_T6_E12temp_storage+16];
	add.s32 	%r366, %r364, %r365;
	ld.shared.u32 	%r367, [_ZZN3cub18CUB_300001_SM_10006detail6reduce28DeviceReduceSingleTileKernelINS2_10policy_hubIiyN4cuda3std3__44plusIiEEE10Policy1000EPiSC_iS9_iiNS7_10__identityEEEvT0_T1_T2_T3_T4_T6_E12temp_storage+20];
	add.s32 	%r368, %r366, %r367;
	ld.shared.u32 	%r369, [_ZZN3cub18CUB_300001_SM_10006detail6reduce28DeviceReduceSingleTileKernelINS2_10policy_hubIiyN4cuda3std3__44plusIiEEE10Policy1000EPiSC_iS9_iiNS7_10__identityEEEvT0_T1_T2_T3_T4_T6_E12temp_storage+24];
	add.s32 	%r370, %r368, %r369;
	ld.shared.u32 	%r371, [_ZZN3cub18CUB_300001_SM_10006detail6reduce28DeviceReduceSingleTileKernelINS2_10policy_hubIiyN4cuda3std3__44plusIiEEE10Policy1000EPiSC_iS9_iiNS7_10__identityEEEvT0_T1_T2_T3_T4_T6_E12temp_storage+28];
	add.s32 	%r372, %r370, %r371;
	ld.shared.u32 	%r373, [_ZZN3cub18CUB_300001_SM_10006detail6reduce28DeviceReduceSingleTileKernelINS2_10policy_hubIiyN4cuda3std3__44plusIiEEE10Policy1000EPiSC_iS9_iiNS7_10__identityEEEvT0_T1_T2_T3_T4_T6_E12temp_storage+32];
	add.s32 	%r374, %r372, %r373;
	ld.shared.u32 	%r375, [_ZZN3cub18CUB_300001_SM_10006detail6reduce28DeviceReduceSingleTileKernelINS2_10policy_hubIiyN4cuda3std3__44plusIiEEE10Policy1000EPiSC_iS9_iiNS7_10__identityEEEvT0_T1_T2_T3_T4_T6_E12temp_storage+36];
	add.s32 	%r686, %r374, %r375;
	bra.uni 	$L__BB7_72;
$L__BB7_52:
	// begin inline asm
	mov.u32 %r265, %laneid;
	// end inline asm
	and.b32  	%r291, %r60, 992;
	add.s32 	%r292, %r291, 32;
	setp.gt.s32 	%p27, %r292, %r120;
	not.b32 	%r293, %r291;
	add.s32 	%r294, %r120, %r293;
	selp.b32 	%r289, %r294, 31, %p27;
	mov.b32 	%r268, 1;
	mov.b32 	%r290, -1;
	// begin inline asm
	shfl.sync.down.b32 %r266, %r670, %r268, %r289, %r290;
	// end inline asm
	setp.lt.s32 	%p28, %r265, %r289;
	selp.b32 	%r295, %r266, 0, %p28;
	add.s32 	%r272, %r295, %r670;
	mov.b32 	%r273, 2;
	// begin inline asm
	shfl.sync.down.b32 %r271, %r272, %r273, %r289, %r290;
	// end inline asm
	add.s32 	%r296, %r265, 2;
	setp.gt.s32 	%p29, %r296, %r289;
	selp.b32 	%r297, 0, %r271, %p29;
	add.s32 	%r277, %r272, %r297;
	mov.b32 	%r278, 4;
	// begin inline asm
	shfl.sync.down.b32 %r276, %r277, %r278, %r289, %r290;
	// end inline asm
	add.s32 	%r298, %r265, 4;
	setp.gt.s32 	%p30, %r298, %r289;
	selp.b32 	%r299, 0, %r276, %p30;
	add.s32 	%r282, %r277, %r299;
	mov.b32 	%r283, 8;
	// begin inline asm
	shfl.sync.down.b32 %r281, %r282, %r283, %r289, %r290;
	// end inline asm
	add.s32 	%r300, %r265, 8;
	setp.gt.s32 	%p31, %r300, %r289;
	selp.b32 	%r301, 0, %r281, %p31;
	add.s32 	%r287, %r282, %r301;
	mov.b32 	%r288, 16;
	// begin inline asm
	shfl.sync.down.b32 %r286, %r287, %r288, %r289, %r290;
	// end inline asm
	add.s32 	%r302, %r265, 16;
	setp.gt.s32 	%p32, %r302, %r289;
	selp.b32 	%r303, 0, %r286, %p32;
	add.s32 	%r686, %r287, %r303;
	setp.ne.s32 	%p33, %r265, 0;
	@%p33 bra 	$L__BB7_54;
	shr.u32 	%r304, %r60, 3;
	and.b32  	%r305, %r304, 124;
	mov.u32 	%r306, _ZZN3cub18CUB_300001_SM_10006detail6reduce28DeviceReduceSingleTileKernelINS2_10policy_hubIiyN4cuda3std3__44plusIiEEE10Policy1000EPiSC_iS9_iiNS7_10__identityEEEvT0_T1_T2_T3_T4_T6_E12temp_storage;
	add.s32 	%r307, %r306, %r305;
	st.shared.u32 	[%r307+8], %r686;
$L__BB7_54:
	bar.sync 	0;
	setp.ne.s32 	%p34, %r60, 0;
	@%p34 bra 	$L__BB7_72;
	setp.gt.s32 	%p35, %r120, 32;
	ld.shared.u32 	%r308, [_ZZN3cub18CUB_300001_SM_10006detail6reduce28DeviceReduceSingleTileKernelINS2_10policy_hubIiyN4cuda3std3__44plusIiEEE10Policy1000EPiSC_iS9_iiNS7_10__identityEEEvT0_T1_T2_T3_T4_T6_E12temp_storage+12];
	selp.b32 	%r309, %r308, 0, %p35;
	add.s32 	%r310, %r309, %r686;
	setp.gt.s32 	%p36, %r120, 64;
	ld.shared.u32 	%r311, [_ZZN3cub18CUB_300001_SM_10006detail6reduce28DeviceReduceSingleTileKernelINS2_10policy_hubIiyN4cuda3std3__44plusIiEEE10Policy1000EPiSC_iS9_iiNS7_10__identityEEEvT0_T1_T2_T3_T4_T6_E12temp_storage+16];
	selp.b32 	%r312, %r311, 0, %p36;
	add.s32 	%r313, %r310, %r312;
	setp.gt.s32 	%p37, %r120, 96;
	ld.shared.u32 	%r314, [_ZZN3cub18CUB_300001_SM_10006detail6reduce28DeviceReduceSingleTileKernelINS2_10policy_hubIiyN4cuda3std3__44plusIiEEE10Policy1000EPiSC_iS9_iiNS7_10__identityEEEvT0_T1_T2_T3_T4_T6_E12temp_storage+20];
	selp.b32 	%r315, %r314, 0, %p37;
	add.s32 	%r316, %r313, %r315;
	setp.gt.s32 	%p38, %r120, 128;
	ld.shared.u32 	%r317, [_ZZN3cub18CUB_300001_SM_10006detail6reduce28DeviceReduceSingleTileKernelINS2_10policy_hubIiyN4cuda3std3__44plusIiEEE10Policy1000EPiSC_iS9_iiNS7_10__identityEEEvT0_T1_T2_T3_T4_T6_E12temp_storage+24];
	selp.b32 	%r318, %r317, 0, %p38;
	add.s32 	%r319, %r316, %r318;
	setp.gt.s32 	%p39, %r120, 160;
	ld.shared.u32 	%r320, [_ZZN3cub18CUB_300001_SM_10006detail6reduce28DeviceReduceSingleTileKernelINS2_10policy_hubIiyN4cuda3std3__44plusIiEEE10Policy1000EPiSC_iS9_iiNS7_10__identityEEEvT0_T1_T2_T3_T4_T6_E12temp_storage+28];
	selp.b32 	%r321, %r320, 0, %p39;
	add.s32 	%r322, %r319, %r321;
	setp.gt.s32 	%p40, %r120, 192;
	ld.shared.u32 	%r323, [_ZZN3cub18CUB_300001_SM_10006detail6reduce28DeviceReduceSingleTileKernelINS2_10policy_hubIiyN4cuda3std3__44plusIiEEE10Policy1000EPiSC_iS9_iiNS7_10__identityEEEvT0_T1_T2_T3_T4_T6_E12temp_storage+32];
	selp.b32 	%r324, %r323, 0, %p40;
	add.s32 	%r325, %r322, %r324;
	setp.gt.s32 	%p41, %r120, 224;
	ld.shared.u32 	%r326, [_ZZN3cub18CUB_300001_SM_10006detail6reduce28DeviceReduceSingleTileKernelINS2_10policy_hubIiyN4cuda3std3__44plusIiEEE10Policy1000EPiSC_iS9_iiNS7_10__identityEEEvT0_T1_T2_T3_T4_T6_E12temp_storage+36];
	selp.b32 	%r327, %r326, 0, %p41;
	add.s32 	%r686, %r325, %r327;
	bra.uni 	$L__BB7_72;
$L__BB7_56:
	mov.u32 	%r85, %tid.x;
	mul.wide.u32 	%rd35, %r85, 4;
	add.s64 	%rd19, %rd16, %rd35;
	// begin inline asm
	ld.global.nc.u32 %r122, [%rd19];
	// end inline asm
	add.s64 	%rd20, %rd19, 1024;
	// begin inline asm
	ld.global.nc.u32 %r123, [%rd20];
	// end inline asm
	add.s64 	%rd21, %rd19, 2048;
	// begin inline asm
	ld.global.nc.u32 %r124, [%rd21];
	// end inline asm
	add.s64 	%rd22, %rd19, 3072;
	// begin inline asm
	ld.global.nc.u32 %r125, [%rd22];
	// end inline asm
	add.s64 	%rd23, %rd19, 4096;
	// begin inline asm
	ld.global.nc.u32 %r126, [%rd23];
	// end inline asm
	add.s64 	%rd24, %rd19, 5120;
	// begin inline asm
	ld.global.nc.u32 %r127, [%rd24];
	// end inline asm
	add.s64 	%rd25, %rd19, 6144;
	// begin inline asm
	ld.global.nc.u32 %r128, [%rd25];
	// end inline asm
	add.s64 	%rd26, %rd19, 7168;
	// begin inline asm
	ld.global.nc.u32 %r129, [%rd26];
	// end inline asm
	add.s64 	%rd27, %rd19, 8192;
	// begin inline asm
	ld.global.nc.u32 %r130, [%rd27];
	// end inline asm
	add.s64 	%rd28, %rd19, 9216;
	// begin inline asm
	ld.global.nc.u32 %r131, [%rd28];
	// end inline asm
	add.s64 	%rd29, %rd19, 10240;
	// begin inline asm
	ld.global.nc.u32 %r132, [%rd29];
	// end inline asm
	add.s64 	%rd30, %rd19, 11264;
	// begin inline asm
	ld.global.nc.u32 %r133, [%rd30];
	// end inline asm
	add.s64 	%rd31, %rd19, 12288;
	// begin inline asm
	ld.global.nc.u32 %r134, [%rd31];
	// end inline asm
	add.s64 	%rd32, %rd19, 13312;
	// begin inline asm
	ld.global.nc.u32 %r135, [%rd32];
	// end inline asm
	add.s64 	%rd33, %rd19, 14336;
	// begin inline asm
	ld.global.nc.u32 %r136, [%rd33];
	// end inline asm
	add.s64 	%rd34, %rd19, 15360;
	// begin inline asm
	ld.global.nc.u32 %r137, [%rd34];
	// end inline asm
	add.s32 	%r139, %r123, %r122;
	add.s32 	%r140, %r124, %r139;
	add.s32 	%r141, %r125, %r140;
	add.s32 	%r142, %r126, %r141;
	add.s32 	%r143, %r127, %r142;
	add.s32 	%r144, %r128, %r143;
	add.s32 	%r145, %r129, %r144;
	add.s32 	%r146, %r130, %r145;
	add.s32 	%r147, %r131, %r146;
	add.s32 	%r148, %r132, %r147;
	add.s32 	%r149, %r133, %r148;
	add.s32 	%r150, %r134, %r149;
	add.s32 	%r151, %r135, %r150;
	add.s32 	%r152, %r136, %r151;
	add.s32 	%r685, %r137, %r152;
	setp.lt.u32 	%p4, %r120, 8192;
	mov.b32 	%r674, 4096;
	@%p4 bra 	$L__BB7_60;
	add.s32 	%r87, %r120, -4096;
	mov.b32 	%r674, 4096;
$L__BB7_58:
	mul.wide.s32 	%rd52, %r674, 4;
	add.s64 	%rd36, %rd19, %rd52;
	// begin inline asm
	ld.global.nc.u32 %r154, [%rd36];
	// end inline asm
	add.s64 	%rd37, %rd36, 1024;
	// begin inline asm
	ld.global.nc.u32 %r155, [%rd37];
	// end inline asm
	add.s64 	%rd38, %rd36, 2048;
	// begin inline asm
	ld.global.nc.u32 %r156, [%rd38];
	// end inline asm
	add.s64 	%rd39, %rd36, 3072;
	// begin inline asm
	ld.global.nc.u32 %r157, [%rd39];
	// end inline asm
	add.s64 	%rd40, %rd36, 4096;
	// begin inline asm
	ld.global.nc.u32 %r158, [%rd40];
	// end inline asm
	add.s64 	%rd41, %rd36, 5120;
	// begin inline asm
	ld.global.nc.u32 %r159, [%rd41];
	// end inline asm
	add.s64 	%rd42, %rd36, 6144;
	// begin inline asm
	ld.global.nc.u32 %r160, [%rd42];
	// end inline asm
	add.s64 	%rd43, %rd36, 7168;
	// begin inline asm
	ld.global.nc.u32 %r161, [%rd43];
	// end inline asm
	add.s64 	%rd44, %rd36, 8192;
	// begin inline asm
	ld.global.nc.u32 %r162, [%rd44];
	// end inline asm
	add.s64 	%rd45, %rd36, 9216;
	// begin inline asm
	ld.global.nc.u32 %r163, [%rd45];
	// end inline asm
	add.s64 	%rd46, %rd36, 10240;
	// begin inline asm
	ld.global.nc.u32 %r164, [%rd46];
	// end inline asm
	add.s64 	%rd47, %rd36, 11264;
	// begin inline asm
	ld.global.nc.u32 %r165, [%rd47];
	// end inline asm
	add.s64 	%rd48, %rd36, 12288;
	// begin inline asm
	ld.global.nc.u32 %r166, [%rd48];
	// end inline asm
	add.s64 	%rd49, %rd36, 13312;
	// begin inline asm
	ld.global.nc.u32 %r167, [%rd49];
	// end inline asm
	add.s64 	%rd50, %rd36, 14336;
	// begin inline asm
	ld.global.nc.u32 %r168, [%rd50];
	// end inline asm
	add.s64 	%rd51, %rd36, 15360;
	// begin inline asm
	ld.global.nc.u32 %r169, [%rd51];
	// end inline asm
	add.s32 	%r170, %r154, %r685;
	add.s32 	%r171, %r155, %r170;
	add.s32 	%r172, %r156, %r171;
	add.s32 	%r173, %r157, %r172;
	add.s32 	%r174, %r158, %r173;
	add.s32 	%r175, %r159, %r174;
	add.s32 	%r176, %r160, %r175;
	add.s32 	%r177, %r161, %r176;
	add.s32 	%r178, %r162, %r177;
	add.s32 	%r179, %r163, %r178;
	add.s32 	%r180, %r164, %r179;
	add.s32 	%r181, %r165, %r180;
	add.s32 	%r182, %r166, %r181;
	add.s32 	%r183, %r167, %r182;
	add.s32 	%r184, %r168, %r183;
	add.s32 	%r685, %r169, %r184;
	sub.s32 	%r185, %r120, %r674;
	setp.lt.s32 	%p5, %r185, 4096;
	@%p5 bra 	$L__BB7_68;
	add.s32 	%r674, %r674, 4096;
	setp.le.s32 	%p6, %r674, %r87;
	@%p6 bra 	$L__BB7_58;
$L__BB7_60:
	setp.le.s32 	%p7, %r120, %r674;
	@%p7 bra 	$L__BB7_68;
	sub.s32 	%r94, %r120, %r674;
	setp.ge.s32 	%p8, %r85, %r94;
	@%p8 bra 	$L__BB7_68;
	not.b32 	%r187, %r85;
	add.s32 	%r188, %r120, %r187;
	sub.s32 	%r95, %r188, %r674;
	and.b32  	%r189, %r95, 768;
	setp.eq.s32 	%p9, %r189, 768;
	mov.u32 	%r679, %r85;
	@%p9 bra 	$L__BB7_65;
	add.s32 	%r676, %r85, %r674;
	shr.u32 	%r190, %r95, 8;
	add.s32 	%r191, %r190, 1;
	and.b32  	%r192, %r191, 3;
	neg.s32 	%r675, %r192;
	mov.u32 	%r679, %r85;
$L__BB7_64:
	.pragma "nounroll";
	mul.wide.u32 	%rd54, %r676, 4;
	add.s64 	%rd53, %rd16, %rd54;
	// begin inline asm
	ld.global.nc.u32 %r193, [%rd53];
	// end inline asm
	add.s32 	%r685, %r193, %r685;
	add.s32 	%r679, %r679, 256;
	add.s32 	%r676, %r676, 256;
	add.s32 	%r675, %r675, 1;
	setp.ne.s32 	%p10, %r675, 0;
	@%p10 bra 	$L__BB7_64;
$L__BB7_65:
	setp.lt.u32 	%p11, %r95, 768;
	@%p11 bra 	$L__BB7_68;
	cvt.u64.u32 	%rd55, %r679;
	cvt.u64.u32 	%rd56, %r674;
	add.s64 	%rd57, %rd55, %rd56;
	shl.b64 	%rd58, %rd57, 2;
	add.s64 	%rd59, %rd58, %rd16;
	add.s64 	%rd124, %rd59, 2048;
	add.s32 	%r682, %r679, %r674;
$L__BB7_67:
	mul.wide.u32 	%rd64, %r682, 4;
	add.s64 	%rd60, %rd16, %rd64;
	// begin inline asm
	ld.global.nc.u32 %r194, [%rd60];
	// end inline asm
	add.s32 	%r198, %r194, %r685;
	add.s64 	%rd61, %rd124, -1024;
	// begin inline asm
	ld.global.nc.u32 %r195, [%rd61];
	// end inline asm
	add.s32 	%r199, %r195, %r198;
	// begin inline asm
	ld.global.nc.u32 %r196, [%rd124];
	// end inline asm
	add.s32 	%r200, %r196, %r199;
	add.s64 	%rd63, %rd124, 1024;
	// begin inline asm
	ld.global.nc.u32 %r197, [%rd63];
	// end inline asm
	add.s32 	%r685, %r197, %r200;
	add.s32 	%r679, %r679, 1024;
	add.s64 	%rd124, %rd124, 4096;
	add.s32 	%r682, %r682, 1024;
	setp.lt.s32 	%p12, %r679, %r94;
	@%p12 bra 	$L__BB7_67;
$L__BB7_68:
	// begin inline asm
	mov.u32 %r201, %laneid;
	// end inline asm
	mov.b32 	%r204, 1;
	mov.b32 	%r225, 31;
	mov.b32 	%r226, -1;
	// begin inline asm
	shfl.sync.down.b32 %r202, %r685, %r204, %r225, %r226;
	// end inline asm
	setp.gt.s32 	%p13, %r201, 30;
	selp.b32 	%r227, 0, %r202, %p13;
	add.s32 	%r208, %r227, %r685;
	mov.b32 	%r209, 2;
	// begin inline asm
	shfl.sync.down.b32 %r207, %r208, %r209, %r225, %r226;
	// end inline asm
	setp.gt.s32 	%p14, %r201, 29;
	selp.b32 	%r228, 0, %r207, %p14;
	add.s32 	%r213, %r208, %r228;
	mov.b32 	%r214, 4;
	// begin inline asm
	shfl.sync.down.b32 %r212, %r213, %r214, %r225, %r226;
	// end inline asm
	setp.gt.s32 	%p15, %r201, 27;
	selp.b32 	%r229, 0, %r212, %p15;
	add.s32 	%r218, %r213, %r229;
	mov.b32 	%r219, 8;
	// begin inline asm
	shfl.sync.down.b32 %r217, %r218, %r219, %r225, %r226;
	// end inline asm
	setp.gt.s32 	%p16, %r201, 23;
	selp.b32 	%r230, 0, %r217, %p16;
	add.s32 	%r223, %r218, %r230;
	mov.b32 	%r224, 16;
	// begin inline asm
	shfl.sync.down.b32 %r222, %r223, %r224, %r225, %r226;
	// end inline asm
	setp.gt.s32 	%p17, %r201, 15;
	selp.b32 	%r231, 0, %r222, %p17;
	add.s32 	%r686, %r223, %r231;
	setp.ne.s32 	%p18, %r201, 0;
	@%p18 bra 	$L__BB7_70;
	shr.u32 	%r232, %r85, 3;
	and.b32  	%r233, %r232, 124;
	mov.u32 	%r234, _ZZN3cub18CUB_300001_SM_10006detail6reduce28DeviceReduceSingleTileKernelINS2_10policy_hubIiyN4cuda3std3__44plusIiEEE10Policy1000EPiSC_iS9_iiNS7_10__identityEEEvT0_T1_T2_T3_T4_T6_E12temp_storage;
	add.s32 	%r235, %r234, %r233;
	st.shared.u32 	[%r235+8], %r686;
$L__BB7_70:
	bar.sync 	0;
	setp.ne.s32 	%p19, %r85, 0;
	@%p19 bra 	$L__BB7_72;
	ld.shared.u32 	%r236, [_ZZN3cub18CUB_300001_SM_10006detail6reduce28DeviceReduceSingleTileKernelINS2_10policy_hubIiyN4cuda3std3__44plusIiEEE10Policy1000EPiSC_iS9_iiNS7_10__identityEEEvT0_T1_T2_T3_T4_T6_E12temp_storage+12];
	add.s32 	%r237, %r236, %r686;
	ld.shared.u32 	%r238, [_ZZN3cub18CUB_300001_SM_10006detail6reduce28DeviceReduceSingleTileKernelINS2_10policy_hubIiyN4cuda3std3__44plusIiEEE10Policy1000EPiSC_iS9_iiNS7_10__identityEEEvT0_T1_T2_T3_T4_T6_E12temp_storage+16];
	add.s32 	%r239, %r237, %r238;
	ld.shared.u32 	%r240, [_ZZN3cub18CUB_300001_SM_10006detail6reduce28DeviceReduceSingleTileKernelINS2_10policy_hubIiyN4cuda3std3__44plusIiEEE10Policy1000EPiSC_iS9_iiNS7_10__identityEEEvT0_T1_T2_T3_T4_T6_E12temp_storage+20];
	add.s32 	%r241, %r239, %r240;
	ld.shared.u32 	%r242, [_ZZN3cub18CUB_300001_SM_10006detail6reduce28DeviceReduceSingleTileKernelINS2_10policy_hubIiyN4cuda3std3__44plusIiEEE10Policy1000EPiSC_iS9_iiNS7_10__identityEEEvT0_T1_T2_T3_T4_T6_E12temp_storage+24];
	add.s32 	%r243, %r241, %r242;
	ld.shared.u32 	%r244, [_ZZN3cub18CUB_300001_SM_10006detail6reduce28DeviceReduceSingleTileKernelINS2_10policy_hubIiyN4cuda3std3__44plusIiEEE10Policy1000EPiSC_iS9_iiNS7_10__identityEEEvT0_T1_T2_T3_T4_T6_E12temp_storage+28];
	add.s32 	%r245, %r243, %r244;
	ld.shared.u32 	%r246, [_ZZN3cub18CUB_300001_SM_10006detail6reduce28DeviceReduceSingleTileKernelINS2_10policy_hubIiyN4cuda3std3__44plusIiEEE10Policy1000EPiSC_iS9_iiNS7_10__identityEEEvT0_T1_T2_T3_T4_T6_E12temp_storage+32];
	add.s32 	%r247, %r245, %r246;
	ld.shared.u32 	%r248, [_ZZN3cub18CUB_300001_SM_10006detail6reduce28DeviceReduceSingleTileKernelINS2_10policy_hubIiyN4cuda3std3__44plusIiEEE10Policy1000EPiSC_iS9_iiNS7_10__identityEEEvT0_T1_T2_T3_T4_T6_E12temp_storage+36];
	add.s32 	%r686, %r247, %r248;
$L__BB7_72:
	mov.u32 	%r631, %tid.x;
	setp.ne.s32 	%p95, %r631, 0;
	@%p95 bra 	$L__BB7_74;
	add.s32 	%r632, %r686, %r121;
	st.global.u32 	[%rd1], %r632;
$L__BB7_74:
	ret;

}


// ===== COMPILED SASS (sm_100) =====

	.target	sm_100

	.elftype	@"ET_EXEC"


//--------------------- .note.nv.tkinfo           --------------------------
	.section	.note.nv.tkinfo,"",@"SHT_NOTE"
	.sectionflags	@"SHF_NOTE_NV_TKINFO"
	.tkinfo
        /*0018*/ 	.word	0x00000002
        /*0030*/ 	.string	""
        /*0030*/ 	.string	"ptxas"
        /*0030*/ 	.string	"Cuda compilation tools, release 13.0, V13.0.88"
        /*0030*/ 	.string	"Build cuda_13.0.r13.0/compiler.36424714_0"
        /*0030*/ 	.string	"-arch sm_100 -m 64 "



//--------------------- .note.nv.cuinfo           --------------------------
	.section	.note.nv.cuinfo,"",@"SHT_NOTE"
	.sectionflags	@"SHF_NOTE_NV_CUINFO"
        /*0018*/ 	.short	0x0002
        /*001a*/ 	.short	0x0064
        /*001c*/ 	.short	0x0082
	.zero		2


//--------------------- .nv.info                  --------------------------
	.section	.nv.info,"",@"SHT_CUDA_INFO"
	.align	4


	//----- nvinfo : EIATTR_REGCOUNT
	.align		4
        /*0000*/ 	.byte	0x04, 0x2f
        /*0002*/ 	.short	(.L_44 - .L_43)
	.align		4
.L_43:
        /*0004*/ 	.word	index@(_Z11emptyKernelv)
        /*0008*/ 	.word	0x00000004


	//----- nvinfo : EIATTR_FRAME_SIZE
	.align		4
.L_44:
        /*000c*/ 	.byte	0x04, 0x11
        /*000e*/ 	.short	(.L_46 - .L_45)
	.align		4
.L_45:
        /*0010*/ 	.word	index@(_Z11emptyKernelv)
        /*0014*/ 	.word	0x00000000


	//----- nvinfo : EIATTR_REGCOUNT
	.align		4
.L_46:
        /*0018*/ 	.byte	0x04, 0x2f
        /*001a*/ 	.short	(.L_48 - .L_47)
	.align		4
.L_47:
        /*001c*/ 	.word	index@(_ZN3cub18CUB_300001_SM_10006detail11EmptyKernelIvEEvv)
        /*0020*/ 	.word	0x00000004


	//----- nvinfo : EIATTR_FRAME_SIZE
	.align		4
.L_48:
        /*0024*/ 	.byte	0x04, 0x11
        /*0026*/ 	.short	(.L_50 - .L_49)
	.align		4
.L_49:
        /*0028*/ 	.word	index@(_ZN3cub18CUB_300001_SM_10006detail11EmptyKernelIvEEvv)
        /*002c*/ 	.word	0x00000000


	//----- nvinfo : EIATTR_REGCOUNT
	.align		4
.L_50:
        /*0030*/ 	.byte	0x04, 0x2f
        /*0032*/ 	.short	(.L_52 - .L_51)
	.align		4
.L_51:
        /*0034*/ 	.word	index@(_ZN3cub18CUB_300001_SM_10006detail6reduce28DeviceReduceSingleTileKernelINS2_10policy_hubIijN4cuda3std3__44plusIiEEE10Policy1000EN6thrust24THRUST_300001_SM_1000_NS6detail15normal_iteratorINSD_10device_ptrIiEEEEPijS9_iiNS7_10__identityEEEvT0_T1_T2_T3_T4_T6_)
        /*0038*/ 	.word	0x00000020


	//----- nvinfo : EIATTR_FRAME_SIZE
	.align		4
.L_52:
        /*003c*/ 	.byte	0x04, 0x11
        /*003e*/ 	.short	(.L_54 - .L_53)
	.align		4
.L_53:
        /*0040*/ 	.word	index@(_ZN3cub18CUB_300001_SM_10006detail6reduce28DeviceReduceSingleTileKernelINS2_10policy_hubIijN4cuda3std3__44plusIiEEE10Policy1000EN6thrust24THRUST_300001_SM_1000_NS6detail15normal_iteratorINSD_10device_ptrIiEEEEPijS9_iiNS7_10__identityEEEvT0_T1_T2_T3_T4_T6_)
        /*0044*/ 	.word	0x00000000


	//----- nvinfo : EIATTR_REGCOUNT
	.align		4
.L_54:
        /*0048*/ 	.byte	0x04, 0x2f
        /*004a*/ 	.short	(.L_56 - .L_55)
	.align		4
.L_55:
        /*004c*/ 	.word	index@(_ZN3cub18CUB_300001_SM_10006detail6reduce18DeviceReduceKernelINS2_10policy_hubIijN4cuda3std3__44plusIiEEE10Policy1000EN6thrust24THRUST_300001_SM_1000_NS6detail15normal_iteratorINSD_10device_ptrIiEEEEjS9_iNS7_10__identityEEEvT0_PT3_T1_NS0_13GridEvenShareISN_EET2_T4_)
        /*0050*/ 	.word	0x00000020


	//----- nvinfo : EIATTR_FRAME_SIZE
	.align		4
.L_56:
        /*0054*/ 	.byte	0x04, 0x11
        /*0056*/ 	.short	(.L_58 - .L_57)
	.align		4
.L_57:
        /*0058*/ 	.word	index@(_ZN3cub18CUB_300001_SM_10006detail6reduce18DeviceReduceKernelINS2_10policy_hubIijN4cuda3std3__44plusIiEEE10Policy1000EN6thrust24THRUST_300001_SM_1000_NS6detail15normal_iteratorINSD_10device_ptrIiEEEEjS9_iNS7_10__identityEEEvT0_PT3_T1_NS0_13GridEvenShareISN_EET2_T4_)
        /*005c*/ 	.word	0x00000000


	//----- nvinfo : EIATTR_REGCOUNT
	.align		4
.L_58:
        /*0060*/ 	.byte	0x04, 0x2f
        /*0062*/ 	.short	(.L_60 - .L_59)
	.align		4
.L_59:
        /*0064*/ 	.word	index@(_ZN3cub18CUB_300001_SM_10006detail6reduce28DeviceReduceSingleTileKernelINS2_10policy_hubIijN4cuda3std3__44plusIiEEE10Policy1000EPiSC_iS9_iiNS7_10__identityEEEvT0_T1_T2_T3_T4_T6_)
        /*0068*/ 	.word	0x00000020


	//----- nvinfo : EIATTR_FRAME_SIZE
	.align		4
.L_60:
        /*006c*/ 	.byte	0x04, 0x11
        /*006e*/ 	.short	(.L_62 - .L_61)
	.align		4
.L_61:
        /*0070*/ 	.word	index@(_ZN3cub18CUB_300001_SM_10006detail6reduce28DeviceReduceSingleTileKernelINS2_10policy_hubIijN4cuda3std3__44plusIiEEE10Policy1000EPiSC_iS9_iiNS7_10__identityEEEvT0_T1_T2_T3_T4_T6_)
        /*0074*/ 	.word	0x00000000


	//----- nvinfo : EIATTR_REGCOUNT
	.align		4
.L_62:
        /*0078*/ 	.byte	0x04, 0x2f
        /*007a*/ 	.short	(.L_64 - .L_63)
	.align		4
.L_63:
        /*007c*/ 	.word	index@(_ZN3cub18CUB_300001_SM_10006detail6reduce28DeviceReduceSingleTileKernelINS2_10policy_hubIiyN4cuda3std3__44plusIiEEE10Policy1000EN6thrust24THRUST_300001_SM_1000_NS6detail15normal_iteratorINSD_10device_ptrIiEEEEPiyS9_iiNS7_10__identityEEEvT0_T1_T2_T3_T4_T6_)
        /*0080*/ 	.word	0x0000001f


	//----- nvinfo : EIATTR_FRAME_SIZE
	.align		4
.L_64:
        /*0084*/ 	.byte	0x04, 0x11
        /*0086*/ 	.short	(.L_66 - .L_65)
	.align		4
.L_65:
        /*0088*/ 	.word	index@(_ZN3cub18CUB_300001_SM_10006detail6reduce28DeviceReduceSingleTileKernelINS2_10policy_hubIiyN4cuda3std3__44plusIiEEE10Policy1000EN6thrust24THRUST_300001_SM_1000_NS6detail15normal_iteratorINSD_10device_ptrIiEEEEPiyS9_iiNS7_10__identityEEEvT0_T1_T2_T3_T4_T6_)
        /*008c*/ 	.word	0x00000000


	//----- nvinfo : EIATTR_REGCOUNT
	.align		4
.L_66:
        /*0090*/ 	.byte	0x04, 0x2f
        /*0092*/ 	.short	(.L_68 - .L_67)
	.align		4
.L_67:
        /*0094*/ 	.word	index@(_ZN3cub18CUB_300001_SM_10006detail6reduce18DeviceReduceKernelINS2_10policy_hubIiyN4cuda3std3__44plusIiEEE10Policy1000EN6thrust24THRUST_300001_SM_1000_NS6detail15normal_iteratorINSD_10device_ptrIiEEEEyS9_iNS7_10__identityEEEvT0_PT3_T1_NS0_13GridEvenShareISN_EET2_T4_)
        /*0098*/ 	.word	0x0000001e


	//----- nvinfo : EIATTR_FRAME_SIZE
	.align		4
.L_68:
        /*009c*/ 	.byte	0x04, 0x11
        /*009e*/ 	.short	(.L_70 - .L_69)
	.align		4
.L_69:
        /*00a0*/ 	.word	index@(_ZN3cub18CUB_300001_SM_10006detail6reduce18DeviceReduceKernelINS2_10policy_hubIiyN4cuda3std3__44plusIiEEE10Policy1000EN6thrust24THRUST_300001_SM_1000_NS6detail15normal_iteratorINSD_10device_ptrIiEEEEyS9_iNS7_10__identityEEEvT0_PT3_T1_NS0_13GridEvenShareISN_EET2_T4_)
        /*00a4*/ 	.word	0x00000000


	//----- nvinfo : EIATTR_REGCOUNT
	.align		4
.L_70:
        /*00a8*/ 	.byte	0x04, 0x2f
        /*00aa*/ 	.short	(.L_72 - .L_71)
	.align		4
.L_71:
        /*00ac*/ 	.word	index@(_ZN3cub18CUB_300001_SM_10006detail6reduce28DeviceReduceSingleTileKernelINS2_10policy_hubIiyN4cuda3std3__44plusIiEEE10Policy1000EPiSC_iS9_iiNS7_10__identityEEEvT0_T1_T2_T3_T4_T6_)
        /*00b0*/ 	.word	0x00000020


	//----- nvinfo : EIATTR_FRAME_SIZE
	.align		4
.L_72:
        /*00b4*/ 	.byte	0x04, 0x11
        /*00b6*/ 	.short	(.L_74 - .L_73)
	.align		4
.L_73:
        /*00b8*/ 	.word	index@(_ZN3cub18CUB_300001_SM_10006detail6reduce28DeviceReduceSingleTileKernelINS2_10policy_hubIiyN4cuda3std3__44plusIiEEE10Policy1000EPiSC_iS9_iiNS7_10__identityEEEvT0_T1_T2_T3_T4_T6_)
        /*00bc*/ 	.word	0x00000000


	//----- nvinfo : EIATTR_MIN_STACK_SIZE
	.align		4
.L_74:
        /*00c0*/ 	.byte	0x04, 0x12
        /*00c2*/ 	.short	(.L_76 - .L_75)
	.align		4
.L_75:
        /*00c4*/ 	.word	index@(_ZN3cub18CUB_300001_SM_10006detail6reduce28DeviceReduceSingleTileKernelINS2_10policy_hubIiyN4cuda3std3__44plusIiEEE10Policy1000EPiSC_iS9_iiNS7_10__identityEEEvT0_T1_T2_T3_T4_T6_)
        /*00c8*/ 	.word	0x00000000


	//----- nvinfo : EIATTR_MIN_STACK_SIZE
	.align		4
.L_76:
        /*00cc*/ 	.byte	0x04, 0x12
        /*00ce*/ 	.short	(.L_78 - .L_77)
	.align		4
.L_77:
        /*00d0*/ 	.word	index@(_ZN3cub18CUB_300001_SM_10006detail6reduce18DeviceReduceKernelINS2_10policy_hubIiyN4cuda3std3__44plusIiEEE10Policy1000EN6thrust24THRUST_300001_SM_1000_NS6detail15normal_iteratorINSD_10device_ptrIiEEEEyS9_iNS7_10__identityEEEvT0_PT3_T1_NS0_13GridEvenShareISN_EET2_T4_)
        /*00d4*/ 	.word	0x00000000


	//----- nvinfo : EIATTR_MIN_STACK_SIZE
	.align		4
.L_78:
        /*00d8*/ 	.byte	0x04, 0x12
        /*00da*/ 	.short	(.L_80 - .L_79)
	.align		4
.L_79:
        /*00dc*/ 	.word	index@(_ZN3cub18CUB_300001_SM_10006detail6reduce28DeviceReduceSingleTileKernelINS2_10policy_hubIiyN4cuda3std3__44plusIiEEE10Policy1000EN6thrust24THRUST_300001_SM_1000_NS6detail15normal_iteratorINSD_10device_ptrIiEEEEPiyS9_iiNS7_10__identityEEEvT0_T1_T2_T3_T4_T6_)
        /*00e0*/ 	.word	0x00000000


	//----- nvinfo : EIATTR_MIN_STACK_SIZE
	.align		4
.L_80:
        /*00e4*/ 	.byte	0x04, 0x12
        /*00e6*/ 	.short	(.L_82 - .L_81)
	.align		4
.L_81:
        /*00e8*/ 	.word	index@(_ZN3cub18CUB_300001_SM_10006detail6reduce28DeviceReduceSingleTileKernelINS2_10policy_hubIijN4cuda3std3__44plusIiEEE10Policy1000EPiSC_iS9_iiNS7_10__identityEEEvT0_T1_T2_T3_T4_T6_)
        /*00ec*/ 	.word	0x00000000


	//----- nvinfo : EIATTR_MIN_STACK_SIZE
	.align		4
.L_82:
        /*00f0*/ 	.byte	0x04, 0x12
        /*00f2*/ 	.short	(.L_84 - .L_83)
	.align		4
.L_83:
        /*00f4*/ 	.word	index@(_ZN3cub18CUB_300001_SM_10006detail6reduce18DeviceReduceKernelINS2_10policy_hubIijN4cuda3std3__44plusIiEEE10Policy1000EN6thrust24THRUST_300001_SM_1000_NS6detail15normal_iteratorINSD_10device_ptrIiEEEEjS9_iNS7_10__identityEEEvT0_PT3_T1_NS0_13GridEvenShareISN_EET2_T4_)
        /*00f8*/ 	.word	0x00000000


	//----- nvinfo : EIATTR_MIN_STACK_SIZE
	.align		4
.L_84:
        /*00fc*/ 	.byte	0x04, 0x12
        /*00fe*/ 	.short	(.L_86 - .L_85)
	.align		4
.L_85:
        /*0100*/ 	.word	index@(_ZN3cub18CUB_300001_SM_10006detail6reduce28DeviceReduceSingleTileKernelINS2_10policy_hubIijN4cuda3std3__44plusIiEEE10Policy1000EN6thrust24THRUST_300001_SM_1000_NS6detail15normal_iteratorINSD_10device_ptrIiEEEEPijS9_iiNS7_10__identityEEEvT0_T1_T2_T3_T4_T6_)
        /*0104*/ 	.word	0x00000000


	//----- nvinfo : EIATTR_MIN_STACK_SIZE
	.align		4
.L_86:
        /*0108*/ 	.byte	0x04, 0x12
        /*010a*/ 	.short	(.L_88 - .L_87)
	.align		4
.L_87:
        /*010c*/ 	.word	index@(_ZN3cub18CUB_300001_SM_10006detail11EmptyKernelIvEEvv)
        /*0110*/ 	.word	0x00000000


	//----- nvinfo : EIATTR_MIN_STACK_SIZE
	.align		4
.L_88:
        /*0114*/ 	.byte	0x04, 0x12
        /*0116*/ 	.short	(.L_90 - .L_89)
	.align		4
.L_89:
        /*0118*/ 	.word	index@(_Z11emptyKernelv)
        /*011c*/ 	.word	0x00000000
.L_90:


//--------------------- .nv.compat                --------------------------
	.section	.nv.compat,"",@"SHT_CUDA_COMPAT_INFO"
	.align	4
        /*0000*/ 	.byte	0x02, 0x09, 0x00, 0x00, 0x02, 0x02, 0x01, 0x00, 0x02, 0x05, 0x05, 0x00, 0x03, 0x07, 0x01, 0x01
        /*0010*/ 	.byte	0x02, 0x03, 0x00, 0x00, 0x02, 0x06, 0x01, 0x00, 0x04, 0x0b, 0x08, 0x00, 0x09, 0x00, 0x00, 0x00
        /*0020*/ 	.byte	0x00, 0x00, 0x00, 0x00


//--------------------- .nv.info._ZN3cub18CUB_300001_SM_10006detail6reduce28DeviceReduceSingleTileKernelINS2_10policy_hubIiyN4cuda3std3__44plusIiEEE10Policy1000EPiSC_iS9_iiNS7_10__identityEEEvT0_T1_T2_T3_T4_T6_ --------------------------
	.section	.nv.info._ZN3cub18CUB_300001_SM_10006detail6reduce28DeviceReduceSingleTileKernelINS2_10policy_hubIiyN4cuda3std3__44plusIiEEE10Policy1000EPiSC_iS9_iiNS7_10__identityEEEvT0_T1_T2_T3_T4_T6_,"",@"SHT_CUDA_INFO"
	.sectionflags	@""
	.align	4


	//----- nvinfo : EIATTR_CUDA_API_VERSION
	.align		4
        /*0000*/ 	.byte	0x04, 0x37
        /*0002*/ 	.short	(.L_92 - .L_91)
.L_91:
        /*0004*/ 	.word	0x00000082


	//----- nvinfo : EIATTR_KPARAM_INFO
	.align		4
.L_92:
        /*0008*/ 	.byte	0x04, 0x17
        /*000a*/ 	.short	(.L_94 - .L_93)
.L_93:
        /*000c*/ 	.word	0x00000000
        /*0010*/ 	.short	0x0005
        /*0012*/ 	.short	0x001c
        /*0014*/ 	.byte	0x00, 0xf0, 0x05, 0x00


	//----- nvinfo : EIATTR_KPARAM_INFO
	.align		4
.L_94:
        /*0018*/ 	.byte	0x04, 0x17
        /*001a*/ 	.short	(.L_96 - .L_95)
.L_95:
        /*001c*/ 	.word	0x00000000
        /*0020*/ 	.short	0x0004
        /*0022*/ 	.short	0x0018
        /*0024*/ 	.byte	0x00, 0xf0, 0x11, 0x00


	//----- nvinfo : EIATTR_KPARAM_INFO
	.align		4
.L_96:
        /*0028*/ 	.byte	0x04, 0x17
        /*002a*/ 	.short	(.L_98 - .L_97)
.L_97:
        /*002c*/ 	.word	0x00000000
        /*0030*/ 	.short	0x0003
        /*0032*/ 	.short	0x0014
        /*0034*/ 	.byte	0x00, 0xf0, 0x05, 0x00


	//----- nvinfo : EIATTR_KPARAM_INFO
	.align		4
.L_98:
        /*0038*/ 	.byte	0x04, 0x17
        /*003a*/ 	.short	(.L_100 - .L_99)
.L_99:
        /*003c*/ 	.word	0x00000000
        /*0040*/ 	.short	0x0002
        /*0042*/ 	.short	0x0010
        /*0044*/ 	.byte	0x00, 0xf0, 0x11, 0x00


	//----- nvinfo : EIATTR_KPARAM_INFO
	.align		4
.L_100:
        /*0048*/ 	.byte	0x04, 0x17
        /*004a*/ 	.short	(.L_102 - .L_101)
.L_101:
        /*004c*/ 	.word	0x00000000
        /*0050*/ 	.short	0x0001
        /*0052*/ 	.short	0x0008
        /*0054*/ 	.byte	0x00, 0xf5, 0x21, 0x00


	//----- nvinfo : EIATTR_KPARAM_INFO
	.align		4
.L_102:
        /*0058*/ 	.byte	0x04, 0x17
        /*005a*/ 	.short	(.L_104 - .L_103)
.L_103:
        /*005c*/ 	.word	0x00000000
        /*0060*/ 	.short	0x0000
        /*0062*/ 	.short	0x0000
        /*0064*/ 	.byte	0x00, 0xf5, 0x21, 0x00


	//----- nvinfo : EIATTR_SPARSE_MMA_MASK
	.align		4
.L_104:
        /*0068*/ 	.byte	0x03, 0x50
        /*006a*/ 	.short	0x0000


	//----- nvinfo : EIATTR_MAXREG_COUNT
	.align		4
        /*006c*/ 	.byte	0x03, 0x1b
        /*006e*/ 	.short	0x00ff


	//----- nvinfo : EIATTR_NUM_BARRIERS
	.align		4
        /*0070*/ 	.byte	0x02, 0x4c
        /*0072*/ 	.byte	0x01
	.zero		1


	//----- nvinfo : EIATTR_MERCURY_ISA_VERSION
	.align		4
        /*0074*/ 	.byte	0x03, 0x5f
        /*0076*/ 	.short	0x0101


	//----- nvinfo : EIATTR_COOP_GROUP_MASK_REGIDS
	.align		4
        /*0078*/ 	.byte	0x04, 0x29
        /*007a*/ 	.short	(.L_106 - .L_105)


	//   ....[0]....
.L_105:
        /*007c*/ 	.word	0xffffffff


	//   ....[1]....
        /*0080*/ 	.word	0xffffffff


	//   ....[2]....
        /*0084*/ 	.word	0xffffffff


	//   ....[3]....
        /*0088*/ 	.word	0xffffffff


	//   ....[4]....
        /*008c*/ 	.word	0xffffffff


	//   ....[5]....
        /*0090*/ 	.word	0xffffffff


	//   ....[6]....
        /*0094*/ 	.word	0xffffffff


	//   ....[7]....
        /*0098*/ 	.word	0xffffffff


	//   ....[8]....
        /*009c*/ 	.word	0xffffffff


	//   ....[9]....
        /*00a0*/ 	.word	0xffffffff


	//   ....[10]....
        /*00a4*/ 	.word	0xffffffff


	//   ....[11]....
        /*00a8*/ 	.word	0xffffffff


	//   ....[12]....
        /*00ac*/ 	.word	0xffffffff


	//   ....[13]....
        /*00b0*/ 	.word	0xffffffff


	//   ....[14]....
        /*00b4*/ 	.word	0xffffffff


	//   ....[15]....
        /*00b8*/ 	.word	0xffffffff


	//   ....[16]....
        /*00bc*/ 	.word	0xffffffff


	//   ....[17]....
        /*00c0*/ 	.word	0xffffffff


	//   ....[18]....
        /*00c4*/ 	.word	0xffffffff


	//   ....[19]....
        /*00c8*/ 	.word	0xffffffff


	//   ....[20]....
        /*00cc*/ 	.word	0xffffffff


	//   ....[21]....
        /*00d0*/ 	.word	0xffffffff


	//   ....[22]....
        /*00d4*/ 	.word	0xffffffff


	//   ....[23]....
        /*00d8*/ 	.word	0xffffffff


	//   ....[24]....
        /*00dc*/ 	.word	0xffffffff


	//   ....[25]....
        /*00e0*/ 	.word	0xffffffff


	//   ....[26]....
        /*00e4*/ 	.word	0xffffffff


	//   ....[27]....
        /*00e8*/ 	.word	0xffffffff


	//   ....[28]....
        /*00ec*/ 	.word	0xffffffff


	//   ....[29]....
        /*00f0*/ 	.word	0xffffffff


	//----- nvinfo : EIATTR_COOP_GROUP_INSTR_OFFSETS
	.align		4
.L_106:
        /*00f4*/ 	.byte	0x04, 0x28
        /*00f6*/ 	.short	(.L_108 - .L_107)


	//   ....[0]....
.L_107:
        /*00f8*/ 	.word	0x00000890


	//   ....[1]....
        /*00fc*/ 	.word	0x000008f0


	//   ....[2]....
        /*0100*/ 	.word	0x00000940


	//   ....[3]....
        /*0104*/ 	.word	0x000009b0


	//   ....[4]....
        /*0108*/ 	.word	0x00000a10


	//   ....[5]....
        /*010c*/ 	.word	0x00000ba0


	//   ....[6]....
        /*0110*/ 	.word	0x00000c40


	//   ....[7]....
        /*0114*/ 	.word	0x00000cc0


	//   ....[8]....
        /*0118*/ 	.word	0x00000d20


	//   ....[9]....
        /*011c*/ 	.word	0x00000d60


	//   ....[10]....
        /*0120*/ 	.word	0x000019d0


	//   ....[11]....
        /*0124*/ 	.word	0x00001a30


	//   ....[12]....
        /*0128*/ 	.word	0x00001a90


	//   ....[13]....
        /*012c*/ 	.word	0x00001af0


	//   ....[14]....
        /*0130*/ 	.word	0x00001b50


	//   ....[15]....
        /*0134*/ 	.word	0x000023f0


	//   ....[16]....
        /*0138*/ 	.word	0x00002450


	//   ....[17]....
        /*013c*/ 	.word	0x000024a0


	//   ....[18]....
        /*0140*/ 	.word	0x00002510


	//   ....[19]....
        /*0144*/ 	.word	0x00002570


	//   ....[20]....
        /*0148*/ 	.word	0x00002700


	//   ....[21]....
        /*014c*/ 	.word	0x00002790


	//   ....[22]....
        /*0150*/ 	.word	0x000027e0


	//   ....[23]....
        /*0154*/ 	.word	0x00002850


	//   ....[24]....
        /*0158*/ 	.word	0x000028c0


	//   ....[25]....
        /*015c*/ 	.word	0x000036a0


	//   ....[26]....
        /*0160*/ 	.word	0x00003700


	//   ....[27]....
        /*0164*/ 	.word	0x00003760


	//   ....[28]....
        /*0168*/ 	.word	0x000037c0


	//   ....[29]....
        /*016c*/ 	.word	0x00003820


	//----- nvinfo : EIATTR_VRC_CTA_INIT_COUNT
	.align		4
.L_108:
        /*0170*/ 	.byte	0x02, 0x4a
	.zero		1
	.zero		1


	//----- nvinfo : EIATTR_EXIT_INSTR_OFFSETS
	.align		4
        /*0174*/ 	.byte	0x04, 0x1c
        /*0176*/ 	.short	(.L_110 - .L_109)


	//   ....[0]....
.L_109:
        /*0178*/ 	.word	0x00000080


	//   ....[1]....
        /*017c*/ 	.word	0x000000c0


	//   ....[2]....
        /*0180*/ 	.word	0x00003940


	//   ....[3]....
        /*0184*/ 	.word	0x00003990


	//----- nvinfo : EIATTR_MAX_THREADS
	.align		4
.L_110:
        /*0188*/ 	.byte	0x04, 0x05
        /*018a*/ 	.short	(.L_112 - .L_111)
.L_111:
        /*018c*/ 	.word	0x00000100
        /*0190*/ 	.word	0x00000001
        /*0194*/ 	.word	0x00000001


	//----- nvinfo : EIATTR_CRS_STACK_SIZE
	.align		4
.L_112:
        /*0198*/ 	.byte	0x04, 0x1e
        /*019a*/ 	.short	(.L_114 - .L_113)
.L_113:
        /*019c*/ 	.word	0x00000000


	//----- nvinfo : EIATTR_CBANK_PARAM_SIZE
	.align		4
.L_114:
        /*01a0*/ 	.byte	0x03, 0x19
        /*01a2*/ 	.short	0x001d


	//----- nvinfo : EIATTR_PARAM_CBANK
	.align		4
        /*01a4*/ 	.byte	0x04, 0x0a
        /*01a6*/ 	.short	(.L_116 - .L_115)
	.align		4
.L_115:
        /*01a8*/ 	.word	index@(.nv.constant0._ZN3cub18CUB_300001_SM_10006detail6reduce28DeviceReduceSingleTileKernelINS2_10policy_hubIiyN4cuda3std3__44plusIiEEE10Policy1000EPiSC_iS9_iiNS7_10__identityEEEvT0_T1_T2_T3_T4_T6_)
        /*01ac*/ 	.short	0x0380
        /*01ae*/ 	.short	0x001d


	//----- nvinfo : EIATTR_SW_WAR
	.align		4
.L_116:
        /*01b0*/ 	.byte	0x04, 0x36
        /*01b2*/ 	.short	(.L_118 - .L_117)
.L_117:
        /*01b4*/ 	.word	0x00000008
.L_118:


//--------------------- .nv.info._ZN3cub18CUB_300001_SM_10006detail6reduce18DeviceReduceKernelINS2_10policy_hubIiyN4cuda3std3__44plusIiEEE10Policy1000EN6thrust24THRUST_300001_SM_1000_NS6detail15normal_iteratorINSD_10device_ptrIiEEEEyS9_iNS7_10__identityEEEvT0_PT3_T1_NS0_13GridEvenShareISN_EET2_T4_ --------------------------
	.section	.nv.info._ZN3cub18CUB_300001_SM_10006detail6reduce18DeviceReduceKernelINS2_10policy_hubIiyN4cuda3std3__44plusIiEEE10Policy1000EN6thrust24THRUST_300001_SM_1000_NS6detail15normal_iteratorINSD_10device_ptrIiEEEEyS9_iNS7_10__identityEEEvT0_PT3_T1_NS0_13GridEvenShareISN_EET2_T4_,"",@"SHT_CUDA_INFO"
	.sectionflags	@""
	.align	4


	//----- nvinfo : EIATTR_CUDA_API_VERSION
	.align		4
        /*0000*/ 	.byte	0x04, 0x37
        /*0002*/ 	.short	(.L_120 - .L_119)
.L_119:
        /*0004*/ 	.word	0x00000082


	//----- nvinfo : EIATTR_KPARAM_INFO
	.align		4
.L_120:
        /*0008*/ 	.byte	0x04, 0x17
        /*000a*/ 	.short	(.L_122 - .L_121)
.L_121:
        /*000c*/ 	.word	0x00000000
        /*0010*/ 	.short	0x0005
        /*0012*/ 	.short	0x0061
        /*0014*/ 	.byte	0x00, 0xf0, 0x05, 0x00


	//----- nvinfo : EIATTR_KPARAM_INFO
	.align		4
.L_122:
        /*0018*/ 	.byte	0x04, 0x17
        /*001a*/ 	.short	(.L_124 - .L_123)
.L_123:
        /*001c*/ 	.word	0x00000000
        /*0020*/ 	.short	0x0004
        /*0022*/ 	.short	0x0060
        /*0024*/ 	.byte	0x00, 0xf0, 0x05, 0x00


	//----- nvinfo : EIATTR_KPARAM_INFO
	.align		4
.L_124:
        /*0028*/ 	.byte	0x04, 0x17
        /*002a*/ 	.short	(.L_126 - .L_125)
.L_125:
        /*002c*/ 	.word	0x00000000
        /*0030*/ 	.short	0x0003
        /*0032*/ 	.short	0x0018
        /*0034*/ 	.byte	0x00, 0xf0, 0x21, 0x01


	//----- nvinfo : EIATTR_KPARAM_INFO
	.align		4
.L_126:
        /*0038*/ 	.byte	0x04, 0x17
        /*003a*/ 	.short	(.L_128 - .L_127)
.L_127:
        /*003c*/ 	.word	0x00000000
        /*0040*/ 	.short	0x0002
        /*0042*/ 	.short	0x0010
        /*0044*/ 	.byte	0x00, 0xf0, 0x21, 0x00


	//----- nvinfo : EIATTR_KPARAM_INFO
	.align		4
.L_128:
        /*0048*/ 	.byte	0x04, 0x17
        /*004a*/ 	.short	(.L_130 - .L_129)
.L_129:
        /*004c*/ 	.word	0x00000000
        /*0050*/ 	.short	0x0001
        /*0052*/ 	.short	0x0008
        /*0054*/ 	.byte	0x00, 0xf5, 0x21, 0x00


	//----- nvinfo : EIATTR_KPARAM_INFO
	.align		4
.L_130:
        /*0058*/ 	.byte	0x04, 0x17
        /*005a*/ 	.short	(.L_132 - .L_131)
.L_131:
        /*005c*/ 	.word	0x00000000
        /*0060*/ 	.short	0x0000
        /*0062*/ 	.short	0x0000
        /*0064*/ 	.byte	0x00, 0xf0, 0x21, 0x00


	//----- nvinfo : EIATTR_SPARSE_MMA_MASK
	.align		4
.L_132:
        /*0068*/ 	.byte	0x03, 0x50
        /*006a*/ 	.short	0x0000


	//----- nvinfo : EIATTR_MAXREG_COUNT
	.align		4
        /*006c*/ 	.byte	0x03, 0x1b
        /*006e*/ 	.short	0x00ff


	//----- nvinfo : EIATTR_NUM_BARRIERS
	.align		4
        /*0070*/ 	.byte	0x02, 0x4c
        /*0072*/ 	.byte	0x01
	.zero		1


	//----- nvinfo : EIATTR_MERCURY_ISA_VERSION
	.align		4
        /*0074*/ 	.byte	0x03, 0x5f
        /*0076*/ 	.short	0x0101


	//----- nvinfo : EIATTR_COOP_GROUP_MASK_REGIDS
	.align		4
        /*0078*/ 	.byte	0x04, 0x29
        /*007a*/ 	.short	(.L_134 - .L_133)


	//   ....[0]....
.L_133:
        /*007c*/ 	.word	0xffffffff


	//   ....[1]....
        /*0080*/ 	.word	0xffffffff


	//   ....[2]....
        /*0084*/ 	.word	0xffffffff


	//   ....[3]....
        /*0088*/ 	.word	0xffffffff


	//   ....[4]....
        /*008c*/ 	.word	0xffffffff


	//   ....[5]....
        /*0090*/ 	.word	0xffffffff


	//   ....[6]....
        /*0094*/ 	.word	0xffffffff


	//   ....[7]....
        /*0098*/ 	.word	0xffffffff


	//   ....[8]....
        /*009c*/ 	.word	0xffffffff


	//   ....[9]....
        /*00a0*/ 	.word	0xffffffff


	//   ....[10]....
        /*00a4*/ 	.word	0xffffffff


	//   ....[11]....
        /*00a8*/ 	.word	0xffffffff


	//   ....[12]....
        /*00ac*/ 	.word	0xffffffff


	//   ....[13]....
        /*00b0*/ 	.word	0xffffffff


	//   ....[14]....
        /*00b4*/ 	.word	0xffffffff


	//----- nvinfo : EIATTR_COOP_GROUP_INSTR_OFFSETS
	.align		4
.L_134:
        /*00b8*/ 	.byte	0x04, 0x28
        /*00ba*/ 	.short	(.L_136 - .L_135)


	//   ....[0]....
.L_135:
        /*00bc*/ 	.word	0x000008e0


	//   ....[1]....
        /*00c0*/ 	.word	0x00000940


	//   ....[2]....
        /*00c4*/ 	.word	0x000009a0


	//   ....[3]....
        /*00c8*/ 	.word	0x00000a00


	//   ....[4]....
        /*00cc*/ 	.word	0x00000a60


	//   ....[5]....
        /*00d0*/ 	.word	0x00000bf0


	//   ....[6]....
        /*00d4*/ 	.word	0x00000c90


	//   ....[7]....
        /*00d8*/ 	.word	0x00000d10


	//   ....[8]....
        /*00dc*/ 	.word	0x00000d70


	//   ....[9]....
        /*00e0*/ 	.word	0x00000db0


	//   ....[10]....
        /*00e4*/ 	.word	0x00001db0


	//   ....[11]....
        /*00e8*/ 	.word	0x00001e10


	//   ....[12]....
        /*00ec*/ 	.word	0x00001e70


	//   ....[13]....
        /*00f0*/ 	.word	0x00001ed0


	//   ....[14]....
        /*00f4*/ 	.word	0x00001f30


	//----- nvinfo : EIATTR_VRC_CTA_INIT_COUNT
	.align		4
.L_136:
        /*00f8*/ 	.byte	0x02, 0x4a
	.zero		1
	.zero		1


	//----- nvinfo : EIATTR_EXIT_INSTR_OFFSETS
	.align		4
        /*00fc*/ 	.byte	0x04, 0x1c
        /*00fe*/ 	.short	(.L_138 - .L_137)


	//   ....[0]....
.L_137:
        /*0100*/ 	.word	0x00002050


	//   ....[1]....
        /*0104*/ 	.word	0x000020b0


	//----- nvinfo : EIATTR_MAX_THREADS
	.align		4
.L_138:
        /*0108*/ 	.byte	0x04, 0x05
        /*010a*/ 	.short	(.L_140 - .L_139)
.L_139:
        /*010c*/ 	.word	0x00000100
        /*0110*/ 	.word	0x00000001
        /*0114*/ 	.word	0x00000001


	//----- nvinfo : EIATTR_CRS_STACK_SIZE
	.align		4
.L_140:
        /*0118*/ 	.byte	0x04, 0x1e
        /*011a*/ 	.short	(.L_142 - .L_141)
.L_141:
        /*011c*/ 	.word	0x00000000


	//----- nvinfo : EIATTR_CBANK_PARAM_SIZE
	.align		4
.L_142:
        /*0120*/ 	.byte	0x03, 0x19
        /*0122*/ 	.short	0x0062


	//----- nvinfo : EIATTR_PARAM_CBANK
	.align		4
        /*0124*/ 	.byte	0x04, 0x0a
        /*0126*/ 	.short	(.L_144 - .L_143)
	.align		4
.L_143:
        /*0128*/ 	.word	index@(.nv.constant0._ZN3cub18CUB_300001_SM_10006detail6reduce18DeviceReduceKernelINS2_10policy_hubIiyN4cuda3std3__44plusIiEEE10Policy1000EN6thrust24THRUST_300001_SM_1000_NS6detail15normal_iteratorINSD_10device_ptrIiEEEEyS9_iNS7_10__identityEEEvT0_PT3_T1_NS0_13GridEvenShareISN_EET2_T4_)
        /*012c*/ 	.short	0x0380
        /*012e*/ 	.short	0x0062


	//----- nvinfo : EIATTR_SW_WAR
	.align		4
.L_144:
        /*0130*/ 	.byte	0x04, 0x36
        /*0132*/ 	.short	(.L_146 - .L_145)
.L_145:
        /*0134*/ 	.word	0x00000008
.L_146:


//--------------------- .nv.info._ZN3cub18CUB_300001_SM_10006detail6reduce28DeviceReduceSingleTileKernelINS2_10policy_hubIiyN4cuda3std3__44plusIiEEE10Policy1000EN6thrust24THRUST_300001_SM_1000_NS6detail15normal_iteratorINSD_10device_ptrIiEEEEPiyS9_iiNS7_10__identityEEEvT0_T1_T2_T3_T4_T6_ --------------------------
	.section	.nv.info._ZN3cub18CUB_300001_SM_10006detail6reduce28DeviceReduceSingleTileKernelINS2_10policy_hubIiyN4cuda3std3__44plusIiEEE10Policy1000EN6thrust24THRUST_300001_SM_1000_NS6detail15normal_iteratorINSD_10device_ptrIiEEEEPiyS9_iiNS7_10__identityEEEvT0_T1_T2_T3_T4_T6_,"",@"SHT_CUDA_INFO"
	.sectionflags	@""
	.align	4


	//----- nvinfo : EIATTR_CUDA_API_VERSION
	.align		4
        /*0000*/ 	.byte	0x04, 0x37
        /*0002*/ 	.short	(.L_148 - .L_147)
.L_147:
        /*0004*/ 	.word	0x00000082


	//----- nvinfo : EIATTR_KPARAM_INFO
	.align		4
.L_148:
        /*0008*/ 	.byte	0x04, 0x17
        /*000a*/ 	.short	(.L_150 - .L_149)
.L_149:
        /*000c*/ 	.word	0x00000000
        /*0010*/ 	.short	0x0005
        /*0012*/ 	.short	0x0020
        /*0014*/ 	.byte	0x00, 0xf0, 0x05, 0x00


	//----- nvinfo : EIATTR_KPARAM_INFO
	.align		4
.L_150:
        /*0018*/ 	.byte	0x04, 0x17
        /*001a*/ 	.short	(.L_152 - .L_151)
.L_151:
        /*001c*/ 	.word	0x00000000
        /*0020*/ 	.short	0x0004
        /*0022*/ 	.short	0x001c
        /*0024*/ 	.byte	0x00, 0xf0, 0x11, 0x00


	//----- nvinfo : EIATTR_KPARAM_INFO
	.align		4
.L_152:
        /*0028*/ 	.byte	0x04, 0x17
        /*002a*/ 	.short	(.L_154 - .L_153)
.L_153:
        /*002c*/ 	.word	0x00000000
        /*0030*/ 	.short	0x0003
        /*0032*/ 	.short	0x0018
        /*0034*/ 	.byte	0x00, 0xf0, 0x05, 0x00


	//----- nvinfo : EIATTR_KPARAM_INFO
	.align		4
.L_154:
        /*0038*/ 	.byte	0x04, 0x17
        /*003a*/ 	.short	(.L_156 - .L_155)
.L_155:
        /*003c*/ 	.word	0x00000000
        /*0040*/ 	.short	0x0002
        /*0042*/ 	.short	0x0010
        /*0044*/ 	.byte	0x00, 0xf0, 0x21, 0x00


	//----- nvinfo : EIATTR_KPARAM_INFO
	.align		4
.L_156:
        /*0048*/ 	.byte	0x04, 0x17
        /*004a*/ 	.short	(.L_158 - .L_157)
.L_157:
        /*004c*/ 	.word	0x00000000
        /*0050*/ 	.short	0x0001
        /*0052*/ 	.short	0x0008
        /*0054*/ 	.byte	0x00, 0xf5, 0x21, 0x00


	//----- nvinfo : EIATTR_KPARAM_INFO
	.align		4
.L_158:
        /*0058*/ 	.byte	0x04, 0x17
        /*005a*/ 	.short	(.L_160 - .L_159)
.L_159:
        /*005c*/ 	.word	0x00000000
        /*0060*/ 	.short	0x0000
        /*0062*/ 	.short	0x0000
        /*0064*/ 	.byte	0x00, 0xf0, 0x21, 0x00


	//----- nvinfo : EIATTR_SPARSE_MMA_MASK
	.align		4
.L_160:
        /*0068*/ 	.byte	0x03, 0x50
        /*006a*/ 	.short	0x0000


	//----- nvinfo : EIATTR_MAXREG_COUNT
	.align		4
        /*006c*/ 	.byte	0x03, 0x1b
        /*006e*/ 	.short	0x00ff


	//----- nvinfo : EIATTR_NUM_BARRIERS
	.align		4
        /*0070*/ 	.byte	0x02, 0x4c
        /*0072*/ 	.byte	0x01
	.zero		1


	//----- nvinfo : EIATTR_MERCURY_ISA_VERSION
	.align		4
        /*0074*/ 	.byte	0x03, 0x5f
        /*0076*/ 	.short	0x0101


	//----- nvinfo : EIATTR_COOP_GROUP_MASK_REGIDS
	.align		4
        /*0078*/ 	.byte	0x04, 0x29
        /*007a*/ 	.short	(.L_162 - .L_161)


	//   ....[0]....
.L_161:
        /*007c*/ 	.word	0xffffffff


	//   ....[1]....
        /*0080*/ 	.word	0xffffffff


	//   ....[2]....
        /*0084*/ 	.word	0xffffffff


	//   ....[3]....
        /*0088*/ 	.word	0xffffffff


	//   ....[4]....
        /*008c*/ 	.word	0xffffffff


	//   ....[5]....
        /*0090*/ 	.word	0xffffffff


	//   ....[6]....
        /*0094*/ 	.word	0xffffffff


	//   ....[7]....
        /*0098*/ 	.word	0xffffffff


	//   ....[8]....
        /*009c*/ 	.word	0xffffffff


	//   ....[9]....
        /*00a0*/ 	.word	0xffffffff


	//   ....[10]....
        /*00a4*/ 	.word	0xffffffff


	//   ....[11]....
        /*00a8*/ 	.word	0xffffffff


	//   ....[12]....
        /*00ac*/ 	.word	0xffffffff


	//   ....[13]....
        /*00b0*/ 	.word	0xffffffff


	//   ....[14]....
        /*00b4*/ 	.word	0xffffffff


	//----- nvinfo : EIATTR_COOP_GROUP_INSTR_OFFSETS
	.align		4
.L_162:
        /*00b8*/ 	.byte	0x04, 0x28
        /*00ba*/ 	.short	(.L_164 - .L_163)


	//   ....[0]....
.L_163:
        /*00bc*/ 	.word	0x00000850


	//   ....[1]....
        /*00c0*/ 	.word	0x000008b0


	//   ....[2]....
        /*00c4*/ 	.word	0x00000910


	//   ....[3]....
        /*00c8*/ 	.word	0x00000970


	//   ....[4]....
        /*00cc*/ 	.word	0x000009d0


	//   ....[5]....
        /*00d0*/ 	.word	0x00000b60


	//   ....[6]....
        /*00d4*/ 	.word	0x00000c00


	//   ....[7]....
        /*00d8*/ 	.word	0x00000c80


	//   ....[8]....
        /*00dc*/ 	.word	0x00000ce0


	//   ....[9]....
        /*00e0*/ 	.word	0x00000d20


	//   ....[10]....
        /*00e4*/ 	.word	0x00001b90


	//   ....[11]....
        /*00e8*/ 	.word	0x00001bf0


	//   ....[12]....
        /*00ec*/ 	.word	0x00001c50


	//   ....[13]....
        /*00f0*/ 	.word	0x00001cb0


	//   ....[14]....
        /*00f4*/ 	.word	0x00001d10


	//----- nvinfo : EIATTR_VRC_CTA_INIT_COUNT
	.align		4
.L_164:
        /*00f8*/ 	.byte	0x02, 0x4a
	.zero		1
	.zero		1


	//----- nvinfo : EIATTR_EXIT_INSTR_OFFSETS
	.align		4
        /*00fc*/ 	.byte	0x04, 0x1c
        /*00fe*/ 	.short	(.L_166 - .L_165)


	//   ....[0]....
.L_165:
        /*0100*/ 	.word	0x000000a0


	//   ....[1]....
        /*0104*/ 	.word	0x000000e0


	//   ....[2]....
        /*0108*/ 	.word	0x00001e20


	//   ....[3]....
        /*010c*/ 	.word	0x00001e70


	//----- nvinfo : EIATTR_MAX_THREADS
	.align		4
.L_166:
        /*0110*/ 	.byte	0x04, 0x05
        /*0112*/ 	.short	(.L_168 - .L_167)
.L_167:
        /*0114*/ 	.word	0x00000100
        /*0118*/ 	.word	0x00000001
        /*011c*/ 	.word	0x00000001


	//----- nvinfo : EIATTR_CRS_STACK_SIZE
	.align		4
.L_168:
        /*0120*/ 	.byte	0x04, 0x1e
        /*0122*/ 	.short	(.L_170 - .L_169)
.L_169:
        /*0124*/ 	.word	0x00000000


	//----- nvinfo : EIATTR_CBANK_PARAM_SIZE
	.align		4
.L_170:
        /*0128*/ 	.byte	0x03, 0x19
        /*012a*/ 	.short	0x0021


	//----- nvinfo : EIATTR_PARAM_CBANK
	.align		4
        /*012c*/ 	.byte	0x04, 0x0a
        /*012e*/ 	.short	(.L_172 - .L_171)
	.align		4
.L_171:
        /*0130*/ 	.word	index@(.nv.constant0._ZN3cub18CUB_300001_SM_10006detail6reduce28DeviceReduceSingleTileKernelINS2_10policy_hubIiyN4cuda3std3__44plusIiEEE10Policy1000EN6thrust24THRUST_300001_SM_1000_NS6detail15normal_iteratorINSD_10device_ptrIiEEEEPiyS9_iiNS7_10__identityEEEvT0_T1_T2_T3_T4_T6_)
        /*0134*/ 	.short	0x0380
        /*0136*/ 	.short	0x0021


	//----- nvinfo : EIATTR_SW_WAR
	.align		4
.L_172:
        /*0138*/ 	.byte	0x04, 0x36
        /*013a*/ 	.short	(.L_174 - .L_173)
.L_173:
        /*013c*/ 	.word	0x00000008
.L_174:


//--------------------- .nv.info._ZN3cub18CUB_300001_SM_10006detail6reduce28DeviceReduceSingleTileKernelINS2_10policy_hubIijN4cuda3std3__44plusIiEEE10Policy1000EPiSC_iS9_iiNS7_10__identityEEEvT0_T1_T2_T3_T4_T6_ --------------------------
	.section	.nv.info._ZN3cub18CUB_300001_SM_10006detail6reduce28DeviceReduceSingleTileKernelINS2_10policy_hubIijN4cuda3std3__44plusIiEEE10Policy1000EPiSC_iS9_iiNS7_10__identityEEEvT0_T1_T2_T3_T4_T6_,"",@"SHT_CUDA_INFO"
	.sectionflags	@""
	.align	4


	//----- nvinfo : EIATTR_CUDA_API_VERSION
	.align		4
        /*0000*/ 	.byte	0x04, 0x37
        /*0002*/ 	.short	(.L_176 - .L_175)
.L_175:
        /*0004*/ 	.word	0x00000082


	//----- nvinfo : EIATTR_KPARAM_INFO
	.align		4
.L_176:
        /*0008*/ 	.byte	0x04, 0x17
        /*000a*/ 	.short	(.L_178 - .L_177)
.L_177:
        /*000c*/ 	.word	0x00000000
        /*0010*/ 	.short	0x0005
        /*0012*/ 	.short	0x001c
        /*0014*/ 	.byte	0x00, 0xf0, 0x05, 0x00


	//----- nvinfo : EIATTR_KPARAM_INFO
	.align		4
.L_178:
        /*0018*/ 	.byte	0x04, 0x17
        /*001a*/ 	.short	(.L_180 - .L_179)
.L_179:
        /*001c*/ 	.word	0x00000000
        /*0020*/ 	.short	0x0004
        /*0022*/ 	.short	0x0018
        /*0024*/ 	.byte	0x00, 0xf0, 0x11, 0x00


	//----- nvinfo : EIATTR_KPARAM_INFO
	.align		4
.L_180:
        /*0028*/ 	.byte	0x04, 0x17
        /*002a*/ 	.short	(.L_182 - .L_181)
.L_181:
        /*002c*/ 	.word	0x00000000
        /*0030*/ 	.short	0x0003
        /*0032*/ 	.short	0x0014
        /*0034*/ 	.byte	0x00, 0xf0, 0x05, 0x00


	//----- nvinfo : EIATTR_KPARAM_INFO
	.align		4
.L_182:
        /*0038*/ 	.byte	0x04, 0x17
        /*003a*/ 	.short	(.L_184 - .L_183)
.L_183:
        /*003c*/ 	.word	0x00000000
        /*0040*/ 	.short	0x0002
        /*0042*/ 	.short	0x0010
        /*0044*/ 	.byte	0x00, 0xf0, 0x11, 0x00


	//----- nvinfo : EIATTR_KPARAM_INFO
	.align		4
.L_184:
        /*0048*/ 	.byte	0x04, 0x17
        /*004a*/ 	.short	(.L_186 - .L_185)
.L_185:
        /*004c*/ 	.word	0x00000000
        /*0050*/ 	.short	0x0001
        /*0052*/ 	.short	0x0008
        /*0054*/ 	.byte	0x00, 0xf5, 0x21, 0x00


	//----- nvinfo : EIATTR_KPARAM_INFO
	.align		4
.L_186:
        /*0058*/ 	.byte	0x04, 0x17
        /*005a*/ 	.short	(.L_188 - .L_187)
.L_187:
        /*005c*/ 	.word	0x00000000
        /*0060*/ 	.short	0x0000
        /*0062*/ 	.short	0x0000
        /*0064*/ 	.byte	0x00, 0xf5, 0x21, 0x00


	//----- nvinfo : EIATTR_SPARSE_MMA_MASK
	.align		4
.L_188:
        /*0068*/ 	.byte	0x03, 0x50
        /*006a*/ 	.short	0x0000


	//----- nvinfo : EIATTR_MAXREG_COUNT
	.align		4
        /*006c*/ 	.byte	0x03, 0x1b
        /*006e*/ 	.short	0x00ff


	//----- nvinfo : EIATTR_NUM_BARRIERS
	.align		4
        /*0070*/ 	.byte	0x02, 0x4c
        /*0072*/ 	.byte	0x01
	.zero		1


	//----- nvinfo : EIATTR_MERCURY_ISA_VERSION
	.align		4
        /*0074*/ 	.byte	0x03, 0x5f
        /*0076*/ 	.short	0x0101


	//----- nvinfo : EIATTR_COOP_GROUP_MASK_REGIDS
	.align		4
        /*0078*/ 	.byte	0x04, 0x29
        /*007a*/ 	.short	(.L_190 - .L_189)


	//   ....[0]....
.L_189:
        /*007c*/ 	.word	0xffffffff


	//   ....[1]....
        /*0080*/ 	.word	0xffffffff


	//   ....[2]....
        /*0084*/ 	.word	0xffffffff


	//   ....[3]....
        /*0088*/ 	.word	0xffffffff


	//   ....[4]....
        /*008c*/ 	.word	0xffffffff


	//   ....[5]....
        /*0090*/ 	.word	0xffffffff


	//   ....[6]....
        /*0094*/ 	.word	0xffffffff


	//   ....[7]....
        /*0098*/ 	.word	0xffffffff


	//   ....[8]....
        /*009c*/ 	.word	0xffffffff


	//   ....[9]....
        /*00a0*/ 	.word	0xffffffff


	//   ....[10]....
        /*00a4*/ 	.word	0xffffffff


	//   ....[11]....
        /*00a8*/ 	.word	0xffffffff


	//   ....[12]....
        /*00ac*/ 	.word	0xffffffff


	//   ....[13]....
        /*00b0*/ 	.word	0xffffffff


	//   ....[14]....
        /*00b4*/ 	.word	0xffffffff


	//   ....[15]....
        /*00b8*/ 	.word	0xffffffff


	//   ....[16]....
        /*00bc*/ 	.word	0xffffffff


	//   ....[17]....
        /*00c0*/ 	.word	0xffffffff


	//   ....[18]....
        /*00c4*/ 	.word	0xffffffff


	//   ....[19]....
        /*00c8*/ 	.word	0xffffffff


	//   ....[20]....
        /*00cc*/ 	.word	0xffffffff


	//   ....[21]....
        /*00d0*/ 	.word	0xffffffff


	//   ....[22]....
        /*00d4*/ 	.word	0xffffffff


	//   ....[23]....
        /*00d8*/ 	.word	0xffffffff


	//   ....[24]....
        /*00dc*/ 	.word	0xffffffff


	//   ....[25]....
        /*00e0*/ 	.word	0xffffffff


	//   ....[26]....
        /*00e4*/ 	.word	0xffffffff


	//   ....[27]....
        /*00e8*/ 	.word	0xffffffff


	//   ....[28]....
        /*00ec*/ 	.word	0xffffffff


	//   ....[29]....
        /*00f0*/ 	.word	0xffffffff


	//----- nvinfo : EIATTR_COOP_GROUP_INSTR_OFFSETS
	.align		4
.L_190:
        /*00f4*/ 	.byte	0x04, 0x28
        /*00f6*/ 	.short	(.L_192 - .L_191)


	//   ....[0]....
.L_191:
        /*00f8*/ 	.word	0x00000890


	//   ....[1]....
        /*00fc*/ 	.word	0x000008f0


	//   ....[2]....
        /*0100*/ 	.word	0x00000940


	//   ....[3]....
        /*0104*/ 	.word	0x000009b0


	//   ....[4]....
        /*0108*/ 	.word	0x00000a10


	//   ....[5]....
        /*010c*/ 	.word	0x00000ba0


	//   ....[6]....
        /*0110*/ 	.word	0x00000c40


	//   ....[7]....
        /*0114*/ 	.word	0x00000cc0


	//   ....[8]....
        /*0118*/ 	.word	0x00000d20


	//   ....[9]....
        /*011c*/ 	.word	0x00000d60


	//   ....[10]....
        /*0120*/ 	.word	0x000019d0


	//   ....[11]....
        /*0124*/ 	.word	0x00001a30


	//   ....[12]....
        /*0128*/ 	.word	0x00001a90


	//   ....[13]....
        /*012c*/ 	.word	0x00001af0


	//   ....[14]....
        /*0130*/ 	.word	0x00001b50


	//   ....[15]....
        /*0134*/ 	.word	0x000023f0


	//   ....[16]....
        /*0138*/ 	.word	0x00002450


	//   ....[17]....
        /*013c*/ 	.word	0x000024a0


	//   ....[18]....
        /*0140*/ 	.word	0x00002510


	//   ....[19]....
        /*0144*/ 	.word	0x00002570


	//   ....[20]....
        /*0148*/ 	.word	0x00002700


	//   ....[21]....
        /*014c*/ 	.word	0x00002790


	//   ....[22]....
        /*0150*/ 	.word	0x000027e0


	//   ....[23]....
        /*0154*/ 	.word	0x00002850


	//   ....[24]....
        /*0158*/ 	.word	0x000028c0


	//   ....[25]....
        /*015c*/ 	.word	0x000036a0


	//   ....[26]....
        /*0160*/ 	.word	0x00003700


	//   ....[27]....
        /*0164*/ 	.word	0x00003760


	//   ....[28]....
        /*0168*/ 	.word	0x000037c0


	//   ....[29]....
        /*016c*/ 	.word	0x00003820


	//----- nvinfo : EIATTR_VRC_CTA_INIT_COUNT
	.align		4
.L_192:
        /*0170*/ 	.byte	0x02, 0x4a
	.zero		1
	.zero		1


	//----- nvinfo : EIATTR_EXIT_INSTR_OFFSETS
	.align		4
        /*0174*/ 	.byte	0x04, 0x1c
        /*0176*/ 	.short	(.L_194 - .L_193)


	//   ....[0]....
.L_193:
        /*0178*/ 	.word	0x00000080


	//   ....[1]....
        /*017c*/ 	.word	0x000000c0


	//   ....[2]....
        /*0180*/ 	.word	0x00003940


	//   ....[3]....
        /*0184*/ 	.word	0x00003990


	//----- nvinfo : EIATTR_MAX_THREADS
	.align		4
.L_194:
        /*0188*/ 	.byte	0x04, 0x05
        /*018a*/ 	.short	(.L_196 - .L_195)
.L_195:
        /*018c*/ 	.word	0x00000100
        /*0190*/ 	.word	0x00000001
        /*0194*/ 	.word	0x00000001


	//----- nvinfo : EIATTR_CRS_STACK_SIZE
	.align		4
.L_196:
        /*0198*/ 	.byte	0x04, 0x1e
        /*019a*/ 	.short	(.L_198 - .L_197)
.L_197:
        /*019c*/ 	.word	0x00000000


	//----- nvinfo : EIATTR_CBANK_PARAM_SIZE
	.align		4
.L_198:
        /*01a0*/ 	.byte	0x03, 0x19
        /*01a2*/ 	.short	0x001d


	//----- nvinfo : EIATTR_PARAM_CBANK
	.align		4
        /*01a4*/ 	.byte	0x04, 0x0a
        /*01a6*/ 	.short	(.L_200 - .L_199)
	.align		4
.L_199:
        /*01a8*/ 	.word	index@(.nv.constant0._ZN3cub18CUB_300001_SM_10006detail6reduce28DeviceReduceSingleTileKernelINS2_10policy_hubIijN4cuda3std3__44plusIiEEE10Policy1000EPiSC_iS9_iiNS7_10__identityEEEvT0_T1_T2_T3_T4_T6_)
        /*01ac*/ 	.short	0x0380
        /*01ae*/ 	.short	0x001d


	//----- nvinfo : EIATTR_SW_WAR
	.align		4
.L_200:
        /*01b0*/ 	.byte	0x04, 0x36
        /*01b2*/ 	.short	(.L_202 - .L_201)
.L_201:
        /*01b4*/ 	.word	0x00000008
.L_202:


//--------------------- .nv.info._ZN3cub18CUB_300001_SM_10006detail6reduce18DeviceReduceKernelINS2_10policy_hubIijN4cuda3std3__44plusIiEEE10Policy1000EN6thrust24THRUST_300001_SM_1000_NS6detail15normal_iteratorINSD_10device_ptrIiEEEEjS9_iNS7_10__identityEEEvT0_PT3_T1_NS0_13GridEvenShareISN_EET2_T4_ --------------------------
	.section	.nv.info._ZN3cub18CUB_300001_SM_10006detail6reduce18DeviceReduceKernelINS2_10policy_hubIijN4cuda3std3__44plusIiEEE10Policy1000EN6thrust24THRUST_300001_SM_1000_NS6detail15normal_iteratorINSD_10device_ptrIiEEEEjS9_iNS7_10__identityEEEvT0_PT3_T1_NS0_13GridEvenShareISN_EET2_T4_,"",@"SHT_CUDA_INFO"
	.sectionflags	@""
	.align	4


	//----- nvinfo : EIATTR_CUDA_API_VERSION
	.align		4
        /*0000*/ 	.byte	0x04, 0x37
        /*0002*/ 	.short	(.L_204 - .L_203)
.L_203:
        /*0004*/ 	.word	0x00000082


	//----- nvinfo : EIATTR_KPARAM_INFO
	.align		4
.L_204:
        /*0008*/ 	.byte	0x04, 0x17
        /*000a*/ 	.short	(.L_206 - .L_205)
.L_205:
        /*000c*/ 	.word	0x00000000
        /*0010*/ 	.short	0x0005
        /*0012*/ 	.short	0x003d
        /*0014*/ 	.byte	0x00, 0xf0, 0x05, 0x00


	//----- nvinfo : EIATTR_KPARAM_INFO
	.align		4
.L_206:
        /*0018*/ 	.byte	0x04, 0x17
        /*001a*/ 	.short	(.L_208 - .L_207)
.L_207:
        /*001c*/ 	.word	0x00000000
        /*0020*/ 	.short	0x0004
        /*0022*/ 	.short	0x003c
        /*0024*/ 	.byte	0x00, 0xf0, 0x05, 0x00


	//----- nvinfo : EIATTR_KPARAM_INFO
	.align		4
.L_208:
        /*0028*/ 	.byte	0x04, 0x17
        /*002a*/ 	.short	(.L_210 - .L_209)
.L_209:
        /*002c*/ 	.word	0x00000000
        /*0030*/ 	.short	0x0003
        /*0032*/ 	.short	0x0014
        /*0034*/ 	.byte	0x00, 0xf0, 0xa1, 0x00


	//----- nvinfo : EIATTR_KPARAM_INFO
	.align		4
.L_210:
        /*0038*/ 	.byte	0x04, 0x17
        /*003a*/ 	.short	(.L_212 - .L_211)
.L_211:
        /*003c*/ 	.word	0x00000000
        /*0040*/ 	.short	0x0002
        /*0042*/ 	.short	0x0010
        /*0044*/ 	.byte	0x00, 0xf0, 0x11, 0x00


	//----- nvinfo : EIATTR_KPARAM_INFO
	.align		4
.L_212:
        /*0048*/ 	.byte	0x04, 0x17
        /*004a*/ 	.short	(.L_214 - .L_213)
.L_213:
        /*004c*/ 	.word	0x00000000
        /*0050*/ 	.short	0x0001
        /*0052*/ 	.short	0x0008
        /*0054*/ 	.byte	0x00, 0xf5, 0x21, 0x00


	//----- nvinfo : EIATTR_KPARAM_INFO
	.align		4
.L_214:
        /*0058*/ 	.byte	0x04, 0x17
        /*005a*/ 	.short	(.L_216 - .L_215)
.L_215:
        /*005c*/ 	.word	0x00000000
        /*0060*/ 	.short	0x0000
        /*0062*/ 	.short	0x0000
        /*0064*/ 	.byte	0x00, 0xf0, 0x21, 0x00


	//----- nvinfo : EIATTR_SPARSE_MMA_MASK
	.align		4
.L_216:
        /*0068*/ 	.byte	0x03, 0x50
        /*006a*/ 	.short	0x0000


	//----- nvinfo : EIATTR_MAXREG_COUNT
	.align		4
        /*006c*/ 	.byte	0x03, 0x1b
        /*006e*/ 	.short	0x00ff


	//----- nvinfo : EIATTR_NUM_BARRIERS
	.align		4
        /*0070*/ 	.byte	0x02, 0x4c
        /*0072*/ 	.byte	0x01
	.zero		1


	//----- nvinfo : EIATTR_MERCURY_ISA_VERSION
	.align		4
        /*0074*/ 	.byte	0x03, 0x5f
        /*0076*/ 	.short	0x0101


	//----- nvinfo : EIATTR_COOP_GROUP_MASK_REGIDS
	.align		4
        /*0078*/ 	.byte	0x04, 0x29
        /*007a*/ 	.short	(.L_218 - .L_217)


	//   ....[0]....
.L_217:
        /*007c*/ 	.word	0xffffffff


	//   ....[1]....
        /*0080*/ 	.word	0xffffffff


	//   ....[2]....
        /*0084*/ 	.word	0xffffffff


	//   ....[3]....
        /*0088*/ 	.word	0xffffffff


	//   ....[4]....
        /*008c*/ 	.word	0xffffffff


	//   ....[5]....
        /*0090*/ 	.word	0xffffffff


	//   ....[6]....
        /*0094*/ 	.word	0xffffffff


	//   ....[7]....
        /*0098*/ 	.word	0xffffffff


	//   ....[8]....
        /*009c*/ 	.word	0xffffffff


	//   ....[9]....
        /*00a0*/ 	.word	0xffffffff


	//   ....[10]....
        /*00a4*/ 	.word	0xffffffff


	//   ....[11]....
        /*00a8*/ 	.word	0xffffffff


	//   ....[12]....
        /*00ac*/ 	.word	0xffffffff


	//   ....[13]....
        /*00b0*/ 	.word	0xffffffff


	//   ....[14]....
        /*00b4*/ 	.word	0xffffffff


	//----- nvinfo : EIATTR_COOP_GROUP_INSTR_OFFSETS
	.align		4
.L_218:
        /*00b8*/ 	.byte	0x04, 0x28
        /*00ba*/ 	.short	(.L_220 - .L_219)


	//   ....[0]....
.L_219:
        /*00bc*/ 	.word	0x00000b10


	//   ....[1]....
        /*00c0*/ 	.word	0x00000b70


	//   ....[2]....
        /*00c4*/ 	.word	0x00000bd0


	//   ....[3]....
        /*00c8*/ 	.word	0x00000c30


	//   ....[4]....
        /*00cc*/ 	.word	0x00000c90


	//   ....[5]....
        /*00d0*/ 	.word	0x00000e20


	//   ....[6]....
        /*00d4*/ 	.word	0x00000ec0


	//   ....[7]....
        /*00d8*/ 	.word	0x00000f20


	//   ....[8]....
        /*00dc*/ 	.word	0x00000f80


	//   ....[9]....
        /*00e0*/ 	.word	0x00000fe0


	//   ....[10]....
        /*00e4*/ 	.word	0x00002100


	//   ....[11]....
        /*00e8*/ 	.word	0x00002170


	//   ....[12]....
        /*00ec*/ 	.word	0x000021c0


	//   ....[13]....
        /*00f0*/ 	.word	0x00002210


	//   ....[14]....
        /*00f4*/ 	.word	0x00002280


	//----- nvinfo : EIATTR_VRC_CTA_INIT_COUNT
	.align		4
.L_220:
        /*00f8*/ 	.byte	0x02, 0x4a
	.zero		1
	.zero		1


	//----- nvinfo : EIATTR_EXIT_INSTR_OFFSETS
	.align		4
        /*00fc*/ 	.byte	0x04, 0x1c
        /*00fe*/ 	.short	(.L_222 - .L_221)


	//   ....[0]....
.L_221:
        /*0100*/ 	.word	0x000023b0


	//   ....[1]....
        /*0104*/ 	.word	0x000023f0


	//----- nvinfo : EIATTR_MAX_THREADS
	.align		4
.L_222:
        /*0108*/ 	.byte	0x04, 0x05
        /*010a*/ 	.short	(.L_224 - .L_223)
.L_223:
        /*010c*/ 	.word	0x00000100
        /*0110*/ 	.word	0x00000001
        /*0114*/ 	.word	0x00000001


	//----- nvinfo : EIATTR_CRS_STACK_SIZE
	.align		4
.L_224:
        /*0118*/ 	.byte	0x04, 0x1e
        /*011a*/ 	.short	(.L_226 - .L_225)
.L_225:
        /*011c*/ 	.word	0x00000000


	//----- nvinfo : EIATTR_CBANK_PARAM_SIZE
	.align		4
.L_226:
        /*0120*/ 	.byte	0x03, 0x19
        /*0122*/ 	.short	0x003e


	//----- nvinfo : EIATTR_PARAM_CBANK
	.align		4
        /*0124*/ 	.byte	0x04, 0x0a
        /*0126*/ 	.short	(.L_228 - .L_227)
	.align		4
.L_227:
        /*0128*/ 	.word	index@(.nv.constant0._ZN3cub18CUB_300001_SM_10006detail6reduce18DeviceReduceKernelINS2_10policy_hubIijN4cuda3std3__44plusIiEEE10Policy1000EN6thrust24THRUST_300001_SM_1000_NS6detail15normal_iteratorINSD_10device_ptrIiEEEEjS9_iNS7_10__identityEEEvT0_PT3_T1_NS0_13GridEvenShareISN_EET2_T4_)
        /*012c*/ 	.short	0x0380
        /*012e*/ 	.short	0x003e


	//----- nvinfo : EIATTR_SW_WAR
	.align		4
.L_228:
        /*0130*/ 	.byte	0x04, 0x36
        /*0132*/ 	.short	(.L_230 - .L_229)
.L_229:
        /*0134*/ 	.word	0x00000008
.L_230:


//--------------------- .nv.info._ZN3cub18CUB_300001_SM_10006detail6reduce28DeviceReduceSingleTileKernelINS2_10policy_hubIijN4cuda3std3__44plusIiEEE10Policy1000EN6thrust24THRUST_300001_SM_1000_NS6detail15normal_iteratorINSD_10device_ptrIiEEEEPijS9_iiNS7_10__identityEEEvT0_T1_T2_T3_T4_T6_ --------------------------
	.section	.nv.info._ZN3cub18CUB_300001_SM_10006detail6reduce28DeviceReduceSingleTileKernelINS2_10policy_hubIijN4cuda3std3__44plusIiEEE10Policy1000EN6thrust24THRUST_300001_SM_1000_NS6detail15normal_iteratorINSD_10device_ptrIiEEEEPijS9_iiNS7_10__identityEEEvT0_T1_T2_T3_T4_T6_,"",@"SHT_CUDA_INFO"
	.sectionflags	@""
	.align	4


	//----- nvinfo : EIATTR_CUDA_API_VERSION
	.align		4
        /*0000*/ 	.byte	0x04, 0x37
        /*0002*/ 	.short	(.L_232 - .L_231)
.L_231:
        /*0004*/ 	.word	0x00000082


	//----- nvinfo : EIATTR_KPARAM_INFO
	.align		4
.L_232:
        /*0008*/ 	.byte	0x04, 0x17
        /*000a*/ 	.short	(.L_234 - .L_233)
.L_233:
        /*000c*/ 	.word	0x00000000
        /*0010*/ 	.short	0x0005
        /*0012*/ 	.short	0x001c
        /*0014*/ 	.byte	0x00, 0xf0, 0x05, 0x00


	//----- nvinfo : EIATTR_KPARAM_INFO
	.align		4
.L_234:
        /*0018*/ 	.byte	0x04, 0x17
        /*001a*/ 	.short	(.L_236 - .L_235)
.L_235:
        /*001c*/ 	.word	0x00000000
        /*0020*/ 	.short	0x0004
        /*0022*/ 	.short	0x0018
        /*0024*/ 	.byte	0x00, 0xf0, 0x11, 0x00


	//----- nvinfo : EIATTR_KPARAM_INFO
	.align		4
.L_236:
        /*0028*/ 	.byte	0x04, 0x17
        /*002a*/ 	.short	(.L_238 - .L_237)
.L_237:
        /*002c*/ 	.word	0x00000000
        /*0030*/ 	.short	0x0003
        /*0032*/ 	.short	0x0014
        /*0034*/ 	.byte	0x00, 0xf0, 0x05, 0x00


	//----- nvinfo : EIATTR_KPARAM_INFO
	.align		4
.L_238:
        /*0038*/ 	.byte	0x04, 0x17
        /*003a*/ 	.short	(.L_240 - .L_239)
.L_239:
        /*003c*/ 	.word	0x00000000
        /*0040*/ 	.short	0x0002
        /*0042*/ 	.short	0x0010
        /*0044*/ 	.byte	0x00, 0xf0, 0x11, 0x00


	//----- nvinfo : EIATTR_KPARAM_INFO
	.align		4
.L_240:
        /*0048*/ 	.byte	0x04, 0x17
        /*004a*/ 	.short	(.L_242 - .L_241)
.L_241:
        /*004c*/ 	.word	0x00000000
        /*0050*/ 	.short	0x0001
        /*0052*/ 	.short	0x0008
        /*0054*/ 	.byte	0x00, 0xf5, 0x21, 0x00


	//----- nvinfo : EIATTR_KPARAM_INFO
	.align		4
.L_242:
        /*0058*/ 	.byte	0x04, 0x17
        /*005a*/ 	.short	(.L_244 - .L_243)
.L_243:
        /*005c*/ 	.word	0x00000000
        /*0060*/ 	.short	0x0000
        /*0062*/ 	.short	0x0000
        /*0064*/ 	.byte	0x00, 0xf0, 0x21, 0x00


	//----- nvinfo : EIATTR_SPARSE_MMA_MASK
	.align		4
.L_244:
        /*0068*/ 	.byte	0x03, 0x50
        /*006a*/ 	.short	0x0000


	//----- nvinfo : EIATTR_MAXREG_COUNT
	.align		4
        /*006c*/ 	.byte	0x03, 0x1b
        /*006e*/ 	.short	0x00ff


	//----- nvinfo : EIATTR_NUM_BARRIERS
	.align		4
        /*0070*/ 	.byte	0x02, 0x4c
        /*0072*/ 	.byte	0x01
	.zero		1


	//----- nvinfo : EIATTR_MERCURY_ISA_VERSION
	.align		4
        /*0074*/ 	.byte	0x03, 0x5f
        /*0076*/ 	.short	0x0101


	//----- nvinfo : EIATTR_COOP_GROUP_MASK_REGIDS
	.align		4
        /*0078*/ 	.byte	0x04, 0x29
        /*007a*/ 	.short	(.L_246 - .L_245)


	//   ....[0]....
.L_245:
        /*007c*/ 	.word	0xffffffff


	//   ....[1]....
        /*0080*/ 	.word	0xffffffff


	//   ....[2]....
        /*0084*/ 	.word	0xffffffff


	//   ....[3]....
        /*0088*/ 	.word	0xffffffff


	//   ....[4]....
        /*008c*/ 	.word	0xffffffff


	//   ....[5]....
        /*0090*/ 	.word	0xffffffff


	//   ....[6]....
        /*0094*/ 	.word	0xffffffff


	//   ....[7]....
        /*0098*/ 	.word	0xffffffff


	//   ....[8]....
        /*009c*/ 	.word	0xffffffff


	//   ....[9]....
        /*00a0*/ 	.word	0xffffffff


	//   ....[10]....
        /*00a4*/ 	.word	0xffffffff


	//   ....[11]....
        /*00a8*/ 	.word	0xffffffff


	//   ....[12]....
        /*00ac*/ 	.word	0xffffffff


	//   ....[13]....
        /*00b0*/ 	.word	0xffffffff


	//   ....[14]....
        /*00b4*/ 	.word	0xffffffff


	//----- nvinfo : EIATTR_COOP_GROUP_INSTR_OFFSETS
	.align		4
.L_246:
        /*00b8*/ 	.byte	0x04, 0x28
        /*00ba*/ 	.short	(.L_248 - .L_247)


	//   ....[0]....
.L_247:
        /*00bc*/ 	.word	0x00000830


	//   ....[1]....
        /*00c0*/ 	.word	0x00000890


	//   ....[2]....
        /*00c4*/ 	.word	0x000008f0


	//   ....[3]....
        /*00c8*/ 	.word	0x00000950


	//   ....[4]....
        /*00cc*/ 	.word	0x000009b0


	//   ....[5]....
        /*00d0*/ 	.word	0x00000b40


	//   ....[6]....
        /*00d4*/ 	.word	0x00000be0


	//   ....[7]....
        /*00d8*/ 	.word	0x00000c60


	//   ....[8]....
        /*00dc*/ 	.word	0x00000cc0


	//   ....[9]....
        /*00e0*/ 	.word	0x00000d00


	//   ....[10]....
        /*00e4*/ 	.word	0x00001cc0


	//   ....[11]....
        /*00e8*/ 	.word	0x00001d20


	//   ....[12]....
        /*00ec*/ 	.word	0x00001d80


	//   ....[13]....
        /*00f0*/ 	.word	0x00001de0


	//   ....[14]....
        /*00f4*/ 	.word	0x00001e40


	//----- nvinfo : EIATTR_VRC_CTA_INIT_COUNT
	.align		4
.L_248:
        /*00f8*/ 	.byte	0x02, 0x4a
	.zero		1
	.zero		1


	//----- nvinfo : EIATTR_EXIT_INSTR_OFFSETS
	.align		4
        /*00fc*/ 	.byte	0x04, 0x1c
        /*00fe*/ 	.short	(.L_250 - .L_249)


	//   ....[0]....
.L_249:
        /*0100*/ 	.word	0x00000080


	//   ....[1]....
        /*0104*/ 	.word	0x000000c0


	//   ....[2]....
        /*0108*/ 	.word	0x00001f60


	//   ....[3]....
        /*010c*/ 	.word	0x00001fb0


	//----- nvinfo : EIATTR_MAX_THREADS
	.align		4
.L_250:
        /*0110*/ 	.byte	0x04, 0x05
        /*0112*/ 	.short	(.L_252 - .L_251)
.L_251:
        /*0114*/ 	.word	0x00000100
        /*0118*/ 	.word	0x00000001
        /*011c*/ 	.word	0x00000001


	//----- nvinfo : EIATTR_CRS_STACK_SIZE
	.align		4
.L_252:
        /*0120*/ 	.byte	0x04, 0x1e
        /*0122*/ 	.short	(.L_254 - .L_253)
.L_253:
        /*0124*/ 	.word	0x00000000


	//----- nvinfo : EIATTR_CBANK_PARAM_SIZE
	.align		4
.L_254:
        /*0128*/ 	.byte	0x03, 0x19
        /*012a*/ 	.short	0x001d


	//----- nvinfo : EIATTR_PARAM_CBANK
	.align		4
        /*012c*/ 	.byte	0x04, 0x0a
        /*012e*/ 	.short	(.L_256 - .L_255)
	.align		4
.L_255:
        /*0130*/ 	.word	index@(.nv.constant0._ZN3cub18CUB_300001_SM_10006detail6reduce28DeviceReduceSingleTileKernelINS2_10policy_hubIijN4cuda3std3__44plusIiEEE10Policy1000EN6thrust24THRUST_300001_SM_1000_NS6detail15normal_iteratorINSD_10device_ptrIiEEEEPijS9_iiNS7_10__identityEEEvT0_T1_T2_T3_T4_T6_)
        /*0134*/ 	.short	0x0380
        /*0136*/ 	.short	0x001d


	//----- nvinfo : EIATTR_SW_WAR
	.align		4
.L_256:
        /*0138*/ 	.byte	0x04, 0x36
        /*013a*/ 	.short	(.L_258 - .L_257)
.L_257:
        /*013c*/ 	.word	0x00000008
.L_258:


//--------------------- .nv.info._ZN3cub18CUB_300001_SM_10006detail11EmptyKernelIvEEvv --------------------------
	.section	.nv.info._ZN3cub18CUB_300001_SM_10006detail11EmptyKernelIvEEvv,"",@"SHT_CUDA_INFO"
	.sectionflags	@""
	.align	4


	//----- nvinfo : EIATTR_CUDA_API_VERSION
	.align		4
        /*0000*/ 	.byte	0x04, 0x37
        /*0002*/ 	.short	(.L_260 - .L_259)
.L_259:
        /*0004*/ 	.word	0x00000082


	//----- nvinfo : EIATTR_SPARSE_MMA_MASK
	.align		4
.L_260:
        /*0008*/ 	.byte	0x03, 0x50
        /*000a*/ 	.short	0x0000


	//----- nvinfo : EIATTR_MAXREG_COUNT
	.align		4
        /*000c*/ 	.byte	0x03, 0x1b
        /*000e*/ 	.short	0x00ff


	//----- nvinfo : EIATTR_MERCURY_ISA_VERSION
	.align		4
        /*0010*/ 	.byte	0x03, 0x5f
        /*0012*/ 	.short	0x0101


	//----- nvinfo : EIATTR_VRC_CTA_INIT_COUNT
	.align		4
        /*0014*/ 	.byte	0x02, 0x4a
	.zero		1
	.zero		1


	//----- nvinfo : EIATTR_EXIT_INSTR_OFFSETS
	.align		4
        /*0018*/ 	.byte	0x04, 0x1c
        /*001a*/ 	.short	(.L_262 - .L_261)


	//   ....[0]....
.L_261:
        /*001c*/ 	.word	0x00000010


	//----- nvinfo : EIATTR_SW_WAR
	.align		4
.L_262:
        /*0020*/ 	.byte	0x04, 0x36
        /*0022*/ 	.short	(.L_264 - .L_263)
.L_263:
        /*0024*/ 	.word	0x00000008
.L_264:


//--------------------- .nv.info._Z11emptyKernelv --------------------------
	.section	.nv.info._Z11emptyKernelv,"",@"SHT_CUDA_INFO"
	.sectionflags	@""
	.align	4


	//----- nvinfo : EIATTR_CUDA_API_VERSION
	.align		4
        /*0000*/ 	.byte	0x04, 0x37
        /*0002*/ 	.short	(.L_266 - .L_265)
.L_265:
        /*0004*/ 	.word	0x00000082


	//----- nvinfo : EIATTR_SPARSE_MMA_MASK
	.align		4
.L_266:
        /*0008*/ 	.byte	0x03, 0x50
        /*000a*/ 	.short	0x0000


	//----- nvinfo : EIATTR_MAXREG_COUNT
	.align		4
        /*000c*/ 	.byte	0x03, 0x1b
        /*000e*/ 	.short	0x00ff


	//----- nvinfo : EIATTR_MERCURY_ISA_VERSION
	.align		4
        /*0010*/ 	.byte	0x03, 0x5f
        /*0012*/ 	.short	0x0101


	//----- nvinfo : EIATTR_VRC_CTA_INIT_COUNT
	.align		4
        /*0014*/ 	.byte	0x02, 0x4a
	.zero		1
	.zero		1


	//----- nvinfo : EIATTR_EXIT_INSTR_OFFSETS
	.align		4
        /*0018*/ 	.byte	0x04, 0x1c
        /*001a*/ 	.short	(.L_268 - .L_267)


	//   ....[0]....
.L_267:
        /*001c*/ 	.word	0x00000010


	//----- nvinfo : EIATTR_SW_WAR
	.align		4
.L_268:
        /*0020*/ 	.byte	0x04, 0x36
        /*0022*/ 	.short	(.L_270 - .L_269)
.L_269:
        /*0024*/ 	.word	0x00000008
.L_270:


//--------------------- .nv.callgraph             --------------------------
	.section	.nv.callgraph,"",@"SHT_CUDA_CALLGRAPH"
	.align	4
	.sectionentsize	8
	.align		4
        /*0000*/ 	.word	0x00000000
	.align		4
        /*0004*/ 	.word	0xffffffff
	.align		4
        /*0008*/ 	.word	0x00000000
	.align		4
        /*000c*/ 	.word	0xfffffffe
	.align		4
        /*0010*/ 	.word	0x00000000
	.align		4
        /*0014*/ 	.word	0xfffffffd
	.align		4
        /*0018*/ 	.word	0x00000000
	.align		4
        /*001c*/ 	.word	0xfffffffc


//--------------------- .nv.constant4             --------------------------
	.section	.nv.constant4,"a",@progbits
	.align	8
	.align		8
.nv.constant4:
        /*0000*/ 	.dword	_ZN34_INTERNAL_c1b4a1be_4_k_cu_14ecc4064cuda3std3__45__cpo5beginE
	.align		8
        /*0008*/ 	.dword	_ZN34_INTERNAL_c1b4a1be_4_k_cu_14ecc4064cuda3std3__45__cpo3endE
	.align		8
        /*0010*/ 	.dword	_ZN34_INTERNAL_c1b4a1be_4_k_cu_14ecc4064cuda3std3__45__cpo6cbeginE
	.align		8
        /*0018*/ 	.dword	_ZN34_INTERNAL_c1b4a1be_4_k_cu_14ecc4064cuda3std3__45__cpo4cendE
	.align		8
        /*0020*/ 	.dword	_ZN34_INTERNAL_c1b4a1be_4_k_cu_14ecc4064cuda3std3__45__cpo6rbeginE
	.align		8
        /*0028*/ 	.dword	_ZN34_INTERNAL_c1b4a1be_4_k_cu_14ecc4064cuda3std3__45__cpo4rendE
	.align		8
        /*0030*/ 	.dword	_ZN34_INTERNAL_c1b4a1be_4_k_cu_14ecc4064cuda3std3__45__cpo7crbeginE
	.align		8
        /*0038*/ 	.dword	_ZN34_INTERNAL_c1b4a1be_4_k_cu_14ecc4064cuda3std3__45__cpo5crendE
	.align		8
        /*0040*/ 	.dword	_ZN34_INTERNAL_c1b4a1be_4_k_cu_14ecc4064cuda3std3__436_GLOBAL__N__c1b4a1be_4_k_cu_14ecc4066ignoreE
	.align		8
        /*0048*/ 	.dword	_ZN34_INTERNAL_c1b4a1be_4_k_cu_14ecc4064cuda3std3__419piecewise_constructE
	.align		8
        /*0050*/ 	.dword	_ZN34_INTERNAL_c1b4a1be_4_k_cu_14ecc4064cuda3std3__48in_placeE
	.align		8
        /*0058*/ 	.dword	_ZN34_INTERNAL_c1b4a1be_4_k_cu_14ecc4064cuda3std3__420unreachable_sentinelE
	.align		8
        /*0060*/ 	.dword	_ZN34_INTERNAL_c1b4a1be_4_k_cu_14ecc4064cuda3std3__47nulloptE
	.align		8
        /*0068*/ 	.dword	_ZN34_INTERNAL_c1b4a1be_4_k_cu_14ecc4064cuda3std3__48unexpectE
	.align		8
        /*0070*/ 	.dword	_ZN34_INTERNAL_c1b4a1be_4_k_cu_14ecc4064cuda3std6ranges3__45__cpo4swapE
	.align		8
        /*0078*/ 	.dword	_ZN34_INTERNAL_c1b4a1be_4_k_cu_14ecc4064cuda3std6ranges3__45__cpo9iter_moveE
	.align		8
        /*0080*/ 	.dword	_ZN34_INTERNAL_c1b4a1be_4_k_cu_14ecc4064cuda3std6ranges3__45__cpo5beginE
	.align		8
        /*0088*/ 	.dword	_ZN34_INTERNAL_c1b4a1be_4_k_cu_14ecc4064cuda3std6ranges3__45__cpo3endE
	.align		8
        /*0090*/ 	.dword	_ZN34_INTERNAL_c1b4a1be_4_k_cu_14ecc4064cuda3std6ranges3__45__cpo6cbeginE
	.align		8
        /*0098*/ 	.dword	_ZN34_INTERNAL_c1b4a1be_4_k_cu_14ecc4064cuda3std6ranges3__45__cpo4cendE
	.align		8
        /*00a0*/ 	.dword	_ZN34_INTERNAL_c1b4a1be_4_k_cu_14ecc4064cuda3std6ranges3__45__cpo7advanceE
	.align		8
        /*00a8*/ 	.dword	_ZN34_INTERNAL_c1b4a1be_4_k_cu_14ecc4064cuda3std6ranges3__45__cpo9iter_swapE
	.align		8
        /*00b0*/ 	.dword	_ZN34_INTERNAL_c1b4a1be_4_k_cu_14ecc4064cuda3std6ranges3__45__cpo4nextE
	.align		8
        /*00b8*/ 	.dword	_ZN34_INTERNAL_c1b4a1be_4_k_cu_14ecc4064cuda3std6ranges3__45__cpo4prevE
	.align		8
        /*00c0*/ 	.dword	_ZN34_INTERNAL_c1b4a1be_4_k_cu_14ecc4064cuda3std6ranges3__45__cpo4dataE
	.align		8
        /*00c8*/ 	.dword	_ZN34_INTERNAL_c1b4a1be_4_k_cu_14ecc4064cuda3std6ranges3__45__cpo5cdataE
	.align		8
        /*00d0*/ 	.dword	_ZN34_INTERNAL_c1b4a1be_4_k_cu_14ecc4064cuda3std6ranges3__45__cpo4sizeE
	.align		8
        /*00d8*/ 	.dword	_ZN34_INTERNAL_c1b4a1be_4_k_cu_14ecc4064cuda3std6ranges3__45__cpo5ssizeE
	.align		8
        /*00e0*/ 	.dword	_ZN34_INTERNAL_c1b4a1be_4_k_cu_14ecc4064cuda3std6ranges3__45__cpo8distanceE
	.align		8
        /*00e8*/ 	.dword	_ZN34_INTERNAL_c1b4a1be_4_k_cu_14ecc4066thrust24THRUST_300001_SM_1000_NS8cuda_cub3parE
	.align		8
        /*00f0*/ 	.dword	_ZN34_INTERNAL_c1b4a1be_4_k_cu_14ecc4066thrust24THRUST_300001_SM_1000_NS8cuda_cub10par_nosyncE
	.align		8
        /*00f8*/ 	.dword	_ZN34_INTERNAL_c1b4a1be_4_k_cu_14ecc4066thrust24THRUST_300001_SM_1000_NS6system6detail10sequential3seqE
	.align		8
        /*0100*/ 	.dword	_ZN34_INTERNAL_c1b4a1be_4_k_cu_14ecc4066thrust24THRUST_300001_SM_1000_NS12placeholders2_1E
	.align		8
        /*0108*/ 	.dword	_ZN34_INTERNAL_c1b4a1be_4_k_cu_14ecc4066thrust24THRUST_300001_SM_1000_NS12placeholders2_2E
	.align		8
        /*0110*/ 	.dword	_ZN34_INTERNAL_c1b4a1be_4_k_cu_14ecc4066thrust24THRUST_300001_SM_1000_NS12placeholders2_3E
	.align		8
        /*0118*/ 	.dword	_ZN34_INTERNAL_c1b4a1be_4_k_cu_14ecc4066thrust24THRUST_300001_SM_1000_NS12placeholders2_4E
	.align		8
        /*0120*/ 	.dword	_ZN34_INTERNAL_c1b4a1be_4_k_cu_14ecc4066thrust24THRUST_300001_SM_1000_NS12placeholders2_5E
	.align		8
        /*0128*/ 	.dword	_ZN34_INTERNAL_c1b4a1be_4_k_cu_14ecc4066thrust24THRUST_300001_SM_1000_NS12placeholders2_6E
	.align		8
        /*0130*/ 	.dword	_ZN34_INTERNAL_c1b4a1be_4_k_cu_14ecc4066thrust24THRUST_300001_SM_1000_NS12placeholders2_7E
	.align		8
        /*0138*/ 	.dword	_ZN34_INTERNAL_c1b4a1be_4_k_cu_14ecc4066thrust24THRUST_300001_SM_1000_NS12placeholders2_8E
	.align		8
        /*0140*/ 	.dword	_ZN34_INTERNAL_c1b4a1be_4_k_cu_14ecc4066thrust24THRUST_300001_SM_1000_NS12placeholders2_9E
	.align		8
        /*0148*/ 	.dword	_ZN34_INTERNAL_c1b4a1be_4_k_cu_14ecc4066thrust24THRUST_300001_SM_1000_NS12placeholders3_10E
	.align		8
        /*0150*/ 	.dword	_ZN34_INTERNAL_c1b4a1be_4_k_cu_14ecc4066thrust24THRUST_300001_SM_1000_NS3seqE


//--------------------- .text._ZN3cub18CUB_300001_SM_10006detail6reduce28DeviceReduceSingleTileKernelINS2_10policy_hubIiyN4cuda3std3__44plusIiEEE10Policy1000EPiSC_iS9_iiNS7_10__identityEEEvT0_T1_T2_T3_T4_T6_ --------------------------
	.section	.text._ZN3cub18CUB_300001_SM_10006detail6reduce28DeviceReduceSingleTileKernelINS2_10policy_hubIiyN4cuda3std3__44plusIiEEE10Policy1000EPiSC_iS9_iiNS7_10__identityEEEvT0_T1_T2_T3_T4_T6_,"ax",@progbits
	.align	128
        .global         _ZN3cub18CUB_300001_SM_10006detail6reduce28DeviceReduceSingleTileKernelINS2_10policy_hubIiyN4cuda3std3__44plusIiEEE10Policy1000EPiSC_iS9_iiNS7_10__identityEEEvT0_T1_T2_T3_T4_T6_
        .type           _ZN3cub18CUB_300001_SM_10006detail6reduce28DeviceReduceSingleTileKernelINS2_10policy_hubIiyN4cuda3std3__44plusIiEEE10Policy1000EPiSC_iS9_iiNS7_10__identityEEEvT0_T1_T2_T3_T4_T6_,@function
        .size           _ZN3cub18CUB_300001_SM_10006detail6reduce28DeviceReduceSingleTileKernelINS2_10policy_hubIiyN4cuda3std3__44plusIiEEE10Policy1000EPiSC_iS9_iiNS7_10__identityEEEvT0_T1_T2_T3_T4_T6_,(.L_x_237 - _ZN3cub18CUB_300001_SM_10006detail6reduce28DeviceReduceSingleTileKernelINS2_10policy_hubIiyN4cuda3std3__44plusIiEEE10Policy1000EPiSC_iS9_iiNS7_10__identityEEEvT0_T1_T2_T3_T4_T6_)
        .other          _ZN3cub18CUB_300001_SM_10006detail6reduce28DeviceReduceSingleTileKernelINS2_10policy_hubIiyN4cuda3std3__44plusIiEEE10Policy1000EPiSC_iS9_iiNS7_10__identityEEEvT0_T1_T2_T3_T4_T6_,@"STO_CUDA_ENTRY STV_DEFAULT"
_ZN3cub18CUB_300001_SM_10006detail6reduce28DeviceReduceSingleTileKernelINS2_10policy_hubIiyN4cuda3std3__44plusIiEEE10Policy1000EPiSC_iS9_iiNS7_10__identityEEEvT0_T1_T2_T3_T4_T6_:
.text._ZN3cub18CUB_300001_SM_10006detail6reduce28DeviceReduceSingleTileKernelINS2_10policy_hubIiyN4cuda3std3__44plusIiEEE10Policy1000EPiSC_iS9_iiNS7_10__identityEEEvT0_T1_T2_T3_T4_T6_:
[----:B------:R-:W-:Y:S01]  /*0000*/  LDC R1, c[0x0][0x37c] ;  /* 0x0000df00ff017b82 */ /* 0x000fe20000000800 */
[----:B------:R-:W0:Y:S01]  /*0010*/  LDCU UR4, c[0x0][0x390] ;  /* 0x00007200ff0477ac */ /* 0x000e220008000800 */
[----:B------:R-:W1:Y:S01]  /*0020*/  LDCU.64 UR6, c[0x0][0x358] ;  /* 0x00006b00ff0677ac */ /* 0x000e620008000a00 */
[----:B0-----:R-:W-:-:S05]  /*0030*/  IMAD.U32 R20, RZ, RZ, UR4 ;  /* 0x00000004ff147e24 */ /* 0x001fca000f8e00ff */
[----:B------:R-:W-:-:S13]  /*0040*/  ISETP.NE.AND P0, PT, R20, RZ, PT ;  /* 0x000000ff1400720c */ /* 0x000fda0003f05270 */
[----:B-1----:R-:W-:Y:S05]  /*0050*/  @P0 BRA `(.L_x_0) ;  /* 0x00000000001c0947 */ /* 0x002fea0003800000 */
[----:B------:R-:W0:Y:S02]  /*0060*/  S2R R0, SR_TID.X ;  /* 0x0000000000007919 */ /* 0x000e240000002100 */
[----:B0-----:R-:W-:-:S13]  /*0070*/  ISETP.NE.AND P0, PT, R0, RZ, PT ;  /* 0x000000ff0000720c */ /* 0x001fda0003f05270 */
[----:B------:R-:W-:Y:S05]  /*0080*/  @P0 EXIT ;  /* 0x000000000000094d */ /* 0x000fea0003800000 */
[----:B------:R-:W0:Y:S08]  /*0090*/  LDC R5, c[0x0][0x398] ;  /* 0x0000e600ff057b82 */ /* 0x000e300000000800 */
[----:B------:R-:W0:Y:S02]  /*00a0*/  LDC.64 R2, c[0x0][0x388] ;  /* 0x0000e200ff027b82 */ /* 0x000e240000000a00 */
[----:B0-----:R-:W-:Y:S01]  /*00b0*/  STG.E desc[UR6][R2.64], R5 ;  /* 0x0000000502007986 */ /* 0x001fe2000c101906 */
[----:B------:R-:W-:Y:S05]  /*00c0*/  EXIT ;  /* 0x000000000000794d */ /* 0x000fea0003800000 */
.L_x_0:
[----:B------:R-:W0:Y:S01]  /*00d0*/  LDCU UR4, c[0x0][0x380] ;  /* 0x00007000ff0477ac */ /* 0x000e220008000800 */
[----:B------:R-:W-:Y:S01]  /*00e0*/  BSSY.RECONVERGENT B0, `(.L_x_1) ;  /* 0x0000385000007945 */ /* 0x000fe20003800200 */
[----:B0-----:R-:W-:-:S09]  /*00f0*/  ULOP3.LUT UP0, URZ, UR4, 0xf, URZ, 0xc0, !UPT ;  /* 0x0000000f04ff7892 */ /* 0x001fd2000f80c0ff */
[----:B------:R-:W-:Y:S05]  /*0100*/  BRA.U UP0, `(.L_x_2) ;  /* 0x0000001900d87547 */ /* 0x000fea000b800000 */
[----:B------:R-:W-:-:S13]  /*0110*/  ISETP.GT.AND P0, PT, R20, 0xfff, PT ;  /* 0x00000fff1400780c */ /* 0x000fda0003f04270 */
[----:B------:R-:W-:Y:S05]  /*0120*/  @P0 BRA `(.L_x_3) ;  /* 0x0000000c008c0947 */ /* 0x000fea0003800000 */
[----:B------:R-:W0:Y:S01]  /*0130*/  S2R R9, SR_TID.X ;  /* 0x0000000000097919 */ /* 0x000e220000002100 */
[----:B------:R-:W-:Y:S01]  /*0140*/  BSSY.RECONVERGENT B1, `(.L_x_4) ;  /* 0x0000009000017945 */ /* 0x000fe20003800200 */
[----:B------:R-:W-:Y:S01]  /*0150*/  IMAD.MOV.U32 R0, RZ, RZ, RZ ;  /* 0x000000ffff007224 */ /* 0x000fe200078e00ff */
[----:B0-----:R-:W-:Y:S01]  /*0160*/  ISETP.GE.AND P0, PT, R9, R20, PT ;  /* 0x000000140900720c */ /* 0x001fe20003f06270 */
[----:B------:R-:W-:-:S12]  /*0170*/  IMAD.MOV.U32 R11, RZ, RZ, R9 ;  /* 0x000000ffff0b7224 */ /* 0x000fd800078e0009 */
[----:B------:R-:W-:Y:S05]  /*0180*/  @P0 BRA `(.L_x_5) ;  /* 0x0000000000100947 */ /* 0x000fea0003800000 */
[----:B------:R-:W0:Y:S02]  /*0190*/  LDC.64 R2, c[0x0][0x380] ;  /* 0x0000e000ff027b82 */ /* 0x000e240000000a00 */
[----:B0-----:R-:W-:-:S05]  /*01a0*/  IMAD.WIDE.U32 R2, R9, 0x4, R2 ;  /* 0x0000000409027825 */ /* 0x001fca00078e0002 */
[----:B------:R0:W5:Y:S01]  /*01b0*/  LDG.E.CONSTANT R0, desc[UR6][R2.64] ;  /* 0x0000000602007981 */ /* 0x000162000c1e9900 */
[----:B------:R-:W-:-:S07]  /*01c0*/  VIADD R11, R9, 0x100 ;  /* 0x00000100090b7836 */ /* 0x000fce0000000000 */
.L_x_5:
[----:B------:R-:W-:Y:S05]  /*01d0*/  BSYNC.RECONVERGENT B1 ;  /* 0x0000000000017941 */ /* 0x000fea0003800200 */
.L_x_4:
[----:B------:R-:W-:Y:S01]  /*01e0*/  ISETP.GE.AND P0, PT, R11, R20, PT ;  /* 0x000000140b00720c */ /* 0x000fe20003f06270 */
[----:B------:R-:W-:-:S12]  /*01f0*/  BSSY.RECONVERGENT B1, `(.L_x_6) ;  /* 0x0000066000017945 */ /* 0x000fd80003800200 */
[----:B------:R-:W-:Y:S05]  /*0200*/  @P0 BRA `(.L_x_7) ;  /* 0x0000000400900947 */ /* 0x000fea0003800000 */
[----:B0-----:R-:W-:Y:S01]  /*0210*/  LOP3.LUT R3, RZ, R11, RZ, 0x33, !PT ;  /* 0x0000000bff037212 */ /* 0x001fe200078e33ff */
[----:B------:R-:W-:Y:S04]  /*0220*/  BSSY.RECONVERGENT B2, `(.L_x_8) ;  /* 0x0000015000027945 */ /* 0x000fe80003800200 */
[----:B------:R-:W-:-:S05]  /*0230*/  IMAD.IADD R4, R3, 0x1, R20 ;  /* 0x0000000103047824 */ /* 0x000fca00078e0214 */
[C---:B------:R-:W-:Y:S02]  /*0240*/  LOP3.LUT R2, R4.reuse, 0x300, RZ, 0xc0, !PT ;  /* 0x0000030004027812 */ /* 0x040fe400078ec0ff */
[----:B------:R-:W-:Y:S02]  /*0250*/  ISETP.GE.U32.AND P1, PT, R4, 0x300, PT ;  /* 0x000003000400780c */ /* 0x000fe40003f26070 */
[----:B------:R-:W-:-:S13]  /*0260*/  ISETP.NE.AND P0, PT, R2, 0x300, PT ;  /* 0x000003000200780c */ /* 0x000fda0003f05270 */
[----:B------:R-:W-:Y:S05]  /*0270*/  @!P0 BRA `(.L_x_9) ;  /* 0x00000000003c8947 */ /* 0x000fea0003800000 */
[----:B------:R-:W0:Y:S01]  /*0280*/  LDC.64 R2, c[0x0][0x380] ;  /* 0x0000e000ff027b82 */ /* 0x000e220000000a00 */
[----:B------:R-:W-:-:S04]  /*0290*/  LEA.HI R4, R4, 0x1, RZ, 0x18 ;  /* 0x0000000104047811 */ /* 0x000fc800078fc0ff */
[----:B------:R-:W-:-:S05]  /*02a0*/  LOP3.LUT R4, R4, 0x3, RZ, 0xc0, !PT ;  /* 0x0000000304047812 */ /* 0x000fca00078ec0ff */
[----:B------:R-:W-:Y:S02]  /*02b0*/  IMAD.MOV R4, RZ, RZ, -R4 ;  /* 0x000000ffff047224 */ /* 0x000fe400078e0a04 */
[----:B0-----:R-:W-:-:S04]  /*02c0*/  IMAD.WIDE.U32 R2, R11, 0x4, R2 ;  /* 0x000000040b027825 */ /* 0x001fc800078e0002 */
[----:B------:R-:W-:-:S07]  /*02d0*/  IMAD.MOV.U32 R5, RZ, RZ, R3 ;  /* 0x000000ffff057224 */ /* 0x000fce00078e0003 */
.L_x_10:
[----:B------:R-:W-:-:S06]  /*02e0*/  IMAD.MOV.U32 R3, RZ, RZ, R5 ;  /* 0x000000ffff037224 */ /* 0x000fcc00078e0005 */
[----:B------:R0:W2:Y:S01]  /*02f0*/  LDG.E.CONSTANT R3, desc[UR6][R2.64] ;  /* 0x0000000602037981 */ /* 0x0000a2000c1e9900 */
[----:B------:R-:W-:Y:S02]  /*0300*/  VIADD R4, R4, 0x1 ;  /* 0x0000000104047836 */ /* 0x000fe40000000000 */
[----:B------:R-:W-:-:S03]  /*0310*/  VIADD R11, R11, 0x100 ;  /* 0x000001000b0b7836 */ /* 0x000fc60000000000 */
[----:B------:R-:W-:Y:S02]  /*0320*/  ISETP.NE.AND P0, PT, R4, RZ, PT ;  /* 0x000000ff0400720c */ /* 0x000fe40003f05270 */
[----:B0-----:R-:W-:-:S05]  /*0330*/  IADD3 R2, P2, PT, R2, 0x400, RZ ;  /* 0x0000040002027810 */ /* 0x001fca0007f5e0ff */
[----:B------:R-:W-:Y:S02]  /*0340*/  IMAD.X R5, RZ, RZ, R5, P2 ;  /* 0x000000ffff057224 */ /* 0x000fe400010e0605 */
[----:B--2--5:R-:W-:-:S04]  /*0350*/  IMAD.IADD R0, R3, 0x1, R0 ;  /* 0x0000000103007824 */ /* 0x024fc800078e0200 */
[----:B------:R-:W-:Y:S05]  /*0360*/  @P0 BRA `(.L_x_10) ;  /* 0xfffffffc00dc0947 */ /* 0x000fea000383ffff */
.L_x_9:
[----:B------:R-:W-:Y:S05]  /*0370*/  BSYNC.RECONVERGENT B2 ;  /* 0x0000000000027941 */ /* 0x000fea0003800200 */
.L_x_8:
[----:B------:R-:W-:Y:S05]  /*0380*/  @!P1 BRA `(.L_x_7) ;  /* 0x0000000400309947 */ /* 0x000fea0003800000 */
[----:B------:R-:W-:Y:S01]  /*0390*/  IMAD.IADD R2, R20, 0x1, -R11 ;  /* 0x0000000114027824 */ /* 0x000fe200078e0a0b */
[----:B------:R-:W-:Y:S01]  /*03a0*/  BSSY.RECONVERGENT B2, `(.L_x_11) ;  /* 0x0000029000027945 */ /* 0x000fe20003800200 */
[----:B------:R-:W-:-:S03]  /*03b0*/  PLOP3.LUT P0, PT, PT, PT, PT, 0x80, 0x8 ;  /* 0x000000000008781c */ /* 0x000fc60003f0f070 */
[----:B------:R-:W-:-:S13]  /*03c0*/  ISETP.GT.AND P1, PT, R2, 0xc00, PT ;  /* 0x00000c000200780c */ /* 0x000fda0003f24270 */
[----:B------:R-:W-:Y:S05]  /*03d0*/  @!P1 BRA `(.L_x_12) ;  /* 0x0000000000949947 */ /* 0x000fea0003800000 */
[----:B------:R-:W-:Y:S01]  /*03e0*/  PLOP3.LUT P0, PT, PT, PT, PT, 0x8, 0x80 ;  /* 0x000000000080781c */ /* 0x000fe20003f0e170 */
[----:B------:R-:W-:-:S12]  /*03f0*/  VIADD R8, R20, 0xfffff400 ;  /* 0xfffff40014087836 */ /* 0x000fd80000000000 */
.L_x_13:
[----:B------:R-:W0:Y:S01]  /*0400*/  LDC.64 R4, c[0x0][0x380] ;  /* 0x0000e000ff047b82 */ /* 0x000e220000000a00 */
[C---:B------:R-:W-:Y:S02]  /*0410*/  VIADD R7, R11.reuse, 0x400 ;  /* 0x000004000b077836 */ /* 0x040fe40000000000 */
[C---:B------:R-:W-:Y:S02]  /*0420*/  VIADD R3, R11.reuse, 0x800 ;  /* 0x000008000b037836 */ /* 0x040fe40000000000 */
[----:B0-----:R-:W-:-:S05]  /*0430*/  IMAD.WIDE R22, R11, 0x4, R4 ;  /* 0x000000040b167825 */ /* 0x001fca00078e0204 */
[----:B------:R-:W2:Y:S01]  /*0440*/  LDG.E.CONSTANT R13, desc[UR6][R22.64] ;  /* 0x00000006160d7981 */ /* 0x000ea2000c1e9900 */
[----:B------:R-:W-:-:S03]  /*0450*/  IMAD.WIDE R6, R7, 0x4, R4 ;  /* 0x0000000407067825 */ /* 0x000fc600078e0204 */
[----:B------:R-:W2:Y:S04]  /*0460*/  LDG.E.CONSTANT R10, desc[UR6][R22.64+0x400] ;  /* 0x00040006160a7981 */ /* 0x000ea8000c1e9900 */
[----:B------:R-:W3:Y:S04]  /*0470*/  LDG.E.CONSTANT R12, desc[UR6][R22.64+0x800] ;  /* 0x00080006160c7981 */ /* 0x000ee8000c1e9900 */
[----:B------:R-:W3:Y:S01]  /*0480*/  LDG.E.CONSTANT R19, desc[UR6][R22.64+0xc00] ;  /* 0x000c000616137981 */ /* 0x000ee2000c1e9900 */
[----:B------:R-:W-:-:S03]  /*0490*/  IMAD.WIDE R2, R3, 0x4, R4 ;  /* 0x0000000403027825 */ /* 0x000fc600078e0204 */
[----:B------:R-:W4:Y:S04]  /*04a0*/  LDG.E.CONSTANT R16, desc[UR6][R6.64] ;  /* 0x0000000606107981 */ /* 0x000f28000c1e9900 */
[----:B------:R-:W4:Y:S01]  /*04b0*/  LDG.E.CONSTANT R15, desc[UR6][R6.64+0x400] ;  /* 0x00040006060f7981 */ /* 0x000f22000c1e9900 */
[----:B------:R-:W-:-:S03]  /*04c0*/  VIADD R25, R11, 0xc00 ;  /* 0x00000c000b197836 */ /* 0x000fc60000000000 */
[----:B------:R-:W4:Y:S04]  /*04d0*/  LDG.E.CONSTANT R14, desc[UR6][R6.64+0x800] ;  /* 0x00080006060e7981 */ /* 0x000f28000c1e9900 */
[----:B------:R-:W4:Y:S01]  /*04e0*/  LDG.E.CONSTANT R21, desc[UR6][R6.64+0xc00] ;  /* 0x000c000606157981 */ /* 0x000f22000c1e9900 */
[----:B------:R-:W-:-:S03]  /*04f0*/  IMAD.WIDE R4, R25, 0x4, R4 ;  /* 0x0000000419047825 */ /* 0x000fc600078e0204 */
[----:B------:R-:W4:Y:S04]  /*0500*/  LDG.E.CONSTANT R18, desc[UR6][R2.64] ;  /* 0x0000000602127981 */ /* 0x000f28000c1e9900 */
[----:B------:R-:W4:Y:S04]  /*0510*/  LDG.E.CONSTANT R17, desc[UR6][R2.64+0x400] ;  /* 0x0004000602117981 */ /* 0x000f28000c1e9900 */
[----:B------:R-:W4:Y:S04]  /*0520*/  LDG.E.CONSTANT R23, desc[UR6][R2.64+0x800] ;  /* 0x0008000602177981 */ /* 0x000f28000c1e9900 */
[----:B------:R-:W4:Y:S04]  /*0530*/  LDG.E.CONSTANT R24, desc[UR6][R2.64+0xc00] ;  /* 0x000c000602187981 */ /* 0x000f28000c1e9900 */
[----:B------:R-:W4:Y:S04]  /*0540*/  LDG.E.CONSTANT R25, desc[UR6][R4.64] ;  /* 0x0000000604197981 */ /* 0x000f28000c1e9900 */
[----:B------:R-:W4:Y:S04]  /*0550*/  LDG.E.CONSTANT R26, desc[UR6][R4.64+0x400] ;  /* 0x00040006041a7981 */ /* 0x000f28000c1e9900 */
[----:B------:R-:W4:Y:S04]  /*0560*/  LDG.E.CONSTANT R22, desc[UR6][R4.64+0x800] ;  /* 0x0008000604167981 */ /* 0x000f28000c1e9900 */
[----:B------:R-:W4:Y:S01]  /*0570*/  LDG.E.CONSTANT R27, desc[UR6][R4.64+0xc00] ;  /* 0x000c0006041b7981 */ /* 0x000f22000c1e9900 */
[----:B------:R-:W-:-:S05]  /*0580*/  VIADD R11, R11, 0x1000 ;  /* 0x000010000b0b7836 */ /* 0x000fca0000000000 */
[----:B------:R-:W-:Y:S02]  /*0590*/  ISETP.GE.AND P1, PT, R11, R8, PT ;  /* 0x000000080b00720c */ /* 0x000fe40003f26270 */
[----:B--2--5:R-:W-:-:S04]  /*05a0*/  IADD3 R10, PT, PT, R10, R13, R0 ;  /* 0x0000000d0a0a7210 */ /* 0x024fc80007ffe000 */
[----:B---3--:R-:W-:-:S04]  /*05b0*/  IADD3 R10, PT, PT, R19, R12, R10 ;  /* 0x0000000c130a7210 */ /* 0x008fc80007ffe00a */
[----:B----4-:R-:W-:-:S04]  /*05c0*/  IADD3 R10, PT, PT, R15, R16, R10 ;  /* 0x000000100f0a7210 */ /* 0x010fc80007ffe00a */
[----:B------:R-:W-:-:S04]  /*05d0*/  IADD3 R10, PT, PT, R21, R14, R10 ;  /* 0x0000000e150a7210 */ /* 0x000fc80007ffe00a */
[----:B------:R-:W-:-:S04]  /*05e0*/  IADD3 R10, PT, PT, R17, R18, R10 ;  /* 0x00000012110a7210 */ /* 0x000fc80007ffe00a */
[----:B------:R-:W-:-:S04]  /*05f0*/  IADD3 R10, PT, PT, R24, R23, R10 ;  /* 0x00000017180a7210 */ /* 0x000fc80007ffe00a */
[----:B------:R-:W-:-:S04]  /*0600*/  IADD3 R25, PT, PT, R26, R25, R10 ;  /* 0x000000191a197210 */ /* 0x000fc80007ffe00a */
[----:B------:R-:W-:Y:S01]  /*0610*/  IADD3 R0, PT, PT, R27, R22, R25 ;  /* 0x000000161b007210 */ /* 0x000fe20007ffe019 */
[----:B------:R-:W-:Y:S06]  /*0620*/  @!P1 BRA `(.L_x_13) ;  /* 0xfffffffc00749947 */ /* 0x000fec000383ffff */
.L_x_12:
[----:B------:R-:W-:Y:S05]  /*0630*/  BSYNC.RECONVERGENT B2 ;  /* 0x0000000000027941 */ /* 0x000fea0003800200 */
.L_x_11:
[----:B------:R-:W-:Y:S01]  /*0640*/  IMAD.IADD R2, R20, 0x1, -R11 ;  /* 0x0000000114027824 */ /* 0x000fe200078e0a0b */
[----:B------:R-:W-:Y:S04]  /*0650*/  BSSY.RECONVERGENT B2, `(.L_x_14) ;  /* 0x0000015000027945 */ /* 0x000fe80003800200 */
[----:B------:R-:W-:-:S13]  /*0660*/  ISETP.GT.AND P1, PT, R2, 0x400, PT ;  /* 0x000004000200780c */ /* 0x000fda0003f24270 */
[----:B------:R-:W-:Y:S05]  /*0670*/  @!P1 BRA `(.L_x_15) ;  /* 0x0000000000489947 */ /* 0x000fea0003800000 */
[----:B------:R-:W0:Y:S01]  /*0680*/  LDC.64 R4, c[0x0][0x380] ;  /* 0x0000e000ff047b82 */ /* 0x000e220000000a00 */
[C---:B------:R-:W-:Y:S02]  /*0690*/  VIADD R13, R11.reuse, 0x400 ;  /* 0x000004000b0d7836 */ /* 0x040fe40000000000 */
[----:B0-----:R-:W-:-:S05]  /*06a0*/  IMAD.WIDE R2, R11, 0x4, R4 ;  /* 0x000000040b027825 */ /* 0x001fca00078e0204 */
[----:B------:R-:W2:Y:S01]  /*06b0*/  LDG.E.CONSTANT R7, desc[UR6][R2.64] ;  /* 0x0000000602077981 */ /* 0x000ea2000c1e9900 */
[----:B------:R-:W-:-:S03]  /*06c0*/  IMAD.WIDE R4, R13, 0x4, R4 ;  /* 0x000000040d047825 */ /* 0x000fc600078e0204 */
[----:B------:R-:W2:Y:S04]  /*06d0*/  LDG.E.CONSTANT R6, desc[UR6][R2.64+0x400] ;  /* 0x0004000602067981 */ /* 0x000ea8000c1e9900 */
[----:B------:R-:W3:Y:S04]  /*06e0*/  LDG.E.CONSTANT R13, desc[UR6][R2.64+0x800] ;  /* 0x00080006020d7981 */ /* 0x000ee8000c1e9900 */
[----:B------:R-:W3:Y:S04]  /*06f0*/  LDG.E.CONSTANT R8, desc[UR6][R2.64+0xc00] ;  /* 0x000c000602087981 */ /* 0x000ee8000c1e9900 */
[----:B------:R-:W4:Y:S04]  /*0700*/  LDG.E.CONSTANT R15, desc[UR6][R4.64] ;  /* 0x00000006040f7981 */ /* 0x000f28000c1e9900 */
[----:B------:R-:W4:Y:S04]  /*0710*/  LDG.E.CONSTANT R10, desc[UR6][R4.64+0x400] ;  /* 0x00040006040a7981 */ /* 0x000f28000c1e9900 */
[----:B------:R-:W4:Y:S04]  /*0720*/  LDG.E.CONSTANT R17, desc[UR6][R4.64+0x800] ;  /* 0x0008000604117981 */ /* 0x000f28000c1e9900 */
[----:B------:R-:W4:Y:S01]  /*0730*/  LDG.E.CONSTANT R12, desc[UR6][R4.64+0xc00] ;  /* 0x000c0006040c7981 */ /* 0x000f22000c1e9900 */
[----:B------:R-:W-:Y:S01]  /*0740*/  PLOP3.LUT P0, PT, PT, PT, PT, 0x8, 0x80 ;  /* 0x000000000080781c */ /* 0x000fe20003f0e170 */
[----:B------:R-:W-:Y:S01]  /*0750*/  VIADD R11, R11, 0x800 ;  /* 0x000008000b0b7836 */ /* 0x000fe20000000000 */
[----:B--2--5:R-:W-:-:S04]  /*0760*/  IADD3 R6, PT, PT, R6, R7, R0 ;  /* 0x0000000706067210 */ /* 0x024fc80007ffe000 */
[----:B---3--:R-:W-:-:S04]  /*0770*/  IADD3 R6, PT, PT, R8, R13, R6 ;  /* 0x0000000d08067210 */ /* 0x008fc80007ffe006 */
[----:B----4-:R-:W-:-:S04]  /*0780*/  IADD3 R6, PT, PT, R10, R15, R6 ;  /* 0x0000000f0a067210 */ /* 0x010fc80007ffe006 */
[----:B------:R-:W-:-:S07]  /*0790*/  IADD3 R0, PT, PT, R12, R17, R6 ;  /* 0x000000110c007210 */ /* 0x000fce0007ffe006 */
.L_x_15:
[----:B------:R-:W-:Y:S05]  /*07a0*/  BSYNC.RECONVERGENT B2 ;  /* 0x0000000000027941 */ /* 0x000fea0003800200 */
.L_x_14:
[----:B------:R-:W-:-:S13]  /*07b0*/  ISETP.LT.OR P0, PT, R11, R20, P0 ;  /* 0x000000140b00720c */ /* 0x000fda0000701670 */
[----:B------:R-:W-:Y:S05]  /*07c0*/  @!P0 BRA `(.L_x_7) ;  /* 0x0000000000208947 */ /* 0x000fea0003800000 */
[----:B------:R-:W0:Y:S02]  /*07d0*/  LDC.64 R2, c[0x0][0x380] ;  /* 0x0000e000ff027b82 */ /* 0x000e240000000a00 */
[----:B0-----:R-:W-:-:S05]  /*07e0*/  IMAD.WIDE R2, R11, 0x4, R2 ;  /* 0x000000040b027825 */ /* 0x001fca00078e0202 */
[----:B------:R-:W2:Y:S04]  /*07f0*/  LDG.E.CONSTANT R5, desc[UR6][R2.64] ;  /* 0x0000000602057981 */ /* 0x000ea8000c1e9900 */
[----:B------:R-:W2:Y:S04]  /*0800*/  LDG.E.CONSTANT R4, desc[UR6][R2.64+0x400] ;  /* 0x0004000602047981 */ /* 0x000ea8000c1e9900 */
[----:B------:R-:W3:Y:S04]  /*0810*/  LDG.E.CONSTANT R7, desc[UR6][R2.64+0x800] ;  /* 0x0008000602077981 */ /* 0x000ee8000c1e9900 */
[----:B------:R-:W3:Y:S01]  /*0820*/  LDG.E.CONSTANT R6, desc[UR6][R2.64+0xc00] ;  /* 0x000c000602067981 */ /* 0x000ee2000c1e9900 */
[----:B--2--5:R-:W-:-:S04]  /*0830*/  IADD3 R0, PT, PT, R4, R5, R0 ;  /* 0x0000000504007210 */ /* 0x024fc80007ffe000 */
[----:B---3--:R-:W-:-:S07]  /*0840*/  IADD3 R0, PT, PT, R6, R7, R0 ;  /* 0x0000000706007210 */ /* 0x008fce0007ffe000 */
.L_x_7:
[----:B------:R-:W-:Y:S05]  /*0850*/  BSYNC.RECONVERGENT B1 ;  /* 0x0000000000017941 */ /* 0x000fea0003800200 */
.L_x_6:
[----:B------:R-:W-:-:S13]  /*0860*/  ISETP.GE.AND P0, PT, R20, 0x100, PT ;  /* 0x000001001400780c */ /* 0x000fda0003f06270 */
[----:B------:R-:W-:Y:S05]  /*0870*/  @!P0 BRA `(.L_x_16) ;  /* 0x0000000000ac8947 */ /* 0x000fea0003800000 */
[----:B------:R-:W1:Y:S01]  /*0880*/  S2R R6, SR_LANEID ;  /* 0x0000000000067919 */ /* 0x000e620000000000 */
[----:B0----5:R-:W0:Y:S01]  /*0890*/  SHFL.DOWN PT, R2, R0, 0x1, 0x1f ;  /* 0x08201f0000027f89 */ /* 0x021e2200000e0000 */
[C---:B-1----:R-:W-:Y:S02]  /*08a0*/  ISETP.GT.AND P0, PT, R6.reuse, 0x1e, PT ;  /* 0x0000001e0600780c */ /* 0x042fe40003f04270 */
[----:B------:R-:W-:Y:S02]  /*08b0*/  ISETP.NE.AND P1, PT, R6, RZ, PT ;  /* 0x000000ff0600720c */ /* 0x000fe40003f25270 */
[----:B0-----:R-:W-:Y:S02]  /*08c0*/  SEL R3, R2, RZ, !P0 ;  /* 0x000000ff02037207 */ /* 0x001fe40004000000 */
[----:B------:R-:W-:-:S03]  /*08d0*/  ISETP.GT.AND P0, PT, R6, 0x1d, PT ;  /* 0x0000001d0600780c */ /* 0x000fc60003f04270 */
[----:B------:R-:W-:-:S05]  /*08e0*/  IMAD.IADD R3, R3, 0x1, R0 ;  /* 0x0000000103037824 */ /* 0x000fca00078e0200 */
[----:B------:R-:W0:Y:S01]  /*08f0*/  SHFL.DOWN PT, R2, R3, 0x2, 0x1f ;  /* 0x08401f0003027f89 */ /* 0x000e2200000e0000 */
[----:B------:R-:W1:Y:S01]  /*0900*/  @!P1 S2R R7, SR_CgaCtaId ;  /* 0x0000000000079919 */ /* 0x000e620000008800 */
[----:B0-----:R-:W-:Y:S02]  /*0910*/  SEL R2, R2, RZ, !P0 ;  /* 0x000000ff02027207 */ /* 0x001fe40004000000 */
[----:B------:R-:W-:-:S03]  /*0920*/  ISETP.GT.AND P0, PT, R6, 0x1b, PT ;  /* 0x0000001b0600780c */ /* 0x000fc60003f04270 */
[----:B------:R-:W-:-:S05]  /*0930*/  IMAD.IADD R2, R3, 0x1, R2 ;  /* 0x0000000103027824 */ /* 0x000fca00078e0202 */
[----:B------:R-:W0:Y:S02]  /*0940*/  SHFL.DOWN PT, R4, R2, 0x4, 0x1f ;  /* 0x08801f0002047f89 */ /* 0x000e2400000e0000 */
[----:B0-----:R-:W-:Y:S02]  /*0950*/  SEL R5, R4, RZ, !P0 ;  /* 0x000000ff04057207 */ /* 0x001fe40004000000 */
[----:B------:R-:W-:Y:S02]  /*0960*/  ISETP.GT.AND P0, PT, R6, 0x17, PT ;  /* 0x000000170600780c */ /* 0x000fe40003f04270 */
[----:B------:R-:W-:Y:S01]  /*0970*/  @!P1 MOV R4, 0x400 ;  /* 0x0000040000049802 */ /* 0x000fe20000000f00 */
[----:B------:R-:W-:Y:S01]  /*0980*/  IMAD.IADD R5, R2, 0x1, R5 ;  /* 0x0000000102057824 */ /* 0x000fe200078e0205 */
[----:B------:R-:W-:Y:S02]  /*0990*/  @!P1 SHF.R.U32.HI R2, RZ, 0x3, R9 ;  /* 0x00000003ff029819 */ /* 0x000fe40000011609 */
[----:B-1----:R-:W-:-:S02]  /*09a0*/  @!P1 LEA R7, R7, R4, 0x18 ;  /* 0x0000000407079211 */ /* 0x002fc400078ec0ff */
[----:B------:R-:W0:Y:S01]  /*09b0*/  SHFL.DOWN PT, R0, R5, 0x8, 0x1f ;  /* 0x09001f0005007f89 */ /* 0x000e2200000e0000 */
[----:B------:R-:W-:-:S05]  /*09c0*/  @!P1 LOP3.LUT R2, R2, 0x7c, RZ, 0xc0, !PT ;  /* 0x0000007c02029812 */ /* 0x000fca00078ec0ff */
[----:B------:R-:W-:Y:S01]  /*09d0*/  @!P1 IMAD.IADD R2, R2, 0x1, R7 ;  /* 0x0000000102029824 */ /* 0x000fe200078e0207 */
[----:B0-----:R-:W-:Y:S02]  /*09e0*/  SEL R0, R0, RZ, !P0 ;  /* 0x000000ff00007207 */ /* 0x001fe40004000000 */
[----:B------:R-:W-:-:S03]  /*09f0*/  ISETP.GT.AND P0, PT, R6, 0xf, PT ;  /* 0x0000000f0600780c */ /* 0x000fc60003f04270 */
[----:B------:R-:W-:-:S05]  /*0a00*/  IMAD.IADD R0, R5, 0x1, R0 ;  /* 0x0000000105007824 */ /* 0x000fca00078e0200 */
[----:B------:R-:W0:Y:S02]  /*0a10*/  SHFL.DOWN PT, R3, R0, 0x10, 0x1f ;  /* 0x0a001f0000037f89 */ /* 0x000e2400000e0000 */
[----:B0-----:R-:W-:Y:S02]  /*0a20*/  SEL R3, R3, RZ, !P0 ;  /* 0x000000ff03037207 */ /* 0x001fe40004000000 */
[----:B------:R-:W-:-:S03]  /*0a30*/  ISETP.NE.AND P0, PT, R9, RZ, PT ;  /* 0x000000ff0900720c */ /* 0x000fc60003f05270 */
[----:B------:R-:W-:-:S05]  /*0a40*/  IMAD.IADD R3, R0, 0x1, R3 ;  /* 0x0000000100037824 */ /* 0x000fca00078e0203 */
[----:B------:R0:W-:Y:S01]  /*0a50*/  @!P1 STS [R2+0x8], R3 ;  /* 0x0000080302009388 */ /* 0x0001e20000000800 */
[----:B------:R-:W-:Y:S06]  /*0a60*/  BAR.SYNC.DEFER_BLOCKING 0x0 ;  /* 0x0000000000007b1d */ /* 0x000fec0000010000 */
[----:B------:R-:W-:Y:S05]  /*0a70*/  @P0 BRA `(.L_x_17) ;  /* 0x0000002c00ac0947 */ /* 0x000fea0003800000 */
[----:B------:R-:W1:Y:S01]  /*0a80*/  S2UR UR5, SR_CgaCtaId ;  /* 0x00000000000579c3 */ /* 0x000e620000008800 */
[----:B------:R-:W-:Y:S02]  /*0a90*/  UMOV UR4, 0x400 ;  /* 0x0000040000047882 */ /* 0x000fe40000000000 */
[----:B-1----:R-:W-:-:S09]  /*0aa0*/  ULEA UR4, UR5, UR4, 0x18 ;  /* 0x0000000405047291 */ /* 0x002fd2000f8ec0ff */
[----:B------:R-:W-:Y:S04]  /*0ab0*/  LDS R0, [UR4+0xc] ;  /* 0x00000c04ff007984 */ /* 0x000fe80008000800 */
[----:B------:R-:W1:Y:S04]  /*0ac0*/  LDS.128 R4, [UR4+0x10] ;  /* 0x00001004ff047984 */ /* 0x000e680008000c00 */
[----:B------:R-:W2:Y:S01]  /*0ad0*/  LDS.64 R8, [UR4+0x20] ;  /* 0x00002004ff087984 */ /* 0x000ea20008000a00 */
[----:B-1----:R-:W-:-:S04]  /*0ae0*/  IADD3 R0, PT, PT, R4, R0, R3 ;  /* 0x0000000004007210 */ /* 0x002fc80007ffe003 */
[----:B------:R-:W-:-:S04]  /*0af0*/  IADD3 R0, PT, PT, R6, R0, R5 ;  /* 0x0000000006007210 */ /* 0x000fc80007ffe005 */
[----:B--2---:R-:W-:-:S05]  /*0b00*/  IADD3 R0, PT, PT, R8, R0, R7 ;  /* 0x0000000008007210 */ /* 0x004fca0007ffe007 */
[----:B0-----:R-:W-:Y:S01]  /*0b10*/  IMAD.IADD R3, R0, 0x1, R9 ;  /* 0x0000000100037824 */ /* 0x001fe200078e0209 */
[----:B------:R-:W-:Y:S06]  /*0b20*/  BRA `(.L_x_17) ;  /* 0x0000002c00807947 */ /* 0x000fec0003800000 */
.L_x_16:
[----:B0-----:R-:W-:Y:S01]  /*0b30*/  LOP3.LUT R2, R9, 0x3e0, RZ, 0xc0, !PT ;  /* 0x000003e009027812 */ /* 0x001fe200078ec0ff */
[----:B------:R-:W0:Y:S03]  /*0b40*/  S2R R8, SR_LANEID ;  /* 0x0000000000087919 */ /* 0x000e260000000000 */
[----:B------:R-:W-:Y:S01]  /*0b50*/  LOP3.LUT R5, RZ, R2, RZ, 0x33, !PT ;  /* 0x00000002ff057212 */ /* 0x000fe200078e33ff */
[----:B------:R-:W-:-:S04]  /*0b60*/  VIADD R3, R2, 0x20 ;  /* 0x0000002002037836 */ /* 0x000fc80000000000 */
[----:B------:R-:W-:Y:S01]  /*0b70*/  IMAD.IADD R5, R5, 0x1, R20 ;  /* 0x0000000105057824 */ /* 0x000fe200078e0214 */
[----:B------:R-:W-:-:S04]  /*0b80*/  ISETP.GT.AND P0, PT, R3, R20, PT ;  /* 0x000000140300720c */ /* 0x000fc80003f04270 */
[----:B------:R-:W-:-:S05]  /*0b90*/  SEL R5, R5, 0x1f, P0 ;  /* 0x0000001f05057807 */ /* 0x000fca0000000000 */
[----:B-----5:R-:W1:Y:S01]  /*0ba0*/  SHFL.DOWN PT, R2, R0, 0x1, R5 ;  /* 0x0820000000027989 */ /* 0x020e6200000e0005 */
[CC--:B0-----:R-:W-:Y:S01]  /*0bb0*/  ISETP.GE.AND P0, PT, R8.reuse, R5.reuse, PT ;  /* 0x000000050800720c */ /* 0x0c1fe20003f06270 */
[C---:B------:R-:W-:Y:S01]  /*0bc0*/  VIADD R4, R8.reuse, 0x2 ;  /* 0x0000000208047836 */ /* 0x040fe20000000000 */
[C---:B------:R-:W-:Y:S01]  /*0bd0*/  ISETP.NE.AND P1, PT, R8.reuse, RZ, PT ;  /* 0x000000ff0800720c */ /* 0x040fe20003f25270 */
[----:B------:R-:W-:Y:S01]  /*0be0*/  VIADD R6, R8, 0x4 ;  /* 0x0000000408067836 */ /* 0x000fe20000000000 */
[----:B-1----:R-:W-:Y:S02]  /*0bf0*/  SEL R3, R2, RZ, !P0 ;  /* 0x000000ff02037207 */ /* 0x002fe40004000000 */
[----:B------:R-:W-:-:S03]  /*0c00*/  ISETP.GT.AND P0, PT, R4, R5, PT ;  /* 0x000000050400720c */ /* 0x000fc60003f04270 */
[----:B------:R-:W-:-:S06]  /*0c10*/  IMAD.IADD R2, R3, 0x1, R0 ;  /* 0x0000000103027824 */ /* 0x000fcc00078e0200 */
[----:B------:R-:W0:Y:S01]  /*0c20*/  @!P1 S2R R10, SR_CgaCtaId ;  /* 0x00000000000a9919 */ /* 0x000e220000008800 */
[----:B------:R-:W-:Y:S01]  /*0c30*/  @!P1 MOV R7, 0x400 ;  /* 0x0000040000079802 */ /* 0x000fe20000000f00 */
[----:B------:R-:W1:Y:S02]  /*0c40*/  SHFL.DOWN PT, R3, R2, 0x2, R5 ;  /* 0x0840000002037989 */ /* 0x000e6400000e0005 */
[----:B-1----:R-:W-:Y:S02]  /*0c50*/  SEL R3, R3, RZ, !P0 ;  /* 0x000000ff03037207 */ /* 0x002fe40004000000 */
[----:B------:R-:W-:Y:S02]  /*0c60*/  ISETP.GT.AND P0, PT, R6, R5, PT ;  /* 0x000000050600720c */ /* 0x000fe40003f04270 */
[----:B------:R-:W-:Y:S01]  /*0c70*/  @!P1 SHF.R.U32.HI R6, RZ, 0x3, R9 ;  /* 0x00000003ff069819 */ /* 0x000fe20000011609 */
[----:B------:R-:W-:Y:S01]  /*0c80*/  IMAD.IADD R4, R2, 0x1, R3 ;  /* 0x0000000102047824 */ /* 0x000fe200078e0203 */
[----:B0-----:R-:W-:Y:S01]  /*0c90*/  @!P1 LEA R7, R10, R7, 0x18 ;  /* 0x000000070a079211 */ /* 0x001fe200078ec0ff */
[----:B------:R-:W-:Y:S01]  /*0ca0*/  VIADD R2, R8, 0x8 ;  /* 0x0000000808027836 */ /* 0x000fe20000000000 */
[----:B------:R-:W-:-:S02]  /*0cb0*/  @!P1 LOP3.LUT R6, R6, 0x7c, RZ, 0xc0, !PT ;  /* 0x0000007c06069812 */ /* 0x000fc400078ec0ff */
[----:B------:R-:W0:Y:S03]  /*0cc0*/  SHFL.DOWN PT, R3, R4, 0x4, R5 ;  /* 0x0880000004037989 */ /* 0x000e2600000e0005 */
[----:B------:R-:W-:Y:S01]  /*0cd0*/  @!P1 IMAD.IADD R6, R6, 0x1, R7 ;  /* 0x0000000106069824 */ /* 0x000fe200078e0207 */
[----:B0-----:R-:W-:Y:S02]  /*0ce0*/  SEL R3, R3, RZ, !P0 ;  /* 0x000000ff03037207 */ /* 0x001fe40004000000 */
[----:B------:R-:W-:-:S03]  /*0cf0*/  ISETP.GT.AND P0, PT, R2, R5, PT ;  /* 0x000000050200720c */ /* 0x000fc60003f04270 */
[----:B------:R-:W-:Y:S02]  /*0d00*/  IMAD.IADD R0, R4, 0x1, R3 ;  /* 0x0000000104007824 */ /* 0x000fe400078e0203 */
[----:B------:R-:W-:-:S03]  /*0d10*/  VIADD R4, R8, 0x10 ;  /* 0x0000001008047836 */ /* 0x000fc60000000000 */
[----:B------:R-:W0:Y:S02]  /*0d20*/  SHFL.DOWN PT, R3, R0, 0x8, R5 ;  /* 0x0900000000037989 */ /* 0x000e2400000e0005 */
[----:B0-----:R-:W-:Y:S02]  /*0d30*/  SEL R3, R3, RZ, !P0 ;  /* 0x000000ff03037207 */ /* 0x001fe40004000000 */
[----:B------:R-:W-:-:S03]  /*0d40*/  ISETP.GT.AND P0, PT, R4, R5, PT ;  /* 0x000000050400720c */ /* 0x000fc60003f04270 */
[----:B------:R-:W-:-:S05]  /*0d50*/  IMAD.IADD R2, R0, 0x1, R3 ;  /* 0x0000000100027824 */ /* 0x000fca00078e0203 */
[----:B------:R-:W0:Y:S02]  /*0d60*/  SHFL.DOWN PT, R3, R2, 0x10, R5 ;  /* 0x0a00000002037989 */ /* 0x000e2400000e0005 */
[----:B0-----:R-:W-:Y:S02]  /*0d70*/  SEL R3, R3, RZ, !P0 ;  /* 0x000000ff03037207 */ /* 0x001fe40004000000 */
[----:B------:R-:W-:-:S03]  /*0d80*/  ISETP.NE.AND P0, PT, R9, RZ, PT ;  /* 0x000000ff0900720c */ /* 0x000fc60003f05270 */
[----:B------:R-:W-:-:S05]  /*0d90*/  IMAD.IADD R3, R2, 0x1, R3 ;  /* 0x0000000102037824 */ /* 0x000fca00078e0203 */
[----:B------:R4:W-:Y:S01]  /*0da0*/  @!P1 STS [R6+0x8], R3 ;  /* 0x0000080306009388 */ /* 0x0009e20000000800 */
[----:B------:R-:W-:Y:S06]  /*0db0*/  BAR.SYNC.DEFER_BLOCKING 0x0 ;  /* 0x0000000000007b1d */ /* 0x000fec0000010000 */
[----:B------:R-:W-:Y:S05]  /*0dc0*/  @P0 BRA `(.L_x_17) ;  /* 0x0000002800d80947 */ /* 0x000fea0003800000 */
[----:B------:R-:W0:Y:S01]  /*0dd0*/  S2UR UR5, SR_CgaCtaId ;  /* 0x00000000000579c3 */ /* 0x000e220000008800 */
[----:B------:R-:W-:Y:S01]  /*0de0*/  UMOV UR4, 0x400 ;  /* 0x0000040000047882 */ /* 0x000fe20000000000 */
[C---:B------:R-:W-:Y:S02]  /*0df0*/  ISETP.GT.AND P2, PT, R20.reuse, 0x40, PT ;  /* 0x000000401400780c */ /* 0x040fe40003f44270 */
[C---:B------:R-:W-:Y:S02]  /*0e00*/  ISETP.GT.AND P1, PT, R20.reuse, 0x20, PT ;  /* 0x000000201400780c */ /* 0x040fe40003f24270 */
[----:B------:R-:W-:Y:S01]  /*0e10*/  ISETP.GT.AND P3, PT, R20, 0x80, PT ;  /* 0x000000801400780c */ /* 0x000fe20003f64270 */
[----:B0-----:R-:W-:-:S09]  /*0e20*/  ULEA UR4, UR5, UR4, 0x18 ;  /* 0x0000000405047291 */ /* 0x001fd2000f8ec0ff */
[----:B----4-:R-:W0:Y:S04]  /*0e30*/  LDS.128 R4, [UR4+0x10] ;  /* 0x00001004ff047984 */ /* 0x010e280008000c00 */
[----:B------:R-:W1:Y:S04]  /*0e40*/  LDS R0, [UR4+0xc] ;  /* 0x00000c04ff007984 */ /* 0x000e680008000800 */
[----:B------:R-:W2:Y:S01]  /*0e50*/  LDS.64 R8, [UR4+0x20] ;  /* 0x00002004ff087984 */ /* 0x000ea20008000a00 */
[----:B0-----:R-:W-:Y:S02]  /*0e60*/  SEL R4, R4, RZ, P2 ;  /* 0x000000ff04047207 */ /* 0x001fe40001000000 */
[----:B------:R-:W-:-:S02]  /*0e70*/  ISETP.GT.AND P2, PT, R20, 0x60, PT ;  /* 0x000000601400780c */ /* 0x000fc40003f44270 */
[----:B-1----:R-:W-:Y:S02]  /*0e80*/  SEL R0, R0, RZ, P1 ;  /* 0x000000ff00007207 */ /* 0x002fe40000800000 */
[----:B------:R-:W-:Y:S02]  /*0e90*/  SEL R5, R5, RZ, P2 ;  /* 0x000000ff05057207 */ /* 0x000fe40001000000 */
[----:B------:R-:W-:Y:S02]  /*0ea0*/  IADD3 R0, PT, PT, R4, R0, R3 ;  /* 0x0000000004007210 */ /* 0x000fe40007ffe003 */
[----:B------:R-:W-:Y:S02]  /*0eb0*/  ISETP.GT.AND P1, PT, R20, 0xa0, PT ;  /* 0x000000a01400780c */ /* 0x000fe40003f24270 */
[----:B------:R-:W-:Y:S02]  /*0ec0*/  SEL R6, R6, RZ, P3 ;  /* 0x000000ff06067207 */ /* 0x000fe40001800000 */
[----:B------:R-:W-:-:S02]  /*0ed0*/  ISETP.GT.AND P2, PT, R20, 0xc0, PT ;  /* 0x000000c01400780c */ /* 0x000fc40003f44270 */
[----:B------:R-:W-:Y:S02]  /*0ee0*/  ISETP.GT.AND P3, PT, R20, 0xe0, PT ;  /* 0x000000e01400780c */ /* 0x000fe40003f64270 */
[----:B------:R-:W-:Y:S02]  /*0ef0*/  SEL R7, R7, RZ, P1 ;  /* 0x000000ff07077207 */ /* 0x000fe40000800000 */
[----:B------:R-:W-:Y:S02]  /*0f00*/  IADD3 R0, PT, PT, R6, R0, R5 ;  /* 0x0000000006007210 */ /* 0x000fe40007ffe005 */
[----:B--2---:R-:W-:Y:S02]  /*0f10*/  SEL R8, R8, RZ, P2 ;  /* 0x000000ff08087207 */ /* 0x004fe40001000000 */
[----:B------:R-:W-:Y:S02]  /*0f20*/  SEL R9, R9, RZ, P3 ;  /* 0x000000ff09097207 */ /* 0x000fe40001800000 */
[----:B------:R-:W-:-:S05]  /*0f30*/  IADD3 R0, PT, PT, R8, R0, R7 ;  /* 0x0000000008007210 */ /* 0x000fca0007ffe007 */
[----:B------:R-:W-:Y:S01]  /*0f40*/  IMAD.IADD R3, R0, 0x1, R9 ;  /* 0x0000000100037824 */ /* 0x000fe200078e0209 */
[----:B------:R-:W-:Y:S06]  /*0f50*/  BRA `(.L_x_17) ;  /* 0x0000002800747947 */ /* 0x000fec0003800000 */
.L_x_3:
[----:B------:R-:W0:Y:S01]  /*0f60*/  S2R R0, SR_TID.X ;  /* 0x0000000000007919 */ /* 0x000e220000002100 */
[----:B------:R-:W1:Y:S01]  /*0f70*/  LDC.64 R2, c[0x0][0x380] ;  /* 0x0000e000ff027b82 */ /* 0x000e620000000a00 */
[----:B0-----:R-:W-:-:S04]  /*0f80*/  IMAD.SHL.U32 R5, R0, 0x4, RZ ;  /* 0x0000000400057824 */ /* 0x001fc800078e00ff */
[----:B-1----:R-:W-:-:S05]  /*0f90*/  IMAD.WIDE.U32 R2, R5, 0x4, R2 ;  /* 0x0000000405027825 */ /* 0x002fca00078e0002 */
[----:B------:R-:W2:Y:S04]  /*0fa0*/  LDG.E.128.CONSTANT R4, desc[UR6][R2.64] ;  /* 0x0000000602047981 */ /* 0x000ea8000c1e9d00 */
[----:B------:R-:W3:Y:S04]  /*0fb0*/  LDG.E.128.CONSTANT R8, desc[UR6][R2.64+0x1000] ;  /* 0x0010000602087981 */ /* 0x000ee8000c1e9d00 */
[----:B------:R-:W4:Y:S04]  /*0fc0*/  LDG.E.128.CONSTANT R12, desc[UR6][R2.64+0x2000] ;  /* 0x00200006020c7981 */ /* 0x000f28000c1e9d00 */
[----:B------:R-:W5:Y:S01]  /*0fd0*/  LDG.E.128.CONSTANT R16, desc[UR6][R2.64+0x3000] ;  /* 0x0030000602107981 */ /* 0x000f62000c1e9d00 */
[----:B------:R-:W-:Y:S01]  /*0fe0*/  ISETP.GE.U32.AND P0, PT, R20, 0x2000, PT ;  /* 0x000020001400780c */ /* 0x000fe20003f06070 */
[----:B------:R-:W-:Y:S01]  /*0ff0*/  IMAD.MOV.U32 R23, RZ, RZ, 0x1000 ;  /* 0x00001000ff177424 */ /* 0x000fe200078e00ff */
[----:B--2---:R-:W-:-:S04]  /*1000*/  IADD3 R5, PT, PT, R6, R5, R4 ;  /* 0x0000000506057210 */ /* 0x004fc80007ffe004 */
[----:B---3--:R-:W-:-:S04]  /*1010*/  IADD3 R5, PT, PT, R8, R7, R5 ;  /* 0x0000000708057210 */ /* 0x008fc80007ffe005 */
[----:B------:R-:W-:-:S04]  /*1020*/  IADD3 R5, PT, PT, R10, R9, R5 ;  /* 0x000000090a057210 */ /* 0x000fc80007ffe005 */
[----:B----4-:R-:W-:-:S04]  /*1030*/  IADD3 R5, PT, PT, R12, R11, R5 ;  /* 0x0000000b0c057210 */ /* 0x010fc80007ffe005 */
[----:B------:R-:W-:-:S04]  /*1040*/  IADD3 R5, PT, PT, R14, R13, R5 ;  /* 0x0000000d0e057210 */ /* 0x000fc80007ffe005 */
[----:B-----5:R-:W-:-:S04]  /*1050*/  IADD3 R5, PT, PT, R16, R15, R5 ;  /* 0x0000000f10057210 */ /* 0x020fc80007ffe005 */
[----:B------:R-:W-:-:S05]  /*1060*/  IADD3 R5, PT, PT, R18, R17, R5 ;  /* 0x0000001112057210 */ /* 0x000fca0007ffe005 */
[----:B------:R-:W-:Y:S01]  /*1070*/  IMAD.IADD R21, R19, 0x1, R5 ;  /* 0x0000000113157824 */ /* 0x000fe200078e0205 */
[----:B------:R-:W-:Y:S06]  /*1080*/  @!P0 BRA `(.L_x_18) ;  /* 0x00000000005c8947 */ /* 0x000fec0003800000 */
[----:B------:R-:W0:Y:S01]  /*1090*/  LDC R24, c[0x0][0x390] ;  /* 0x0000e400ff187b82 */ /* 0x000e220000000800 */
[----:B------:R-:W-:Y:S02]  /*10a0*/  VIADD R22, R20, 0xfffff000 ;  /* 0xfffff00014167836 */ /* 0x000fe40000000000 */
[----:B------:R-:W-:-:S07]  /*10b0*/  IMAD.MOV.U32 R23, RZ, RZ, 0x1000 ;  /* 0x00001000ff177424 */ /* 0x000fce00078e00ff */
.L_x_20:
[----:B------:R-:W-:-:S05]  /*10c0*/  IMAD.WIDE R26, R23, 0x4, R2 ;  /* 0x00000004171a7825 */ /* 0x000fca00078e0202 */
[----:B------:R-:W2:Y:S04]  /*10d0*/  LDG.E.128.CONSTANT R12, desc[UR6][R26.64] ;  /* 0x000000061a0c7981 */ /* 0x000ea8000c1e9d00 */
[----:B------:R-:W3:Y:S04]  /*10e0*/  LDG.E.128.CONSTANT R16, desc[UR6][R26.64+0x1000] ;  /* 0x001000061a107981 */ /* 0x000ee8000c1e9d00 */
[----:B------:R-:W4:Y:S04]  /*10f0*/  LDG.E.128.CONSTANT R4, desc[UR6][R26.64+0x2000] ;  /* 0x002000061a047981 */ /* 0x000f28000c1e9d00 */
[----:B------:R-:W5:Y:S01]  /*1100*/  LDG.E.128.CONSTANT R8, desc[UR6][R26.64+0x3000] ;  /* 0x003000061a087981 */ /* 0x000f62000c1e9d00 */
[----:B0-----:R-:W-:Y:S01]  /*1110*/  IMAD.MOV.U32 R20, RZ, RZ, R24 ;  /* 0x000000ffff147224 */ /* 0x001fe200078e0018 */
[----:B--2---:R-:W-:-:S04]  /*1120*/  IADD3 R13, PT, PT, R13, R12, R21 ;  /* 0x0000000c0d0d7210 */ /* 0x004fc80007ffe015 */
[----:B------:R-:W-:-:S04]  /*1130*/  IADD3 R13, PT, PT, R15, R14, R13 ;  /* 0x0000000e0f0d7210 */ /* 0x000fc80007ffe00d */
[----:B---3--:R-:W-:-:S04]  /*1140*/  IADD3 R13, PT, PT, R17, R16, R13 ;  /* 0x00000010110d7210 */ /* 0x008fc80007ffe00d */
[----:B------:R-:W-:-:S04]  /*1150*/  IADD3 R13, PT, PT, R19, R18, R13 ;  /* 0x00000012130d7210 */ /* 0x000fc80007ffe00d */
[----:B----4-:R-:W-:Y:S01]  /*1160*/  IADD3 R13, PT, PT, R5, R4, R13 ;  /* 0x00000004050d7210 */ /* 0x010fe20007ffe00d */
[----:B------:R-:W-:-:S03]  /*1170*/  IMAD.IADD R4, R20, 0x1, -R23 ;  /* 0x0000000114047824 */ /* 0x000fc600078e0a17 */
[----:B------:R-:W-:Y:S02]  /*1180*/  IADD3 R13, PT, PT, R7, R6, R13 ;  /* 0x00000006070d7210 */ /* 0x000fe40007ffe00d */
[----:B------:R-:W-:Y:S02]  /*1190*/  ISETP.GE.AND P0, PT, R4, 0x1000, PT ;  /* 0x000010000400780c */ /* 0x000fe40003f06270 */
[----:B-----5:R-:W-:-:S04]  /*11a0*/  IADD3 R13, PT, PT, R9, R8, R13 ;  /* 0x00000008090d7210 */ /* 0x020fc80007ffe00d */
[----:B------:R-:W-:-:S07]  /*11b0*/  IADD3 R21, PT, PT, R11, R10, R13 ;  /* 0x0000000a0b157210 */ /* 0x000fce0007ffe00d */
[----:B------:R-:W-:Y:S05]  /*11c0*/  @!P0 BRA `(.L_x_19) ;  /* 0x0000000400fc8947 */ /* 0x000fea0003800000 */
[----:B------:R-:W-:-:S05]  /*11d0*/  VIADD R23, R23, 0x1000 ;  /* 0x0000100017177836 */ /* 0x000fca0000000000 */
[----:B------:R-:W-:-:S13]  /*11e0*/  ISETP.GT.AND P0, PT, R23, R22, PT ;  /* 0x000000161700720c */ /* 0x000fda0003f04270 */
[----:B------:R-:W-:Y:S05]  /*11f0*/  @!P0 BRA `(.L_x_20) ;  /* 0xfffffffc00b08947 */ /* 0x000fea000383ffff */
.L_x_18:
[----:B------:R-:W-:-:S13]  /*1200*/  ISETP.GE.AND P0, PT, R23, R20, PT ;  /* 0x000000141700720c */ /* 0x000fda0003f06270 */
[----:B------:R-:W-:Y:S05]  /*1210*/  @P0 BRA `(.L_x_19) ;  /* 0x0000000400e80947 */ /* 0x000fea0003800000 */
[----:B------:R-:W-:Y:S01]  /*1220*/  IMAD.IADD R9, R20, 0x1, -R23 ;  /* 0x0000000114097824 */ /* 0x000fe200078e0a17 */
[----:B------:R-:W-:Y:S04]  /*1230*/  BSSY.RECONVERGENT B1, `(.L_x_19) ;  /* 0x0000078000017945 */ /* 0x000fe80003800200 */
[----:B------:R-:W-:-:S13]  /*1240*/  ISETP.GE.AND P0, PT, R0, R9, PT ;  /* 0x000000090000720c */ /* 0x000fda0003f06270 */
[----:B------:R-:W-:Y:S05]  /*1250*/  @P0 BRA `(.L_x_21) ;  /* 0x0000000400d40947 */ /* 0x000fea0003800000 */
[----:B------:R-:W-:Y:S01]  /*1260*/  LOP3.LUT R2, RZ, R0, RZ, 0x33, !PT ;  /* 0x00000000ff027212 */ /* 0x000fe200078e33ff */
[----:B------:R-:W-:Y:S01]  /*1270*/  BSSY.RECONVERGENT B2, `(.L_x_22) ;  /* 0x0000015000027945 */ /* 0x000fe20003800200 */
[----:B------:R-:W-:Y:S02]  /*1280*/  IMAD.MOV.U32 R8, RZ, RZ, R0 ;  /* 0x000000ffff087224 */ /* 0x000fe400078e0000 */
[----:B------:R-:W-:-:S04]  /*1290*/  IADD3 R2, PT, PT, -R23, R20, R2 ;  /* 0x0000001417027210 */ /* 0x000fc80007ffe102 */
[C---:B------:R-:W-:Y:S02]  /*12a0*/  LOP3.LUT R3, R2.reuse, 0x300, RZ, 0xc0, !PT ;  /* 0x0000030002037812 */ /* 0x040fe400078ec0ff */
[----:B------:R-:W-:Y:S02]  /*12b0*/  ISETP.GE.U32.AND P1, PT, R2, 0x300, PT ;  /* 0x000003000200780c */ /* 0x000fe40003f26070 */
[----:B------:R-:W-:-:S13]  /*12c0*/  ISETP.NE.AND P0, PT, R3, 0x300, PT ;  /* 0x000003000300780c */ /* 0x000fda0003f05270 */
[----:B------:R-:W-:Y:S05]  /*12d0*/  @!P0 BRA `(.L_x_23) ;  /* 0x0000000000388947 */ /* 0x000fea0003800000 */
[----:B------:R-:W0:Y:S01]  /*12e0*/  LDC.64 R4, c[0x0][0x380] ;  /* 0x0000e000ff047b82 */ /* 0x000e220000000a00 */
[----:B------:R-:W-:Y:S01]  /*12f0*/  LEA.HI R2, R2, 0x1, RZ, 0x18 ;  /* 0x0000000102027811 */ /* 0x000fe200078fc0ff */
[----:B------:R-:W-:Y:S02]  /*1300*/  IMAD.IADD R7, R0, 0x1, R23 ;  /* 0x0000000100077824 */ /* 0x000fe400078e0217 */
[----:B------:R-:W-:Y:S01]  /*1310*/  IMAD.MOV.U32 R8, RZ, RZ, R0 ;  /* 0x000000ffff087224 */ /* 0x000fe200078e0000 */
[----:B------:R-:W-:-:S05]  /*1320*/  LOP3.LUT R2, R2, 0x3, RZ, 0xc0, !PT ;  /* 0x0000000302027812 */ /* 0x000fca00078ec0ff */
[----:B------:R-:W-:-:S07]  /*1330*/  IMAD.MOV R6, RZ, RZ, -R2 ;  /* 0x000000ffff067224 */ /* 0x000fce00078e0a02 */
.L_x_24:
[----:B0-----:R-:W-:-:S06]  /*1340*/  IMAD.WIDE.U32 R2, R7, 0x4, R4 ;  /* 0x0000000407027825 */ /* 0x001fcc00078e0004 */
[----:B------:R-:W2:Y:S01]  /*1350*/  LDG.E.CONSTANT R2, desc[UR6][R2.64] ;  /* 0x0000000602027981 */ /* 0x000ea2000c1e9900 */
[----:B------:R-:W-:Y:S02]  /*1360*/  VIADD R6, R6, 0x1 ;  /* 0x0000000106067836 */ /* 0x000fe40000000000 */
[----:B------:R-:W-:Y:S02]  /*1370*/  VIADD R8, R8, 0x100 ;  /* 0x0000010008087836 */ /* 0x000fe40000000000 */
[----:B------:R-:W-:Y:S01]  /*1380*/  VIADD R7, R7, 0x100 ;  /* 0x0000010007077836 */ /* 0x000fe20000000000 */
[----:B------:R-:W-:Y:S01]  /*1390*/  ISETP.NE.AND P0, PT, R6, RZ, PT ;  /* 0x000000ff0600720c */ /* 0x000fe20003f05270 */
[----:B--2---:R-:W-:-:S12]  /*13a0*/  IMAD.IADD R21, R2, 0x1, R21 ;  /* 0x0000000102157824 */ /* 0x004fd800078e0215 */
[----:B------:R-:W-:Y:S05]  /*13b0*/  @P0 BRA `(.L_x_24) ;  /* 0xfffffffc00e00947 */ /* 0x000fea000383ffff */
.L_x_23:
[----:B------:R-:W-:Y:S05]  /*13c0*/  BSYNC.RECONVERGENT B2 ;  /* 0x0000000000027941 */ /* 0x000fea0003800200 */
.L_x_22:
[----:B------:R-:W-:Y:S05]  /*13d0*/  @!P1 BRA `(.L_x_21) ;  /* 0x0000000400749947 */ /* 0x000fea0003800000 */
[----:B------:R-:W0:Y:S01]  /*13e0*/  LDCU.64 UR4, c[0x0][0x380] ;  /* 0x00007000ff0477ac */ /* 0x000e220008000a00 */
[----:B------:R-:W-:Y:S01]  /*13f0*/  IMAD.IADD R5, R9, 0x1, -R8 ;  /* 0x0000000109057824 */ /* 0x000fe200078e0a08 */
[C---:B------:R-:W-:Y:S01]  /*1400*/  IADD3 R3, P0, PT, R8.reuse, R23, RZ ;  /* 0x0000001708037210 */ /* 0x040fe20007f1e0ff */
[----:B------:R-:W-:Y:S01]  /*1410*/  BSSY.RECONVERGENT B2, `(.L_x_25) ;  /* 0x0000033000027945 */ /* 0x000fe20003800200 */
[----:B------:R-:W-:Y:S02]  /*1420*/  IMAD.IADD R23, R8, 0x1, R23 ;  /* 0x0000000108177824 */ /* 0x000fe400078e0217 */
[----:B------:R-:W-:Y:S01]  /*1430*/  ISETP.GT.AND P1, PT, R5, 0xc00, PT ;  /* 0x00000c000500780c */ /* 0x000fe20003f24270 */
[----:B------:R-:W-:Y:S01]  /*1440*/  IMAD.X R4, RZ, RZ, RZ, P0 ;  /* 0x000000ffff047224 */ /* 0x000fe200000e06ff */
[----:B0-----:R-:W-:-:S04]  /*1450*/  LEA R2, P0, R3, UR4, 0x2 ;  /* 0x0000000403027c11 */ /* 0x001fc8000f8010ff */
[----:B------:R-:W-:Y:S02]  /*1460*/  LEA.HI.X R3, R3, UR5, R4, 0x2, P0 ;  /* 0x0000000503037c11 */ /* 0x000fe400080f1404 */
[----:B------:R-:W-:-:S05]  /*1470*/  IADD3 R2, P0, PT, R2, 0x800, RZ ;  /* 0x0000080002027810 */ /* 0x000fca0007f1e0ff */
[----:B------:R-:W-:Y:S01]  /*1480*/  IMAD.X R3, RZ, RZ, R3, P0 ;  /* 0x000000ffff037224 */ /* 0x000fe200000e0603 */
[----:B------:R-:W-:Y:S01]  /*1490*/  PLOP3.LUT P0, PT, PT, PT, PT, 0x80, 0x8 ;  /* 0x000000000008781c */ /* 0x000fe20003f0f070 */
[----:B------:R-:W-:-:S12]  /*14a0*/  @!P1 BRA `(.L_x_26) ;  /* 0x0000000000a49947 */ /* 0x000fd80003800000 */
[----:B------:R-:W-:Y:S01]  /*14b0*/  PLOP3.LUT P0, PT, PT, PT, PT, 0x8, 0x80 ;  /* 0x000000000080781c */ /* 0x000fe20003f0e170 */
[----:B------:R-:W-:-:S12]  /*14c0*/  VIADD R11, R9, 0xfffff400 ;  /* 0xfffff400090b7836 */ /* 0x000fd80000000000 */
.L_x_27:
[----:B------:R-:W0:Y:S01]  /*14d0*/  LDC.64 R4, c[0x0][0x380] ;  /* 0x0000e000ff047b82 */ /* 0x000e220000000a00 */
[C---:B------:R-:W-:Y:S01]  /*14e0*/  VIADD R27, R23.reuse, 0x400 ;  /* 0x00000400171b7836 */ /* 0x040fe20000000000 */
[----:B------:R-:W2:Y:S01]  /*14f0*/  LDG.E.CONSTANT R12, desc[UR6][R2.64+-0x400] ;  /* 0xfffc0006020c7981 */ /* 0x000ea2000c1e9900 */
[----:B------:R-:W-:-:S03]  /*1500*/  VIADD R7, R23, 0x800 ;  /* 0x0000080017077836 */ /* 0x000fc60000000000 */
[----:B------:R-:W3:Y:S04]  /*1510*/  LDG.E.CONSTANT R18, desc[UR6][R2.64] ;  /* 0x0000000602127981 */ /* 0x000ee8000c1e9900 */
[----:B------:R-:W3:Y:S04]  /*1520*/  LDG.E.CONSTANT R17, desc[UR6][R2.64+0x400] ;  /* 0x0004000602117981 */ /* 0x000ee8000c1e9900 */
[----:B------:R-:W4:Y:S01]  /*1530*/  LDG.E.CONSTANT R15, desc[UR6][R2.64+0xc00] ;  /* 0x000c0006020f7981 */ /* 0x000f22000c1e9900 */
[----:B------:R-:W-:-:S03]  /*1540*/  VIADD R29, R23, 0xc00 ;  /* 0x00000c00171d7836 */ /* 0x000fc60000000000 */
[----:B------:R-:W5:Y:S04]  /*1550*/  LDG.E.CONSTANT R14, desc[UR6][R2.64+0x1000] ;  /* 0x00100006020e7981 */ /* 0x000f68000c1e9900 */
[----:B------:R-:W5:Y:S01]  /*1560*/  LDG.E.CONSTANT R13, desc[UR6][R2.64+0x1400] ;  /* 0x00140006020d7981 */ /* 0x000f62000c1e9900 */
[----:B0-----:R-:W-:-:S03]  /*1570*/  IMAD.WIDE.U32 R24, R23, 0x4, R4 ;  /* 0x0000000417187825 */ /* 0x001fc600078e0004 */
[----:B------:R-:W5:Y:S04]  /*1580*/  LDG.E.CONSTANT R19, desc[UR6][R2.64+0x1c00] ;  /* 0x001c000602137981 */ /* 0x000f68000c1e9900 */
[----:B------:R-:W2:Y:S01]  /*1590*/  LDG.E.CONSTANT R10, desc[UR6][R24.64] ;  /* 0x00000006180a7981 */ /* 0x000ea2000c1e9900 */
[----:B------:R-:W-:-:S03]  /*15a0*/  IMAD.WIDE.U32 R26, R27, 0x4, R4 ;  /* 0x000000041b1a7825 */ /* 0x000fc600078e0004 */
[----:B------:R-:W5:Y:S01]  /*15b0*/  LDG.E.CONSTANT R20, desc[UR6][R2.64+0x2400] ;  /* 0x0024000602147981 */ /* 0x000f62000c1e9900 */
[----:B------:R-:W-:-:S03]  /*15c0*/  IMAD.WIDE.U32 R6, R7, 0x4, R4 ;  /* 0x0000000407067825 */ /* 0x000fc600078e0004 */
[----:B------:R-:W4:Y:S01]  /*15d0*/  LDG.E.CONSTANT R16, desc[UR6][R26.64] ;  /* 0x000000061a107981 */ /* 0x000f22000c1e9900 */
[----:B------:R-:W-:-:S03]  /*15e0*/  IMAD.WIDE.U32 R4, R29, 0x4, R4 ;  /* 0x000000041d047825 */ /* 0x000fc600078e0004 */
[----:B------:R-:W5:Y:S04]  /*15f0*/  LDG.E.CONSTANT R6, desc[UR6][R6.64] ;  /* 0x0000000606067981 */ /* 0x000f68000c1e9900 */
[----:B------:R-:W5:Y:S04]  /*1600*/  LDG.E.CONSTANT R25, desc[UR6][R2.64+0x2000] ;  /* 0x0020000602197981 */ /* 0x000f68000c1e9900 */
[----:B------:R0:W5:Y:S04]  /*1610*/  LDG.E.CONSTANT R5, desc[UR6][R4.64] ;  /* 0x0000000604057981 */ /* 0x000168000c1e9900 */
[----:B------:R-:W5:Y:S04]  /*1620*/  LDG.E.CONSTANT R24, desc[UR6][R2.64+0x2c00] ;  /* 0x002c000602187981 */ /* 0x000f68000c1e9900 */
[----:B------:R-:W5:Y:S04]  /*1630*/  LDG.E.CONSTANT R27, desc[UR6][R2.64+0x3000] ;  /* 0x00300006021b7981 */ /* 0x000f68000c1e9900 */
[----:B------:R1:W5:Y:S01]  /*1640*/  LDG.E.CONSTANT R22, desc[UR6][R2.64+0x3400] ;  /* 0x0034000602167981 */ /* 0x000362000c1e9900 */
[----:B------:R-:W-:-:S05]  /*1650*/  VIADD R8, R8, 0x1000 ;  /* 0x0000100008087836 */ /* 0x000fca0000000000 */
[----:B------:R-:W-:Y:S02]  /*1660*/  ISETP.GE.AND P1, PT, R8, R11, PT ;  /* 0x0000000b0800720c */ /* 0x000fe40003f26270 */
[----:B0-----:R-:W-:Y:S01]  /*1670*/  IADD3 R4, P2, PT, R2, 0x4000, RZ ;  /* 0x0000400002047810 */ /* 0x001fe20007f5e0ff */
[----:B------:R-:W-:-:S04]  /*1680*/  VIADD R23, R23, 0x1000 ;  /* 0x0000100017177836 */ /* 0x000fc80000000000 */
[----:B-1----:R-:W-:Y:S02]  /*1690*/  IMAD.X R3, RZ, RZ, R3, P2 ;  /* 0x000000ffff037224 */ /* 0x002fe400010e0603 */
[----:B------:R-:W-:Y:S01]  /*16a0*/  IMAD.MOV.U32 R2, RZ, RZ, R4 ;  /* 0x000000ffff027224 */ /* 0x000fe200078e0004 */
[----:B--2---:R-:W-:-:S04]  /*16b0*/  IADD3 R10, PT, PT, R12, R10, R21 ;  /* 0x0000000a0c0a7210 */ /* 0x004fc80007ffe015 */
[----:B---3--:R-:W-:-:S04]  /*16c0*/  IADD3 R10, PT, PT, R17, R18, R10 ;  /* 0x00000012110a7210 */ /* 0x008fc80007ffe00a */
[----:B----4-:R-:W-:-:S04]  /*16d0*/  IADD3 R10, PT, PT, R15, R16, R10 ;  /* 0x000000100f0a7210 */ /* 0x010fc80007ffe00a */
[----:B-----5:R-:W-:-:S04]  /*16e0*/  IADD3 R10, PT, PT, R13, R14, R10 ;  /* 0x0000000e0d0a7210 */ /* 0x020fc80007ffe00a */
[----:B------:R-:W-:-:S04]  /*16f0*/  IADD3 R6, PT, PT, R19, R6, R10 ;  /* 0x0000000613067210 */ /* 0x000fc80007ffe00a */
[----:B------:R-:W-:-:S04]  /*1700*/  IADD3 R6, PT, PT, R20, R25, R6 ;  /* 0x0000001914067210 */ /* 0x000fc80007ffe006 */
[----:B------:R-:W-:-:S04]  /*1710*/  IADD3 R5, PT, PT, R24, R5, R6 ;  /* 0x0000000518057210 */ /* 0x000fc80007ffe006 */
[----:B------:R-:W-:Y:S01]  /*1720*/  IADD3 R21, PT, PT, R22, R27, R5 ;  /* 0x0000001b16157210 */ /* 0x000fe20007ffe005 */
[----:B------:R-:W-:Y:S06]  /*1730*/  @!P1 BRA `(.L_x_27) ;  /* 0xfffffffc00649947 */ /* 0x000fec000383ffff */
.L_x_26:
[----:B------:R-:W-:Y:S05]  /*1740*/  BSYNC.RECONVERGENT B2 ;  /* 0x0000000000027941 */ /* 0x000fea0003800200 */
.L_x_25:
[----:B------:R-:W-:Y:S01]  /*1750*/  IMAD.IADD R4, R9, 0x1, -R8 ;  /* 0x0000000109047824 */ /* 0x000fe200078e0a08 */
[----:B------:R-:W-:Y:S04]  /*1760*/  BSSY.RECONVERGENT B2, `(.L_x_28) ;  /* 0x000001a000027945 */ /* 0x000fe80003800200 */
[----:B------:R-:W-:-:S13]  /*1770*/  ISETP.GT.AND P1, PT, R4, 0x400, PT ;  /* 0x000004000400780c */ /* 0x000fda0003f24270 */
[----:B------:R-:W-:Y:S05]  /*1780*/  @!P1 BRA `(.L_x_29) ;  /* 0x00000000005c9947 */ /* 0x000fea0003800000 */
[----:B------:R-:W0:Y:S01]  /*1790*/  LDC.64 R6, c[0x0][0x380] ;  /* 0x0000e000ff067b82 */ /* 0x000e220000000a00 */
[C---:B------:R-:W-:Y:S01]  /*17a0*/  VIADD R11, R23.reuse, 0x400 ;  /* 0x00000400170b7836 */ /* 0x040fe20000000000 */
[----:B------:R-:W2:Y:S04]  /*17b0*/  LDG.E.CONSTANT R10, desc[UR6][R2.64+-0x400] ;  /* 0xfffc0006020a7981 */ /* 0x000ea8000c1e9900 */
[----:B------:R-:W3:Y:S04]  /*17c0*/  LDG.E.CONSTANT R12, desc[UR6][R2.64+0x400] ;  /* 0x00040006020c7981 */ /* 0x000ee8000c1e9900 */
[----:B------:R-:W4:Y:S04]  /*17d0*/  LDG.E.CONSTANT R13, desc[UR6][R2.64+0xc00] ;  /* 0x000c0006020d7981 */ /* 0x000f28000c1e9900 */
[----:B------:R-:W5:Y:S04]  /*17e0*/  LDG.E.CONSTANT R15, desc[UR6][R2.64+0x1000] ;  /* 0x00100006020f7981 */ /* 0x000f68000c1e9900 */
[----:B------:R1:W5:Y:S01]  /*17f0*/  LDG.E.CONSTANT R14, desc[UR6][R2.64+0x1400] ;  /* 0x00140006020e7981 */ /* 0x000362000c1e9900 */
[----:B0-----:R-:W-:-:S04]  /*1800*/  IMAD.WIDE.U32 R4, R23, 0x4, R6 ;  /* 0x0000000417047825 */ /* 0x001fc800078e0006 */
[----:B------:R-:W-:Y:S02]  /*1810*/  IMAD.WIDE.U32 R6, R11, 0x4, R6 ;  /* 0x000000040b067825 */ /* 0x000fe400078e0006 */
[----:B------:R-:W2:Y:S04]  /*1820*/  LDG.E.CONSTANT R4, desc[UR6][R4.64] ;  /* 0x0000000604047981 */ /* 0x000ea8000c1e9900 */
[----:B------:R-:W3:Y:S04]  /*1830*/  LDG.E.CONSTANT R11, desc[UR6][R2.64] ;  /* 0x00000006020b7981 */ /* 0x000ee8000c1e9900 */
[----:B------:R-:W4:Y:S01]  /*1840*/  LDG.E.CONSTANT R7, desc[UR6][R6.64] ;  /* 0x0000000606077981 */ /* 0x000f22000c1e9900 */
[----:B------:R-:W-:Y:S01]  /*1850*/  PLOP3.LUT P0, PT, PT, PT, PT, 0x8, 0x80 ;  /* 0x000000000080781c */ /* 0x000fe20003f0e170 */
[----:B------:R-:W-:-:S02]  /*1860*/  VIADD R8, R8, 0x800 ;  /* 0x0000080008087836 */ /* 0x000fc40000000000 */
[----:B------:R-:W-:Y:S01]  /*1870*/  VIADD R23, R23, 0x800 ;  /* 0x0000080017177836 */ /* 0x000fe20000000000 */
[----:B--2---:R-:W-:Y:S02]  /*1880*/  IADD3 R10, PT, PT, R10, R4, R21 ;  /* 0x000000040a0a7210 */ /* 0x004fe40007ffe015 */
[----:B------:R-:W-:Y:S02]  /*1890*/  IADD3 R4, P1, PT, R2, 0x2000, RZ ;  /* 0x0000200002047810 */ /* 0x000fe40007f3e0ff */
[----:B---3--:R-:W-:-:S03]  /*18a0*/  IADD3 R10, PT, PT, R12, R11, R10 ;  /* 0x0000000b0c0a7210 */ /* 0x008fc60007ffe00a */
[----:B------:R-:W-:Y:S01]  /*18b0*/  IMAD.X R5, RZ, RZ, R3, P1 ;  /* 0x000000ffff057224 */ /* 0x000fe200008e0603 */
[----:B----4-:R-:W-:Y:S01]  /*18c0*/  IADD3 R10, PT, PT, R13, R7, R10 ;  /* 0x000000070d0a7210 */ /* 0x010fe20007ffe00a */
[----:B-1----:R-:W-:Y:S02]  /*18d0*/  IMAD.MOV.U32 R2, RZ, RZ, R4 ;  /* 0x000000ffff027224 */ /* 0x002fe400078e0004 */
[----:B------:R-:W-:Y:S01]  /*18e0*/  IMAD.MOV.U32 R3, RZ, RZ, R5 ;  /* 0x000000ffff037224 */ /* 0x000fe200078e0005 */
[----:B-----5:R-:W-:-:S07]  /*18f0*/  IADD3 R21, PT, PT, R14, R15, R10 ;  /* 0x0000000f0e157210 */ /* 0x020fce0007ffe00a */
.L_x_29:
[----:B------:R-:W-:Y:S05]  /*1900*/  BSYNC.RECONVERGENT B2 ;  /* 0x0000000000027941 */ /* 0x000fea0003800200 */
.L_x_28:
[----:B------:R-:W-:-:S13]  /*1910*/  ISETP.LT.OR P0, PT, R8, R9, P0 ;  /* 0x000000090800720c */ /* 0x000fda0000701670 */
[----:B------:R-:W-:Y:S05]  /*1920*/  @!P0 BRA `(.L_x_21) ;  /* 0x0000000000208947 */ /* 0x000fea0003800000 */
[----:B------:R-:W0:Y:S01]  /*1930*/  LDC.64 R4, c[0x0][0x380] ;  /* 0x0000e000ff047b82 */ /* 0x000e220000000a00 */
[----:B------:R-:W2:Y:S04]  /*1940*/  LDG.E.CONSTANT R6, desc[UR6][R2.64+-0x400] ;  /* 0xfffc000602067981 */ /* 0x000ea8000c1e9900 */
[----:B------:R-:W3:Y:S04]  /*1950*/  LDG.E.CONSTANT R7, desc[UR6][R2.64] ;  /* 0x0000000602077981 */ /* 0x000ee8000c1e9900 */
[----:B------:R-:W3:Y:S01]  /*1960*/  LDG.E.CONSTANT R8, desc[UR6][R2.64+0x400] ;  /* 0x0004000602087981 */ /* 0x000ee2000c1e9900 */
[----:B0-----:R-:W-:-:S06]  /*1970*/  IMAD.WIDE.U32 R4, R23, 0x4, R4 ;  /* 0x0000000417047825 */ /* 0x001fcc00078e0004 */
[----:B------:R-:W2:Y:S02]  /*1980*/  LDG.E.CONSTANT R4, desc[UR6][R4.64] ;  /* 0x0000000604047981 */ /* 0x000ea4000c1e9900 */
[----:B--2---:R-:W-:-:S04]  /*1990*/  IADD3 R6, PT, PT, R6, R4, R21 ;  /* 0x0000000406067210 */ /* 0x004fc80007ffe015 */
[----:B---3--:R-:W-:-:S07]  /*19a0*/  IADD3 R21, PT, PT, R8, R7, R6 ;  /* 0x0000000708157210 */ /* 0x008fce0007ffe006 */
.L_x_21:
[----:B------:R-:W-:Y:S05]  /*19b0*/  BSYNC.RECONVERGENT B1 ;  /* 0x0000000000017941 */ /* 0x000fea0003800200 */
.L_x_19:
[----:B------:R-:W0:Y:S01]  /*19c0*/  S2R R8, SR_LANEID ;  /* 0x0000000000087919 */ /* 0x000e220000000000 */
[----:B------:R-:W1:Y:S01]  /*19d0*/  SHFL.DOWN PT, R2, R21, 0x1, 0x1f ;  /* 0x08201f0015027f89 */ /* 0x000e6200000e0000 */
[C---:B0-----:R-:W-:Y:S02]  /*19e0*/  ISETP.GT.AND P0, PT, R8.reuse, 0x1e, PT ;  /* 0x0000001e0800780c */ /* 0x041fe40003f04270 */
[----:B------:R-:W-:Y:S02]  /*19f0*/  ISETP.NE.AND P1, PT, R8, RZ, PT ;  /* 0x000000ff0800720c */ /* 0x000fe40003f25270 */
[----:B-1----:R-:W-:Y:S02]  /*1a00*/  SEL R2, R2, RZ, !P0 ;  /* 0x000000ff02027207 */ /* 0x002fe40004000000 */
[----:B------:R-:W-:-:S03]  /*1a10*/  ISETP.GT.AND P0, PT, R8, 0x1d, PT ;  /* 0x0000001d0800780c */ /* 0x000fc60003f04270 */
[----:B------:R-:W-:-:S05]  /*1a20*/  IMAD.IADD R2, R2, 0x1, R21 ;  /* 0x0000000102027824 */ /* 0x000fca00078e0215 */
[----:B------:R-:W0:Y:S01]  /*1a30*/  SHFL.DOWN PT, R3, R2, 0x2, 0x1f ;  /* 0x08401f0002037f89 */ /* 0x000e2200000e0000 */
[----:B------:R-:W-:Y:S01]  /*1a40*/  @!P1 MOV R6, 0x400 ;  /* 0x0000040000069802 */ /* 0x000fe20000000f00 */
[----:B------:R-:W1:Y:S01]  /*1a50*/  @!P1 S2R R7, SR_CgaCtaId ;  /* 0x0000000000079919 */ /* 0x000e620000008800 */
[----:B0-----:R-:W-:Y:S02]  /*1a60*/  SEL R3, R3, RZ, !P0 ;  /* 0x000000ff03037207 */ /* 0x001fe40004000000 */
[----:B------:R-:W-:-:S03]  /*1a70*/  ISETP.GT.AND P0, PT, R8, 0x1b, PT ;  /* 0x0000001b0800780c */ /* 0x000fc60003f04270 */
[----:B------:R-:W-:-:S05]  /*1a80*/  IMAD.IADD R3, R2, 0x1, R3 ;  /* 0x0000000102037824 */ /* 0x000fca00078e0203 */
[----:B------:R-:W0:Y:S01]  /*1a90*/  SHFL.DOWN PT, R4, R3, 0x4, 0x1f ;  /* 0x08801f0003047f89 */ /* 0x000e2200000e0000 */
[----:B-1----:R-:W-:Y:S02]  /*1aa0*/  @!P1 LEA R6, R7, R6, 0x18 ;  /* 0x0000000607069211 */ /* 0x002fe400078ec0ff */
[----:B0-----:R-:W-:Y:S02]  /*1ab0*/  SEL R4, R4, RZ, !P0 ;  /* 0x000000ff04047207 */ /* 0x001fe40004000000 */
[----:B------:R-:W-:-:S03]  /*1ac0*/  ISETP.GT.AND P0, PT, R8, 0x17, PT ;  /* 0x000000170800780c */ /* 0x000fc60003f04270 */
[----:B------:R-:W-:Y:S01]  /*1ad0*/  IMAD.IADD R4, R3, 0x1, R4 ;  /* 0x0000000103047824 */ /* 0x000fe200078e0204 */
[----:B------:R-:W-:-:S04]  /*1ae0*/  @!P1 SHF.R.U32.HI R3, RZ, 0x3, R0 ;  /* 0x00000003ff039819 */ /* 0x000fc80000011600 */
        /* <DEDUP_REMOVED lines=13> */
[----:B------:R-:W0:Y:S01]  /*1bc0*/  S2UR UR5, SR_CgaCtaId ;  /* 0x00000000000579c3 */ /* 0x000e220000008800 */
[----:B------:R-:W-:Y:S02]  /*1bd0*/  UMOV UR4, 0x400 ;  /* 0x0000040000047882 */ /* 0x000fe40000000000 */
[----:B0-----:R-:W-:-:S09]  /*1be0*/  ULEA UR4, UR5, UR4, 0x18 ;  /* 0x0000000405047291 */ /* 0x001fd2000f8ec0ff */
[----:B------:R-:W-:Y:S04]  /*1bf0*/  LDS R0, [UR4+0xc] ;  /* 0x00000c04ff007984 */ /* 0x000fe80008000800 */
[----:B---3--:R-:W0:Y:S04]  /*1c00*/  LDS.128 R4, [UR4+0x10] ;  /* 0x00001004ff047984 */ /* 0x008e280008000c00 */
[----:B------:R-:W1:Y:S01]  /*1c10*/  LDS.64 R8, [UR4+0x20] ;  /* 0x00002004ff087984 */ /* 0x000e620008000a00 */
[----:B0-----:R-:W-:-:S04]  /*1c20*/  IADD3 R0, PT, PT, R4, R0, R3 ;  /* 0x0000000004007210 */ /* 0x001fc80007ffe003 */
[----:B------:R-:W-:-:S04]  /*1c30*/  IADD3 R0, PT, PT, R6, R0, R5 ;  /* 0x0000000006007210 */ /* 0x000fc80007ffe005 */
[----:B-1----:R-:W-:-:S05]  /*1c40*/  IADD3 R0, PT, PT, R8, R0, R7 ;  /* 0x0000000008007210 */ /* 0x002fca0007ffe007 */
[----:B------:R-:W-:Y:S01]  /*1c50*/  IMAD.IADD R3, R0, 0x1, R9 ;  /* 0x0000000100037824 */ /* 0x000fe200078e0209 */
[----:B------:R-:W-:Y:S06]  /*1c60*/  BRA `(.L_x_17) ;  /* 0x0000001c00307947 */ /* 0x000fec0003800000 */
.L_x_2:
        /* <DEDUP_REMOVED lines=12> */
.L_x_32:
[----:B------:R-:W-:Y:S05]  /*1d30*/  BSYNC.RECONVERGENT B1 ;  /* 0x0000000000017941 */ /* 0x000fea0003800200 */
.L_x_31:
        /* <DEDUP_REMOVED lines=16> */
.L_x_37:
        /* <DEDUP_REMOVED lines=9> */
.L_x_36:
[----:B------:R-:W-:Y:S05]  /*1ed0*/  BSYNC.RECONVERGENT B2 ;  /* 0x0000000000027941 */ /* 0x000fea0003800200 */
.L_x_35:
        /* <DEDUP_REMOVED lines=8> */
.L_x_40:
        /* <DEDUP_REMOVED lines=35> */
.L_x_39:
[----:B------:R-:W-:Y:S05]  /*2190*/  BSYNC.RECONVERGENT B2 ;  /* 0x0000000000027941 */ /* 0x000fea0003800200 */
.L_x_38:
        /* <DEDUP_REMOVED lines=22> */
.L_x_42:
[----:B------:R-:W-:Y:S05]  /*2300*/  BSYNC.RECONVERGENT B2 ;  /* 0x0000000000027941 */ /* 0x000fea0003800200 */
.L_x_41:
        /* <DEDUP_REMOVED lines=10> */
.L_x_34:
[----:B------:R-:W-:Y:S05]  /*23b0*/  BSYNC.RECONVERGENT B1 ;  /* 0x0000000000017941 */ /* 0x000fea0003800200 */
.L_x_33:
        /* <DEDUP_REMOVED lines=38> */
[----:B------:R-:W0:Y:S04]  /*2620*/  LDS.128 R4, [UR4+0x10] ;  /* 0x00001004ff047984 */ /* 0x000e280008000c00 */
[----:B------:R-:W1:Y:S01]  /*2630*/  LDS.64 R8, [UR4+0x20] ;  /* 0x00002004ff087984 */ /* 0x000e620008000a00 */
[----:B0-----:R-:W-:-:S04]  /*2640*/  IADD3 R0, PT, PT, R4, R0, R3 ;  /* 0x0000000004007210 */ /* 0x001fc80007ffe003 */
[----:B------:R-:W-:-:S04]  /*2650*/  IADD3 R0, PT, PT, R6, R0, R5 ;  /* 0x0000000006007210 */ /* 0x000fc80007ffe005 */
[----:B-1----:R-:W-:-:S05]  /*2660*/  IADD3 R0, PT, PT, R8, R0, R7 ;  /* 0x0000000008007210 */ /* 0x002fca0007ffe007 */
[----:B--2---:R-:W-:Y:S01]  /*2670*/  IMAD.IADD R3, R0, 0x1, R9 ;  /* 0x0000000100037824 */ /* 0x004fe200078e0209 */
[----:B------:R-:W-:Y:S06]  /*2680*/  BRA `(.L_x_17) ;  /* 0x0000001000a87947 */ /* 0x000fec0003800000 */
.L_x_43:
        /* <DEDUP_REMOVED lines=16> */
[----:B------:R-:W1:Y:S02]  /*2790*/  SHFL.DOWN PT, R2, R3, 0x2, R7 ;  /* 0x0840000003027989 */ /* 0x000e6400000e0007 */
[----:B-1----:R-:W-:Y:S02]  /*27a0*/  SEL R2, R2, RZ, !P0 ;  /* 0x000000ff02027207 */ /* 0x002fe40004000000 */
[----:B------:R-:W-:-:S03]  /*27b0*/  ISETP.GT.AND P0, PT, R8, R7, PT ;  /* 0x000000070800720c */ /* 0x000fc60003f04270 */
[----:B------:R-:W-:Y:S01]  /*27c0*/  IMAD.IADD R2, R3, 0x1, R2 ;  /* 0x0000000103027824 */ /* 0x000fe200078e0202 */
[----:B------:R-:W-:-:S04]  /*27d0*/  @!P1 SHF.R.U32.HI R3, RZ, 0x3, R9 ;  /* 0x00000003ff039819 */ /* 0x000fc80000011609 */
[----:B------:R-:W1:Y:S02]  /*27e0*/  SHFL.DOWN PT, R4, R2, 0x4, R7 ;  /* 0x0880000002047989 */ /* 0x000e6400000e0007 */
[----:B-1----:R-:W-:Y:S01]  /*27f0*/  SEL R5, R4, RZ, !P0 ;  /* 0x000000ff04057207 */ /* 0x002fe20004000000 */
[C---:B------:R-:W-:Y:S02]  /*2800*/  VIADD R4, R6.reuse, 0x8 ;  /* 0x0000000806047836 */ /* 0x040fe40000000000 */
[----:B------:R-:W-:Y:S02]  /*2810*/  VIADD R6, R6, 0x10 ;  /* 0x0000001006067836 */ /* 0x000fe40000000000 */
[----:B------:R-:W-:Y:S01]  /*2820*/  IMAD.IADD R5, R2, 0x1, R5 ;  /* 0x0000000102057824 */ /* 0x000fe200078e0205 */
[----:B------:R-:W-:Y:S02]  /*2830*/  ISETP.GT.AND P0, PT, R4, R7, PT ;  /* 0x000000070400720c */ /* 0x000fe40003f04270 */
[----:B------:R-:W-:-:S02]  /*2840*/  @!P1 MOV R4, 0x400 ;  /* 0x0000040000049802 */ /* 0x000fc40000000f00 */
[----:B------:R-:W1:Y:S02]  /*2850*/  SHFL.DOWN PT, R0, R5, 0x8, R7 ;  /* 0x0900000005007989 */ /* 0x000e6400000e0007 */
[----:B0-----:R-:W-:Y:S02]  /*2860*/  @!P1 LEA R11, R11, R4, 0x18 ;  /* 0x000000040b0b9211 */ /* 0x001fe400078ec0ff */
[----:B------:R-:W-:-:S05]  /*2870*/  @!P1 LOP3.LUT R4, R3, 0x7c, RZ, 0xc0, !PT ;  /* 0x0000007c03049812 */ /* 0x000fca00078ec0ff */
[----:B------:R-:W-:Y:S01]  /*2880*/  @!P1 IMAD.IADD R4, R4, 0x1, R11 ;  /* 0x0000000104049824 */ /* 0x000fe200078e020b */
[----:B-1----:R-:W-:Y:S02]  /*2890*/  SEL R0, R0, RZ, !P0 ;  /* 0x000000ff00007207 */ /* 0x002fe40004000000 */
        /* <DEDUP_REMOVED lines=15> */
[----:B-1----:R-:W0:Y:S04]  /*2990*/  LDS.128 R4, [UR4+0x10] ;  /* 0x00001004ff047984 */ /* 0x002e280008000c00 */
        /* <DEDUP_REMOVED lines=18> */
.L_x_30:
[----:B------:R-:W0:Y:S01]  /*2ac0*/  S2R R0, SR_TID.X ;  /* 0x0000000000007919 */ /* 0x000e220000002100 */
[----:B------:R-:W0:Y:S02]  /*2ad0*/  LDC.64 R2, c[0x0][0x380] ;  /* 0x0000e000ff027b82 */ /* 0x000e240000000a00 */
[----:B0-----:R-:W-:-:S05]  /*2ae0*/  IMAD.WIDE.U32 R2, R0, 0x4, R2 ;  /* 0x0000000400027825 */ /* 0x001fca00078e0002 */
[----:B------:R-:W2:Y:S04]  /*2af0*/  LDG.E.CONSTANT R19, desc[UR6][R2.64] ;  /* 0x0000000602137981 */ /* 0x000ea8000c1e9900 */
[----:B------:R-:W2:Y:S04]  /*2b00*/  LDG.E.CONSTANT R4, desc[UR6][R2.64+0x400] ;  /* 0x0004000602047981 */ /* 0x000ea8000c1e9900 */
[----:B------:R-:W2:Y:S04]  /*2b10*/  LDG.E.CONSTANT R5, desc[UR6][R2.64+0x800] ;  /* 0x0008000602057981 */ /* 0x000ea8000c1e9900 */
[----:B------:R-:W3:Y:S04]  /*2b20*/  LDG.E.CONSTANT R6, desc[UR6][R2.64+0xc00] ;  /* 0x000c000602067981 */ /* 0x000ee8000c1e9900 */
[----:B------:R-:W3:Y:S04]  /*2b30*/  LDG.E.CONSTANT R7, desc[UR6][R2.64+0x1000] ;  /* 0x0010000602077981 */ /* 0x000ee8000c1e9900 */
[----:B------:R-:W4:Y:S04]  /*2b40*/  LDG.E.CONSTANT R8, desc[UR6][R2.64+0x1400] ;  /* 0x0014000602087981 */ /* 0x000f28000c1e9900 */
[----:B------:R-:W4:Y:S04]  /*2b50*/  LDG.E.CONSTANT R9, desc[UR6][R2.64+0x1800] ;  /* 0x0018000602097981 */ /* 0x000f28000c1e9900 */
[----:B------:R-:W5:Y:S04]  /*2b60*/  LDG.E.CONSTANT R10, desc[UR6][R2.64+0x1c00] ;  /* 0x001c0006020a7981 */ /* 0x000f68000c1e9900 */
[----:B------:R-:W5:Y:S04]  /*2b70*/  LDG.E.CONSTANT R11, desc[UR6][R2.64+0x2000] ;  /* 0x00200006020b7981 */ /* 0x000f68000c1e9900 */
[----:B------:R-:W5:Y:S04]  /*2b80*/  LDG.E.CONSTANT R12, desc[UR6][R2.64+0x2400] ;  /* 0x00240006020c7981 */ /* 0x000f68000c1e9900 */
[----:B------:R-:W5:Y:S04]  /*2b90*/  LDG.E.CONSTANT R13, desc[UR6][R2.64+0x2800] ;  /* 0x00280006020d7981 */ /* 0x000f68000c1e9900 */
[----:B------:R-:W5:Y:S04]  /*2ba0*/  LDG.E.CONSTANT R14, desc[UR6][R2.64+0x2c00] ;  /* 0x002c0006020e7981 */ /* 0x000f68000c1e9900 */
[----:B------:R-:W5:Y:S04]  /*2bb0*/  LDG.E.CONSTANT R15, desc[UR6][R2.64+0x3000] ;  /* 0x00300006020f7981 */ /* 0x000f68000c1e9900 */
[----:B------:R-:W5:Y:S04]  /*2bc0*/  LDG.E.CONSTANT R16, desc[UR6][R2.64+0x3400] ;  /* 0x0034000602107981 */ /* 0x000f68000c1e9900 */
[----:B------:R-:W5:Y:S04]  /*2bd0*/  LDG.E.CONSTANT R17, desc[UR6][R2.64+0x3800] ;  /* 0x0038000602117981 */ /* 0x000f68000c1e9900 */
[----:B------:R-:W5:Y:S01]  /*2be0*/  LDG.E.CONSTANT R18, desc[UR6][R2.64+0x3c00] ;  /* 0x003c000602127981 */ /* 0x000f62000c1e9900 */
[----:B------:R-:W-:-:S02]  /*2bf0*/  ISETP.GE.U32.AND P0, PT, R20, 0x2000, PT ;  /* 0x000020001400780c */ /* 0x000fc40003f06070 */
[----:B--2---:R-:W-:-:S04]  /*2c00*/  IADD3 R4, PT, PT, R5, R4, R19 ;  /* 0x0000000405047210 */ /* 0x004fc80007ffe013 */
[----:B---3--:R-:W-:-:S04]  /*2c10*/  IADD3 R4, PT, PT, R7, R6, R4 ;  /* 0x0000000607047210 */ /* 0x008fc80007ffe004 */
[----:B----4-:R-:W-:-:S04]  /*2c20*/  IADD3 R4, PT, PT, R9, R8, R4 ;  /* 0x0000000809047210 */ /* 0x010fc80007ffe004 */
[----:B-----5:R-:W-:Y:S01]  /*2c30*/  IADD3 R4, PT, PT, R11, R10, R4 ;  /* 0x0000000a0b047210 */ /* 0x020fe20007ffe004 */
[----:B------:R-:W-:-:S03]  /*2c40*/  IMAD.MOV.U32 R11, RZ, RZ, 0x1000 ;  /* 0x00001000ff0b7424 */ /* 0x000fc600078e00ff */
[----:B------:R-:W-:-:S04]  /*2c50*/  IADD3 R4, PT, PT, R13, R12, R4 ;  /* 0x0000000c0d047210 */ /* 0x000fc80007ffe004 */
[----:B------:R-:W-:-:S04]  /*2c60*/  IADD3 R4, PT, PT, R15, R14, R4 ;  /* 0x0000000e0f047210 */ /* 0x000fc80007ffe004 */
[----:B------:R-:W-:-:S05]  /*2c70*/  IADD3 R17, PT, PT, R17, R16, R4 ;  /* 0x0000001011117210 */ /* 0x000fca0007ffe004 */
[----:B------:R-:W-:Y:S01]  /*2c80*/  IMAD.IADD R8, R18, 0x1, R17 ;  /* 0x0000000112087824 */ /* 0x000fe200078e0211 */
[----:B------:R-:W-:Y:S06]  /*2c90*/  @!P0 BRA `(.L_x_44) ;  /* 0x00000000008c8947 */ /* 0x000fec0003800000 */
[----:B------:R-:W0:Y:S01]  /*2ca0*/  LDC R7, c[0x0][0x390] ;  /* 0x0000e400ff077b82 */ /* 0x000e220000000800 */
[----:B------:R-:W-:Y:S02]  /*2cb0*/  VIADD R6, R20, 0xfffff000 ;  /* 0xfffff00014067836 */ /* 0x000fe40000000000 */
[----:B------:R-:W-:-:S07]  /*2cc0*/  IMAD.MOV.U32 R11, RZ, RZ, 0x1000 ;  /* 0x00001000ff0b7424 */ /* 0x000fce00078e00ff */
.L_x_46:
[----:B------:R-:W-:-:S05]  /*2cd0*/  IMAD.WIDE R4, R11, 0x4, R2 ;  /* 0x000000040b047825 */ /* 0x000fca00078e0202 */
        /* <DEDUP_REMOVED lines=16> */
[----:B--2---:R-:W-:-:S04]  /*2de0*/  IADD3 R18, PT, PT, R18, R19, R8 ;  /* 0x0000001312127210 */ /* 0x004fc80007ffe008 */
[----:B---3--:R-:W-:Y:S01]  /*2df0*/  IADD3 R18, PT, PT, R21, R20, R18 ;  /* 0x0000001415127210 */ /* 0x008fe20007ffe012 */
[----:B0-----:R-:W-:-:S04]  /*2e00*/  IMAD.MOV.U32 R20, RZ, RZ, R7 ;  /* 0x000000ffff147224 */ /* 0x001fc800078e0007 */
[----:B------:R-:W-:Y:S01]  /*2e10*/  IMAD.IADD R8, R20, 0x1, -R11 ;  /* 0x0000000114087824 */ /* 0x000fe200078e0a0b */
[----:B----4-:R-:W-:-:S04]  /*2e20*/  IADD3 R18, PT, PT, R23, R22, R18 ;  /* 0x0000001617127210 */ /* 0x010fc80007ffe012 */
[----:B------:R-:W-:Y:S02]  /*2e30*/  ISETP.GE.AND P0, PT, R8, 0x1000, PT ;  /* 0x000010000800780c */ /* 0x000fe40003f06270 */
[----:B-----5:R-:W-:-:S04]  /*2e40*/  IADD3 R18, PT, PT, R25, R24, R18 ;  /* 0x0000001819127210 */ /* 0x020fc80007ffe012 */
[----:B------:R-:W-:-:S04]  /*2e50*/  IADD3 R14, PT, PT, R14, R17, R18 ;  /* 0x000000110e0e7210 */ /* 0x000fc80007ffe012 */
[----:B------:R-:W-:-:S04]  /*2e60*/  IADD3 R12, PT, PT, R15, R12, R14 ;  /* 0x0000000c0f0c7210 */ /* 0x000fc80007ffe00e */
[----:B------:R-:W-:-:S04]  /*2e70*/  IADD3 R10, PT, PT, R10, R13, R12 ;  /* 0x0000000d0a0a7210 */ /* 0x000fc80007ffe00c */
[----:B------:R-:W-:Y:S01]  /*2e80*/  IADD3 R8, PT, PT, R16, R9, R10 ;  /* 0x0000000910087210 */ /* 0x000fe20007ffe00a */
[----:B------:R-:W-:Y:S06]  /*2e90*/  @!P0 BRA `(.L_x_45) ;  /* 0x0000000400fc8947 */ /* 0x000fec0003800000 */
[----:B------:R-:W-:-:S05]  /*2ea0*/  VIADD R11, R11, 0x1000 ;  /* 0x000010000b0b7836 */ /* 0x000fca0000000000 */
[----:B------:R-:W-:-:S13]  /*2eb0*/  ISETP.GT.AND P0, PT, R11, R6, PT ;  /* 0x000000060b00720c */ /* 0x000fda0003f04270 */
[----:B------:R-:W-:Y:S05]  /*2ec0*/  @!P0 BRA `(.L_x_46) ;  /* 0xfffffffc00808947 */ /* 0x000fea000383ffff */
.L_x_44:
        /* <DEDUP_REMOVED lines=20> */
.L_x_50:
        /* <DEDUP_REMOVED lines=8> */
.L_x_49:
[----:B------:R-:W-:Y:S05]  /*3090*/  BSYNC.RECONVERGENT B2 ;  /* 0x0000000000027941 */ /* 0x000fea0003800200 */
.L_x_48:
        /* <DEDUP_REMOVED lines=16> */
.L_x_53:
        /* <DEDUP_REMOVED lines=20> */
[----:B------:R-:W5:Y:S04]  /*32e0*/  LDG.E.CONSTANT R22, desc[UR6][R2.64+0x2400] ;  /* 0x0024000602167981 */ /* 0x000f68000c1e9900 */
[----:B------:R0:W5:Y:S04]  /*32f0*/  LDG.E.CONSTANT R5, desc[UR6][R4.64] ;  /* 0x0000000604057981 */ /* 0x000168000c1e9900 */
        /* <DEDUP_REMOVED lines=17> */
.L_x_52:
[----:B------:R-:W-:Y:S05]  /*3410*/  BSYNC.RECONVERGENT B2 ;  /* 0x0000000000027941 */ /* 0x000fea0003800200 */
.L_x_51:
        /* <DEDUP_REMOVED lines=10> */
[----:B------:R-:W5:Y:S01]  /*34c0*/  LDG.E.CONSTANT R16, desc[UR6][R2.64+0x1400] ;  /* 0x0014000602107981 */ /* 0x000f62000c1e9900 */
[----:B0-----:R-:W-:-:S04]  /*34d0*/  IMAD.WIDE.U32 R4, R11, 0x4, R6 ;  /* 0x000000040b047825 */ /* 0x001fc800078e0006 */
[----:B------:R-:W-:Y:S02]  /*34e0*/  IMAD.WIDE.U32 R6, R13, 0x4, R6 ;  /* 0x000000040d067825 */ /* 0x000fe400078e0006 */
[----:B------:R0:W2:Y:S04]  /*34f0*/  LDG.E.CONSTANT R5, desc[UR6][R4.64] ;  /* 0x0000000604057981 */ /* 0x0000a8000c1e9900 */
[----:B------:R1:W3:Y:S04]  /*3500*/  LDG.E.CONSTANT R13, desc[UR6][R2.64] ;  /* 0x00000006020d7981 */ /* 0x0002e8000c1e9900 */
[----:B------:R-:W4:Y:S01]  /*3510*/  LDG.E.CONSTANT R7, desc[UR6][R6.64] ;  /* 0x0000000606077981 */ /* 0x000f22000c1e9900 */
[----:B0-----:R-:W-:Y:S01]  /*3520*/  IADD3 R4, P1, PT, R2, 0x2000, RZ ;  /* 0x0000200002047810 */ /* 0x001fe20007f3e0ff */
[----:B------:R-:W-:Y:S01]  /*3530*/  VIADD R10, R10, 0x800 ;  /* 0x000008000a0a7836 */ /* 0x000fe20000000000 */
[----:B------:R-:W-:Y:S01]  /*3540*/  PLOP3.LUT P0, PT, PT, PT, PT, 0x8, 0x80 ;  /* 0x000000000080781c */ /* 0x000fe20003f0e170 */
[----:B------:R-:W-:-:S02]  /*3550*/  VIADD R11, R11, 0x800 ;  /* 0x000008000b0b7836 */ /* 0x000fc40000000000 */
[----:B-1----:R-:W-:Y:S01]  /*3560*/  IMAD.MOV.U32 R2, RZ, RZ, R4 ;  /* 0x000000ffff027224 */ /* 0x002fe200078e0004 */
[----:B--2---:R-:W-:-:S04]  /*3570*/  IADD3 R12, PT, PT, R12, R5, R8 ;  /* 0x000000050c0c7210 */ /* 0x004fc80007ffe008 */
[----:B---3--:R-:W-:Y:S01]  /*3580*/  IADD3 R12, PT, PT, R14, R13, R12 ;  /* 0x0000000d0e0c7210 */ /* 0x008fe20007ffe00c */
[----:B------:R-:W-:-:S03]  /*3590*/  IMAD.X R5, RZ, RZ, R3, P1 ;  /* 0x000000ffff057224 */ /* 0x000fc600008e0603 */
[----:B----4-:R-:W-:Y:S01]  /*35a0*/  IADD3 R12, PT, PT, R15, R7, R12 ;  /* 0x000000070f0c7210 */ /* 0x010fe20007ffe00c */
[----:B------:R-:W-:-:S03]  /*35b0*/  IMAD.MOV.U32 R3, RZ, RZ, R5 ;  /* 0x000000ffff037224 */ /* 0x000fc600078e0005 */
[----:B-----5:R-:W-:-:S07]  /*35c0*/  IADD3 R8, PT, PT, R16, R17, R12 ;  /* 0x0000001110087210 */ /* 0x020fce0007ffe00c */
.L_x_55:
[----:B------:R-:W-:Y:S05]  /*35d0*/  BSYNC.RECONVERGENT B2 ;  /* 0x0000000000027941 */ /* 0x000fea0003800200 */
.L_x_54:
        /* <DEDUP_REMOVED lines=10> */
.L_x_47:
[----:B------:R-:W-:Y:S05]  /*3680*/  BSYNC.RECONVERGENT B1 ;  /* 0x0000000000017941 */ /* 0x000fea0003800200 */
.L_x_45:
[----:B------:R-:W0:Y:S01]  /*3690*/  S2R R9, SR_LANEID ;  /* 0x0000000000097919 */ /* 0x000e220000000000 */
[----:B------:R-:W1:Y:S01]  /*36a0*/  SHFL.DOWN PT, R2, R8, 0x1, 0x1f ;  /* 0x08201f0008027f89 */ /* 0x000e6200000e0000 */
[C---:B0-----:R-:W-:Y:S02]  /*36b0*/  ISETP.GT.AND P0, PT, R9.reuse, 0x1e, PT ;  /* 0x0000001e0900780c */ /* 0x041fe40003f04270 */
[C---:B------:R-:W-:Y:S02]  /*36c0*/  ISETP.NE.AND P1, PT, R9.reuse, RZ, PT ;  /* 0x000000ff0900720c */ /* 0x040fe40003f25270 */
        /* <DEDUP_REMOVED lines=37> */
[----:B0-----:R-:W-:-:S07]  /*3920*/  IMAD.IADD R3, R0, 0x1, R9 ;  /* 0x0000000100037824 */ /* 0x001fce00078e0209 */
.L_x_17:
[----:B------:R-:W-:Y:S05]  /*3930*/  BSYNC.RECONVERGENT B0 ;  /* 0x0000000000007941 */ /* 0x000fea0003800200 */
.L_x_1:
[----:B------:R-:W-:Y:S05]  /*3940*/  @P0 EXIT ;  /* 0x000000000000094d */ /* 0x000fea0003800000 */
[----:B-1----:R-:W1:Y:S01]  /*3950*/  LDC.64 R4, c[0x0][0x388] ;  /* 0x0000e200ff047b82 */ /* 0x002e620000000a00 */
[----:B------:R-:W0:Y:S02]  /*3960*/  LDCU UR4, c[0x0][0x398] ;  /* 0x00007300ff0477ac */ /* 0x000e240008000800 */
[----:B0-234-:R-:W-:-:S05]  /*3970*/  VIADD R3, R3, UR4 ;  /* 0x0000000403037c36 */ /* 0x01dfca0008000000 */
[----:B-1----:R-:W-:Y:S01]  /*3980*/  STG.E desc[UR6][R4.64], R3 ;  /* 0x0000000304007986 */ /* 0x002fe2000c101906 */
[----:B------:R-:W-:Y:S05]  /*3990*/  EXIT ;  /* 0x000000000000794d */ /* 0x000fea0003800000 */
.L_x_56:
[----:B------:R-:W-:-:S00]  /*39a0*/  BRA `(.L_x_56) ;  /* 0xfffffffc00fc7947 */ /* 0x000fc0000383ffff */
[----:B------:R-:W-:-:S00]  /*39b0*/  NOP ;  /* 0x0000000000007918 */ /* 0x000fc00000000000 */
        /* <DEDUP_REMOVED lines=12> */
.L_x_237:


//--------------------- .text._ZN3cub18CUB_300001_SM_10006detail6reduce18DeviceReduceKernelINS2_10policy_hubIiyN4cuda3std3__44plusIiEEE10Policy1000EN6thrust24THRUST_300001_SM_1000_NS6detail15normal_iteratorINSD_10device_ptrIiEEEEyS9_iNS7_10__identityEEEvT0_PT3_T1_NS0_13GridEvenShareISN_EET2_T4_ --------------------------
	.section	.text._ZN3cub18CUB_300001_SM_10006detail6reduce18DeviceReduceKernelINS2_10policy_hubIiyN4cuda3std3__44plusIiEEE10Policy1000EN6thrust24THRUST_300001_SM_1000_NS6detail15normal_iteratorINSD_10device_ptrIiEEEEyS9_iNS7_10__identityEEEvT0_PT3_T1_NS0_13GridEvenShareISN_EET2_T4_,"ax",@progbits
	.align	128
        .global         _ZN3cub18CUB_300001_SM_10006detail6reduce18DeviceReduceKernelINS2_10policy_hubIiyN4cuda3std3__44plusIiEEE10Policy1000EN6thrust24THRUST_300001_SM_1000_NS6detail15normal_iteratorINSD_10device_ptrIiEEEEyS9_iNS7_10__identityEEEvT0_PT3_T1_NS0_13GridEvenShareISN_EET2_T4_
        .type           _ZN3cub18CUB_300001_SM_10006detail6reduce18DeviceReduceKernelINS2_10policy_hubIiyN4cuda3std3__44plusIiEEE10Policy1000EN6thrust24THRUST_300001_SM_1000_NS6detail15normal_iteratorINSD_10device_ptrIiEEEEyS9_iNS7_10__identityEEEvT0_PT3_T1_NS0_13GridEvenShareISN_EET2_T4_,@function
        .size           _ZN3cub18CUB_300001_SM_10006detail6reduce18DeviceReduceKernelINS2_10policy_hubIiyN4cuda3std3__44plusIiEEE10Policy1000EN6thrust24THRUST_300001_SM_1000_NS6detail15normal_iteratorINSD_10device_ptrIiEEEEyS9_iNS7_10__identityEEEvT0_PT3_T1_NS0_13GridEvenShareISN_EET2_T4_,(.L_x_238 - _ZN3cub18CUB_300001_SM_10006detail6reduce18DeviceReduceKernelINS2_10policy_hubIiyN4cuda3std3__44plusIiEEE10Policy1000EN6thrust24THRUST_300001_SM_1000_NS6detail15normal_iteratorINSD_10device_ptrIiEEEEyS9_iNS7_10__identityEEEvT0_PT3_T1_NS0_13GridEvenShareISN_EET2_T4_)
        .other          _ZN3cub18CUB_300001_SM_10006detail6reduce18DeviceReduceKernelINS2_10policy_hubIiyN4cuda3std3__44plusIiEEE10Policy1000EN6thrust24THRUST_300001_SM_1000_NS6detail15normal_iteratorINSD_10device_ptrIiEEEEyS9_iNS7_10__identityEEEvT0_PT3_T1_NS0_13GridEvenShareISN_EET2_T4_,@"STO_CUDA_ENTRY STV_DEFAULT"
_ZN3cub18CUB_300001_SM_10006detail6reduce18DeviceReduceKernelINS2_10policy_hubIiyN4cuda3std3__44plusIiEEE10Policy1000EN6thrust24THRUST_300001_SM_1000_NS6detail15normal_iteratorINSD_10device_ptrIiEEEEyS9_iNS7_10__identityEEEvT0_PT3_T1_NS0_13GridEvenShareISN_EET2_T4_:
.text._ZN3cub18CUB_300001_SM_10006detail6reduce18DeviceReduceKernelINS2_10policy_hubIiyN4cuda3std3__44plusIiEEE10Policy1000EN6thrust24THRUST_300001_SM_1000_NS6detail15normal_iteratorINSD_10device_ptrIiEEEEyS9_iNS7_10__identityEEEvT0_PT3_T1_NS0_13GridEvenShareISN_EET2_T4_:
[----:B------:R-:W-:Y:S08]  /*0000*/  LDC R1, c[0x0][0x37c] ;  /* 0x0000df00ff017b82 */ /* 0x000ff00000000800 */
[----:B------:R-:W0:Y:S01]  /*0010*/  S2UR UR16, SR_CTAID.X ;  /* 0x00000000001079c3 */ /* 0x000e220000002500 */
[----:B------:R-:W1:Y:S01]  /*0020*/  LDCU.64 UR8, c[0x0][0x3b8] ;  /* 0x00007700ff0877ac */ /* 0x000e620008000a00 */
[----:B------:R-:W-:Y:S01]  /*0030*/  BSSY.RECONVERGENT B0, `(.L_x_57) ;  /* 0x0000201000007945 */ /* 0x000fe20003800200 */
[----:B------:R-:W2:Y:S01]  /*0040*/  LDCU UR5, c[0x0][0x3c0] ;  /* 0x00007800ff0577ac */ /* 0x000ea20008000800 */
[----:B------:R-:W3:Y:S01]  /*0050*/  LDCU.64 UR14, c[0x0][0x358] ;  /* 0x00006b00ff0e77ac */ /* 0x000ee20008000a00 */
[----:B-1----:R-:W-:-:S02]  /*0060*/  IMAD.U32 R2, RZ, RZ, UR8 ;  /* 0x00000008ff027e24 */ /* 0x002fc4000f8e00ff */
[----:B------:R-:W-:Y:S01]  /*0070*/  IMAD.U32 R3, RZ, RZ, UR9 ;  /* 0x00000009ff037e24 */ /* 0x000fe2000f8e00ff */
[----:B--2---:R-:W-:Y:S02]  /*0080*/  USHF.L.U32 UR5, UR5, 0xc, URZ ;  /* 0x0000000c05057899 */ /* 0x004fe400080006ff */
[----:B0-----:R-:W-:Y:S02]  /*0090*/  USHF.L.U32 UR7, UR16, 0xc, URZ ;  /* 0x0000000c10077899 */ /* 0x001fe400080006ff */
[----:B------:R-:W-:-:S04]  /*00a0*/  USHF.R.S32.HI UR4, URZ, 0x1f, UR5 ;  /* 0x0000001fff047899 */ /* 0x000fc80008011405 */
[----:B------:R-:W-:-:S04]  /*00b0*/  IADD3 R23, P1, PT, R2, -UR7, RZ ;  /* 0x8000000702177c10 */ /* 0x000fc8000ff3e0ff */
[----:B------:R-:W-:Y:S02]  /*00c0*/  ISETP.GT.U32.AND P0, PT, R23, 0xfff, PT ;  /* 0x00000fff1700780c */ /* 0x000fe40003f04070 */
[----:B------:R-:W-:-:S04]  /*00d0*/  IADD3.X R22, PT, PT, R3, -0x1, RZ, P1, !PT ;  /* 0xffffffff03167810 */ /* 0x000fc80000ffe4ff */
[----:B------:R-:W-:-:S13]  /*00e0*/  ISETP.GT.U32.AND.EX P0, PT, R22, RZ, PT, P0 ;  /* 0x000000ff1600720c */ /* 0x000fda0003f04100 */
[----:B---3--:R-:W-:Y:S05]  /*00f0*/  @P0 BRA `(.L_x_58) ;  /* 0x0000000c00ac0947 */ /* 0x008fea0003800000 */
[----:B------:R-:W0:Y:S01]  /*0100*/  S2R R3, SR_TID.X ;  /* 0x0000000000037919 */ /* 0x000e220000002100 */
[----:B------:R-:W-:Y:S01]  /*0110*/  VIADD R0, R2, -UR7 ;  /* 0x8000000702007c36 */ /* 0x000fe20008000000 */
[----:B------:R-:W-:Y:S01]  /*0120*/  BSSY.RECONVERGENT B1, `(.L_x_59) ;  /* 0x000000a000017945 */ /* 0x000fe20003800200 */
[----:B------:R-:W-:-:S03]  /*0130*/  IMAD.MOV.U32 R4, RZ, RZ, RZ ;  /* 0x000000ffff047224 */ /* 0x000fc600078e00ff */
[----:B0-----:R-:W-:Y:S01]  /*0140*/  ISETP.GE.AND P0, PT, R3, R0, PT ;  /* 0x000000000300720c */ /* 0x001fe20003f06270 */
[----:B------:R-:W-:-:S12]  /*0150*/  IMAD.MOV.U32 R5, RZ, RZ, R3 ;  /* 0x000000ffff057224 */ /* 0x000fd800078e0003 */
[----:B------:R-:W-:Y:S05]  /*0160*/  @P0 BRA `(.L_x_60) ;  /* 0x0000000000140947 */ /* 0x000fea0003800000 */
[----:B------:R-:W0:Y:S01]  /*0170*/  LDC.64 R6, c[0x0][0x380] ;  /* 0x0000e000ff067b82 */ /* 0x000e220000000a00 */
[----:B------:R-:W-:-:S04]  /*0180*/  VIADD R5, R3, UR7 ;  /* 0x0000000703057c36 */ /* 0x000fc80008000000 */
[----:B0-----:R-:W-:-:S05]  /*0190*/  IMAD.WIDE.U32 R6, R5, 0x4, R6 ;  /* 0x0000000405067825 */ /* 0x001fca00078e0006 */
[----:B------:R0:W5:Y:S01]  /*01a0*/  LDG.E R4, desc[UR14][R6.64] ;  /* 0x0000000e06047981 */ /* 0x000162000c1e1900 */
[----:B------:R-:W-:-:S07]  /*01b0*/  VIADD R5, R3, 0x100 ;  /* 0x0000010003057836 */ /* 0x000fce0000000000 */
.L_x_60:
[----:B------:R-:W-:Y:S05]  /*01c0*/  BSYNC.RECONVERGENT B1 ;  /* 0x0000000000017941 */ /* 0x000fea0003800200 */
.L_x_59:
[----:B------:R-:W-:Y:S01]  /*01d0*/  ISETP.GE.AND P0, PT, R5, R0, PT ;  /* 0x000000000500720c */ /* 0x000fe20003f06270 */
[----:B------:R-:W-:-:S12]  /*01e0*/  BSSY.RECONVERGENT B1, `(.L_x_61) ;  /* 0x000006c000017945 */ /* 0x000fd80003800200 */
[----:B------:R-:W-:Y:S05]  /*01f0*/  @P0 BRA `(.L_x_62) ;  /* 0x0000000400a80947 */ /* 0x000fea0003800000 */
[----:B0-----:R-:W-:Y:S01]  /*0200*/  LOP3.LUT R7, RZ, R5, RZ, 0x33, !PT ;  /* 0x00000005ff077212 */ /* 0x001fe200078e33ff */
[----:B------:R-:W-:Y:S03]  /*0210*/  BSSY.RECONVERGENT B2, `(.L_x_63) ;  /* 0x0000030000027945 */ /* 0x000fe60003800200 */
[----:B------:R-:W-:-:S04]  /*0220*/  IADD3 R7, PT, PT, R2, -UR7, R7 ;  /* 0x8000000702077c10 */ /* 0x000fc8000fffe007 */
[C---:B------:R-:W-:Y:S02]  /*0230*/  ISETP.GE.U32.AND P1, PT, R7.reuse, 0xf00, PT ;  /* 0x00000f000700780c */ /* 0x040fe40003f26070 */
[----:B------:R-:W-:-:S04]  /*0240*/  LEA.HI R2, R7, 0x1, RZ, 0x18 ;  /* 0x0000000107027811 */ /* 0x000fc800078fc0ff */
[----:B------:R-:W-:-:S04]  /*0250*/  LOP3.LUT R21, R2, 0xf, RZ, 0xc0, !PT ;  /* 0x0000000f02157812 */ /* 0x000fc800078ec0ff */
[----:B------:R-:W-:-:S03]  /*0260*/  ISETP.NE.AND P0, PT, R21, RZ, PT ;  /* 0x000000ff1500720c */ /* 0x000fc60003f05270 */
[----:B------:R-:W-:Y:S10]  /*0270*/  @!P1 BRA `(.L_x_64) ;  /* 0x0000000000a49947 */ /* 0x000ff40003800000 */
[----:B------:R-:W0:Y:S01]  /*0280*/  LDCU.64 UR8, c[0x0][0x380] ;  /* 0x00007000ff0877ac */ /* 0x000e220008000a00 */
[----:B------:R-:W-:Y:S01]  /*0290*/  IMAD.WIDE.U32 R6, R5, 0x4, RZ ;  /* 0x0000000405067825 */ /* 0x000fe200078e00ff */
[----:B------:R-:W-:Y:S01]  /*02a0*/  LOP3.LUT R8, R2, 0x1fffff0, RZ, 0xc0, !PT ;  /* 0x01fffff002087812 */ /* 0x000fe200078ec0ff */
[----:B------:R-:W-:-:S04]  /*02b0*/  UIMAD.WIDE.U32 UR4, UR16, 0x4000, URZ ;  /* 0x00004000100478a5 */ /* 0x000fc8000f8e00ff */
[----:B------:R-:W-:Y:S02]  /*02c0*/  IMAD.MOV R8, RZ, RZ, -R8 ;  /* 0x000000ffff087224 */ /* 0x000fe400078e0a08 */
[----:B------:R-:W-:Y:S02]  /*02d0*/  LOP3.LUT R14, R6, UR4, RZ, 0xfc, !PT ;  /* 0x00000004060e7c12 */ /* 0x000fe4000f8efcff */
[----:B------:R-:W-:Y:S02]  /*02e0*/  LOP3.LUT R7, R7, UR5, RZ, 0xfc, !PT ;  /* 0x0000000507077c12 */ /* 0x000fe4000f8efcff */
[----:B0-----:R-:W-:-:S04]  /*02f0*/  IADD3 R14, P1, PT, R14, UR8, RZ ;  /* 0x000000080e0e7c10 */ /* 0x001fc8000ff3e0ff */
[----:B------:R-:W-:-:S04]  /*0300*/  IADD3 R14, P2, PT, R14, 0x2000, RZ ;  /* 0x000020000e0e7810 */ /* 0x000fc80007f5e0ff */
[----:B------:R-:W-:-:S09]  /*0310*/  IADD3.X R7, PT, PT, RZ, UR9, R7, P2, P1 ;  /* 0x00000009ff077c10 */ /* 0x000fd200097e2407 */
.L_x_65:
[----:B------:R-:W-:-:S05]  /*0320*/  IMAD.MOV.U32 R6, RZ, RZ, R14 ;  /* 0x000000ffff067224 */ /* 0x000fca00078e000e */
[----:B------:R-:W2:Y:S04]  /*0330*/  LDG.E R15, desc[UR14][R6.64+-0x2000] ;  /* 0xffe0000e060f7981 */ /* 0x000ea8000c1e1900 */
[----:B------:R-:W2:Y:S04]  /*0340*/  LDG.E R16, desc[UR14][R6.64+-0x1c00] ;  /* 0xffe4000e06107981 */ /* 0x000ea8000c1e1900 */
[----:B------:R-:W3:Y:S04]  /*0350*/  LDG.E R18, desc[UR14][R6.64+-0x1800] ;  /* 0xffe8000e06127981 */ /* 0x000ee8000c1e1900 */
[----:B------:R-:W3:Y:S04]  /*0360*/  LDG.E R17, desc[UR14][R6.64+-0x1400] ;  /* 0xffec000e06117981 */ /* 0x000ee8000c1e1900 */
[----:B------:R-:W4:Y:S04]  /*0370*/  LDG.E R20, desc[UR14][R6.64+-0x1000] ;  /* 0xfff0000e06147981 */ /* 0x000f28000c1e1900 */
        /* <DEDUP_REMOVED lines=10> */
[----:B------:R0:W4:Y:S01]  /*0420*/  LDG.E R10, desc[UR14][R6.64+0x1c00] ;  /* 0x001c000e060a7981 */ /* 0x000122000c1e1900 */
[----:B------:R-:W-:-:S02]  /*0430*/  VIADD R8, R8, 0x10 ;  /* 0x0000001008087836 */ /* 0x000fc40000000000 */
[----:B------:R-:W-:-:S03]  /*0440*/  VIADD R5, R5, 0x1000 ;  /* 0x0000100005057836 */ /* 0x000fc60000000000 */
[----:B------:R-:W-:Y:S02]  /*0450*/  ISETP.NE.AND P1, PT, R8, RZ, PT ;  /* 0x000000ff0800720c */ /* 0x000fe40003f25270 */
[----:B--2--5:R-:W-:-:S04]  /*0460*/  IADD3 R15, PT, PT, R16, R15, R4 ;  /* 0x0000000f100f7210 */ /* 0x024fc80007ffe004 */
[----:B---3--:R-:W-:-:S04]  /*0470*/  IADD3 R15, PT, PT, R17, R18, R15 ;  /* 0x00000012110f7210 */ /* 0x008fc80007ffe00f */
[----:B----4-:R-:W-:-:S04]  /*0480*/  IADD3 R15, PT, PT, R19, R20, R15 ;  /* 0x00000014130f7210 */ /* 0x010fc80007ffe00f */
[----:B------:R-:W-:-:S04]  /*0490*/  IADD3 R15, PT, PT, R23, R22, R15 ;  /* 0x00000016170f7210 */ /* 0x000fc80007ffe00f */
[----:B------:R-:W-:-:S04]  /*04a0*/  IADD3 R15, PT, PT, R25, R24, R15 ;  /* 0x00000018190f7210 */ /* 0x000fc80007ffe00f */
[----:B------:R-:W-:Y:S02]  /*04b0*/  IADD3 R13, PT, PT, R13, R14, R15 ;  /* 0x0000000e0d0d7210 */ /* 0x000fe40007ffe00f */
[----:B------:R-:W-:-:S05]  /*04c0*/  IADD3 R14, P2, PT, R6, 0x4000, RZ ;  /* 0x00004000060e7810 */ /* 0x000fca0007f5e0ff */
[----:B0-----:R-:W-:Y:S01]  /*04d0*/  IMAD.X R7, RZ, RZ, R7, P2 ;  /* 0x000000ffff077224 */ /* 0x001fe200010e0607 */
[----:B------:R-:W-:-:S04]  /*04e0*/  IADD3 R9, PT, PT, R12, R9, R13 ;  /* 0x000000090c097210 */ /* 0x000fc80007ffe00d */
[----:B------:R-:W-:Y:S01]  /*04f0*/  IADD3 R4, PT, PT, R10, R11, R9 ;  /* 0x0000000b0a047210 */ /* 0x000fe20007ffe009 */
[----:B------:R-:W-:Y:S06]  /*0500*/  @P1 BRA `(.L_x_65) ;  /* 0xfffffffc00841947 */ /* 0x000fec000383ffff */
.L_x_64:
[----:B------:R-:W-:Y:S05]  /*0510*/  BSYNC.RECONVERGENT B2 ;  /* 0x0000000000027941 */ /* 0x000fea0003800200 */
.L_x_63:
[----:B------:R-:W-:Y:S05]  /*0520*/  @!P0 BRA `(.L_x_62) ;  /* 0x0000000000dc8947 */ /* 0x000fea0003800000 */
[----:B------:R-:W-:Y:S01]  /*0530*/  ISETP.GE.U32.AND P0, PT, R21, 0x8, PT ;  /* 0x000000081500780c */ /* 0x000fe20003f06070 */
[----:B------:R-:W-:Y:S01]  /*0540*/  BSSY.RECONVERGENT B2, `(.L_x_66) ;  /* 0x0000016000027945 */ /* 0x000fe20003800200 */
[----:B------:R-:W-:-:S04]  /*0550*/  LOP3.LUT R16, R2, 0x7, RZ, 0xc0, !PT ;  /* 0x0000000702107812 */ /* 0x000fc800078ec0ff */
[----:B------:R-:W-:-:S07]  /*0560*/  ISETP.NE.AND P1, PT, R16, RZ, PT ;  /* 0x000000ff1000720c */ /* 0x000fce0003f25270 */
[----:B------:R-:W-:Y:S06]  /*0570*/  @!P0 BRA `(.L_x_67) ;  /* 0x0000000000488947 */ /* 0x000fec0003800000 */
[----:B------:R-:W0:Y:S01]  /*0580*/  LDCU.64 UR4, c[0x0][0x380] ;  /* 0x00007000ff0477ac */ /* 0x000e220008000a00 */
[----:B------:R-:W-:-:S04]  /*0590*/  IADD3 R7, P0, PT, R5, UR7, RZ ;  /* 0x0000000705077c10 */ /* 0x000fc8000ff1e0ff */
[----:B------:R-:W-:Y:S02]  /*05a0*/  LEA.HI.X.SX32 R8, R5, RZ, 0x1, P0 ;  /* 0x000000ff05087211 */ /* 0x000fe400000f0eff */
[----:B0-----:R-:W-:-:S04]  /*05b0*/  LEA R6, P0, R7, UR4, 0x2 ;  /* 0x0000000407067c11 */ /* 0x001fc8000f8010ff */
[----:B------:R-:W-:-:S05]  /*05c0*/  LEA.HI.X R7, R7, UR5, R8, 0x2, P0 ;  /* 0x0000000507077c11 */ /* 0x000fca00080f1408 */
[----:B------:R-:W2:Y:S04]  /*05d0*/  LDG.E R9, desc[UR14][R6.64] ;  /* 0x0000000e06097981 */ /* 0x000ea8000c1e1900 */
[----:B------:R-:W2:Y:S04]  /*05e0*/  LDG.E R8, desc[UR14][R6.64+0x400] ;  /* 0x0004000e06087981 */ /* 0x000ea8000c1e1900 */
[----:B------:R-:W3:Y:S04]  /*05f0*/  LDG.E R11, desc[UR14][R6.64+0x800] ;  /* 0x0008000e060b7981 */ /* 0x000ee8000c1e1900 */
[----:B------:R-:W3:Y:S04]  /*0600*/  LDG.E R10, desc[UR14][R6.64+0xc00] ;  /* 0x000c000e060a7981 */ /* 0x000ee8000c1e1900 */
[----:B------:R-:W4:Y:S04]  /*0610*/  LDG.E R13, desc[UR14][R6.64+0x1000] ;  /* 0x0010000e060d7981 */ /* 0x000f28000c1e1900 */
[----:B------:R-:W4:Y:S04]  /*0620*/  LDG.E R12, desc[UR14][R6.64+0x1400] ;  /* 0x0014000e060c7981 */ /* 0x000f28000c1e1900 */
[----:B------:R-:W4:Y:S04]  /*0630*/  LDG.E R15, desc[UR14][R6.64+0x1800] ;  /* 0x0018000e060f7981 */ /* 0x000f28000c1e1900 */
[----:B------:R-:W4:Y:S01]  /*0640*/  LDG.E R14, desc[UR14][R6.64+0x1c00] ;  /* 0x001c000e060e7981 */ /* 0x000f22000c1e1900 */
[----:B------:R-:W-:Y:S01]  /*0650*/  VIADD R5, R5, 0x800 ;  /* 0x0000080005057836 */ /* 0x000fe20000000000 */
[----:B--2--5:R-:W-:-:S04]  /*0660*/  IADD3 R8, PT, PT, R8, R9, R4 ;  /* 0x0000000908087210 */ /* 0x024fc80007ffe004 */
[----:B---3--:R-:W-:-:S04]  /*0670*/  IADD3 R8, PT, PT, R10, R11, R8 ;  /* 0x0000000b0a087210 */ /* 0x008fc80007ffe008 */
[----:B----4-:R-:W-:-:S04]  /*0680*/  IADD3 R8, PT, PT, R12, R13, R8 ;  /* 0x0000000d0c087210 */ /* 0x010fc80007ffe008 */
[----:B------:R-:W-:-:S07]  /*0690*/  IADD3 R4, PT, PT, R14, R15, R8 ;  /* 0x0000000f0e047210 */ /* 0x000fce0007ffe008 */
.L_x_67:
[----:B------:R-:W-:Y:S05]  /*06a0*/  BSYNC.RECONVERGENT B2 ;  /* 0x0000000000027941 */ /* 0x000fea0003800200 */
.L_x_66:
        /* <DEDUP_REMOVED lines=14> */
[----:B------:R-:W3:Y:S01]  /*0790*/  LDG.E R10, desc[UR14][R6.64+0xc00] ;  /* 0x000c000e060a7981 */ /* 0x000ee2000c1e1900 */
[----:B------:R-:W-:Y:S01]  /*07a0*/  VIADD R5, R5, 0x400 ;  /* 0x0000040005057836 */ /* 0x000fe20000000000 */
[----:B--2--5:R-:W-:-:S04]  /*07b0*/  IADD3 R4, PT, PT, R8, R9, R4 ;  /* 0x0000000908047210 */ /* 0x024fc80007ffe004 */
[----:B---3--:R-:W-:-:S07]  /*07c0*/  IADD3 R4, PT, PT, R10, R11, R4 ;  /* 0x0000000b0a047210 */ /* 0x008fce0007ffe004 */
.L_x_69:
[----:B------:R-:W-:Y:S05]  /*07d0*/  BSYNC.RECONVERGENT B2 ;  /* 0x0000000000027941 */ /* 0x000fea0003800200 */
.L_x_68:
[----:B------:R-:W-:Y:S05]  /*07e0*/  @!P1 BRA `(.L_x_62) ;  /* 0x00000000002c9947 */ /* 0x000fea0003800000 */
[----:B------:R-:W0:Y:S01]  /*07f0*/  LDC.64 R6, c[0x0][0x380] ;  /* 0x0000e000ff067b82 */ /* 0x000e220000000a00 */
[----:B------:R-:W-:Y:S02]  /*0800*/  IMAD.U32 R9, RZ, RZ, UR16 ;  /* 0x00000010ff097e24 */ /* 0x000fe4000f8e00ff */
[----:B------:R-:W-:Y:S02]  /*0810*/  IMAD.MOV R2, RZ, RZ, -R2 ;  /* 0x000000ffff027224 */ /* 0x000fe400078e0a02 */
[----:B0-----:R-:W-:-:S07]  /*0820*/  IMAD.WIDE.U32 R6, R9, 0x4000, R6 ;  /* 0x0000400009067825 */ /* 0x001fce00078e0006 */
.L_x_70:
[----:B------:R-:W-:-:S06]  /*0830*/  IMAD.WIDE R8, R5, 0x4, R6 ;  /* 0x0000000405087825 */ /* 0x000fcc00078e0206 */
[----:B------:R-:W2:Y:S01]  /*0840*/  LDG.E R9, desc[UR14][R8.64] ;  /* 0x0000000e08097981 */ /* 0x000ea2000c1e1900 */
[----:B------:R-:W-:Y:S02]  /*0850*/  VIADD R2, R2, 0x1 ;  /* 0x0000000102027836 */ /* 0x000fe40000000000 */
[----:B------:R-:W-:-:S03]  /*0860*/  VIADD R5, R5, 0x100 ;  /* 0x0000010005057836 */ /* 0x000fc60000000000 */
[----:B------:R-:W-:Y:S01]  /*0870*/  ISETP.NE.AND P0, PT, R2, RZ, PT ;  /* 0x000000ff0200720c */ /* 0x000fe20003f05270 */
[----:B--2--5:R-:W-:-:S12]  /*0880*/  IMAD.IADD R4, R9, 0x1, R4 ;  /* 0x0000000109047824 */ /* 0x024fd800078e0204 */
[----:B------:R-:W-:Y:S05]  /*0890*/  @P0 BRA `(.L_x_70) ;  /* 0xfffffffc00e40947 */ /* 0x000fea000383ffff */
.L_x_62:
[----:B------:R-:W-:Y:S05]  /*08a0*/  BSYNC.RECONVERGENT B1 ;  /* 0x0000000000017941 */ /* 0x000fea0003800200 */
.L_x_61:
[----:B------:R-:W-:-:S13]  /*08b0*/  ISETP.GE.AND P0, PT, R0, 0x100, PT ;  /* 0x000001000000780c */ /* 0x000fda0003f06270 */
[----:B------:R-:W-:Y:S05]  /*08c0*/  @!P0 BRA `(.L_x_71) ;  /* 0x0000000000ac8947 */ /* 0x000fea0003800000 */
[----:B------:R-:W1:Y:S01]  /*08d0*/  S2R R8, SR_LANEID ;  /* 0x0000000000087919 */ /* 0x000e620000000000 */
[----:B-----5:R-:W2:Y:S01]  /*08e0*/  SHFL.DOWN PT, R0, R4, 0x1, 0x1f ;  /* 0x08201f0004007f89 */ /* 0x020ea200000e0000 */
[C---:B-1----:R-:W-:Y:S02]  /*08f0*/  ISETP.GT.AND P0, PT, R8.reuse, 0x1e, PT ;  /* 0x0000001e0800780c */ /* 0x042fe40003f04270 */
[----:B------:R-:W-:Y:S02]  /*0900*/  ISETP.NE.AND P1, PT, R8, RZ, PT ;  /* 0x000000ff0800720c */ /* 0x000fe40003f25270 */
[----:B--2---:R-:W-:Y:S02]  /*0910*/  SEL R5, R0, RZ, !P0 ;  /* 0x000000ff00057207 */ /* 0x004fe40004000000 */
[----:B------:R-:W-:-:S03]  /*0920*/  ISETP.GT.AND P0, PT, R8, 0x1d, PT ;  /* 0x0000001d0800780c */ /* 0x000fc60003f04270 */
[----:B------:R-:W-:-:S05]  /*0930*/  IMAD.IADD R5, R5, 0x1, R4 ;  /* 0x0000000105057824 */ /* 0x000fca00078e0204 */
[----:B------:R-:W1:Y:S01]  /*0940*/  SHFL.DOWN PT, R0, R5, 0x2, 0x1f ;  /* 0x08401f0005007f89 */ /* 0x000e6200000e0000 */
[----:B0-----:R-:W0:Y:S01]  /*0950*/  @!P1 S2R R6, SR_CgaCtaId ;  /* 0x0000000000069919 */ /* 0x001e220000008800 */
[----:B-1----:R-:W-:Y:S02]  /*0960*/  SEL R0, R0, RZ, !P0 ;  /* 0x000000ff00007207 */ /* 0x002fe40004000000 */
[----:B------:R-:W-:-:S03]  /*0970*/  ISETP.GT.AND P0, PT, R8, 0x1b, PT ;  /* 0x0000001b0800780c */ /* 0x000fc60003f04270 */
[----:B------:R-:W-:Y:S01]  /*0980*/  IMAD.IADD R0, R5, 0x1, R0 ;  /* 0x0000000105007824 */ /* 0x000fe200078e0200 */
[----:B------:R-:W-:-:S04]  /*0990*/  @!P1 MOV R5, 0x400 ;  /* 0x0000040000059802 */ /* 0x000fc80000000f00 */
[----:B------:R-:W1:Y:S01]  /*09a0*/  SHFL.DOWN PT, R2, R0, 0x4, 0x1f ;  /* 0x08801f0000027f89 */ /* 0x000e6200000e0000 */
[----:B0-----:R-:W-:Y:S02]  /*09b0*/  @!P1 LEA R5, R6, R5, 0x18 ;  /* 0x0000000506059211 */ /* 0x001fe400078ec0ff */
[----:B-1----:R-:W-:Y:S02]  /*09c0*/  SEL R7, R2, RZ, !P0 ;  /* 0x000000ff02077207 */ /* 0x002fe40004000000 */
        /* <DEDUP_REMOVED lines=19> */
[----:B--2---:R-:W-:Y:S04]  /*0b00*/  LDS R0, [UR4+0xc] ;  /* 0x00000c04ff007984 */ /* 0x004fe80008000800 */
[----:B------:R-:W0:Y:S04]  /*0b10*/  LDS.128 R4, [UR4+0x10] ;  /* 0x00001004ff047984 */ /* 0x000e280008000c00 */
[----:B------:R-:W1:Y:S01]  /*0b20*/  LDS.64 R2, [UR4+0x20] ;  /* 0x00002004ff027984 */ /* 0x000e620008000a00 */
[----:B0-----:R-:W-:-:S04]  /*0b30*/  IADD3 R0, PT, PT, R4, R0, R9 ;  /* 0x0000000004007210 */ /* 0x001fc80007ffe009 */
[----:B------:R-:W-:-:S04]  /*0b40*/  IADD3 R0, PT, PT, R6, R0, R5 ;  /* 0x0000000006007210 */ /* 0x000fc80007ffe005 */
[----:B-1----:R-:W-:-:S05]  /*0b50*/  IADD3 R0, PT, PT, R2, R0, R7 ;  /* 0x0000000002007210 */ /* 0x002fca0007ffe007 */
[----:B------:R-:W-:Y:S01]  /*0b60*/  IMAD.IADD R9, R0, 0x1, R3 ;  /* 0x0000000100097824 */ /* 0x000fe200078e0203 */
[----:B------:R-:W-:Y:S06]  /*0b70*/  BRA `(.L_x_72) ;  /* 0x0000001400307947 */ /* 0x000fec0003800000 */
.L_x_71:
[----:B------:R-:W-:Y:S01]  /*0b80*/  LOP3.LUT R2, R3, 0x3e0, RZ, 0xc0, !PT ;  /* 0x000003e003027812 */ /* 0x000fe200078ec0ff */
[----:B------:R-:W1:Y:S03]  /*0b90*/  S2R R10, SR_LANEID ;  /* 0x00000000000a7919 */ /* 0x000e660000000000 */
[----:B0-----:R-:W-:Y:S01]  /*0ba0*/  LOP3.LUT R7, RZ, R2, RZ, 0x33, !PT ;  /* 0x00000002ff077212 */ /* 0x001fe200078e33ff */
[----:B------:R-:W-:-:S04]  /*0bb0*/  VIADD R5, R2, 0x20 ;  /* 0x0000002002057836 */ /* 0x000fc80000000000 */
[----:B------:R-:W-:Y:S01]  /*0bc0*/  IMAD.IADD R7, R0, 0x1, R7 ;  /* 0x0000000100077824 */ /* 0x000fe200078e0207 */
[----:B------:R-:W-:-:S04]  /*0bd0*/  ISETP.GT.AND P0, PT, R5, R0, PT ;  /* 0x000000000500720c */ /* 0x000fc80003f04270 */
[----:B------:R-:W-:-:S05]  /*0be0*/  SEL R7, R7, 0x1f, P0 ;  /* 0x0000001f07077807 */ /* 0x000fca0000000000 */
[----:B-----5:R-:W0:Y:S01]  /*0bf0*/  SHFL.DOWN PT, R2, R4, 0x1, R7 ;  /* 0x0820000004027989 */ /* 0x020e2200000e0007 */
[CC--:B-1----:R-:W-:Y:S01]  /*0c00*/  ISETP.GE.AND P0, PT, R10.reuse, R7.reuse, PT ;  /* 0x000000070a00720c */ /* 0x0c2fe20003f06270 */
[C---:B------:R-:W-:Y:S01]  /*0c10*/  VIADD R6, R10.reuse, 0x2 ;  /* 0x000000020a067836 */ /* 0x040fe20000000000 */
[C---:B------:R-:W-:Y:S01]  /*0c20*/  ISETP.NE.AND P1, PT, R10.reuse, RZ, PT ;  /* 0x000000ff0a00720c */ /* 0x040fe20003f25270 */
[----:B------:R-:W-:Y:S01]  /*0c30*/  VIADD R8, R10, 0x4 ;  /* 0x000000040a087836 */ /* 0x000fe20000000000 */
[----:B0-----:R-:W-:Y:S02]  /*0c40*/  SEL R5, R2, RZ, !P0 ;  /* 0x000000ff02057207 */ /* 0x001fe40004000000 */
        /* <DEDUP_REMOVED lines=35> */
[----:B------:R-:W0:Y:S04]  /*0e80*/  LDS.128 R4, [UR4+0x10] ;  /* 0x00001004ff047984 */ /* 0x000e280008000c00 */
[----:B------:R-:W2:Y:S04]  /*0e90*/  LDS R2, [UR4+0xc] ;  /* 0x00000c04ff027984 */ /* 0x000ea80008000800 */
[----:B------:R-:W3:Y:S01]  /*0ea0*/  LDS.64 R10, [UR4+0x20] ;  /* 0x00002004ff0a7984 */ /* 0x000ee20008000a00 */
[----:B0-----:R-:W-:Y:S02]  /*0eb0*/  SEL R4, R4, RZ, P2 ;  /* 0x000000ff04047207 */ /* 0x001fe40001000000 */
[----:B------:R-:W-:-:S02]  /*0ec0*/  ISETP.GT.AND P2, PT, R0, 0x60, PT ;  /* 0x000000600000780c */ /* 0x000fc40003f44270 */
[----:B--2---:R-:W-:Y:S02]  /*0ed0*/  SEL R2, R2, RZ, P1 ;  /* 0x000000ff02027207 */ /* 0x004fe40000800000 */
        /* <DEDUP_REMOVED lines=8> */
[----:B---3--:R-:W-:Y:S02]  /*0f60*/  SEL R10, R10, RZ, P2 ;  /* 0x000000ff0a0a7207 */ /* 0x008fe40001000000 */
[----:B------:R-:W-:Y:S02]  /*0f70*/  SEL R11, R11, RZ, P3 ;  /* 0x000000ff0b0b7207 */ /* 0x000fe40001800000 */
[----:B------:R-:W-:-:S05]  /*0f80*/  IADD3 R2, PT, PT, R10, R2, R7 ;  /* 0x000000020a027210 */ /* 0x000fca0007ffe007 */
[----:B-1----:R-:W-:Y:S01]  /*0f90*/  IMAD.IADD R9, R2, 0x1, R11 ;  /* 0x0000000102097824 */ /* 0x002fe200078e020b */
[----:B------:R-:W-:Y:S06]  /*0fa0*/  BRA `(.L_x_72) ;  /* 0x0000001000247947 */ /* 0x000fec0003800000 */
.L_x_58:
[----:B------:R-:W0:Y:S01]  /*0fb0*/  S2R R0, SR_TID.X ;  /* 0x0000000000007919 */ /* 0x000e220000002100 */
[----:B------:R-:W1:Y:S01]  /*0fc0*/  LDC.64 R4, c[0x0][0x380] ;  /* 0x0000e000ff047b82 */ /* 0x000e620000000a00 */
[----:B0-----:R-:W-:-:S04]  /*0fd0*/  VIADD R7, R0, UR7 ;  /* 0x0000000700077c36 */ /* 0x001fc80008000000 */
[----:B-1----:R-:W-:-:S05]  /*0fe0*/  IMAD.WIDE.U32 R4, R7, 0x4, R4 ;  /* 0x0000000407047825 */ /* 0x002fca00078e0004 */
[----:B------:R-:W2:Y:S04]  /*0ff0*/  LDG.E R6, desc[UR14][R4.64] ;  /* 0x0000000e04067981 */ /* 0x000ea8000c1e1900 */
[----:B------:R-:W2:Y:S04]  /*1000*/  LDG.E R7, desc[UR14][R4.64+0x400] ;  /* 0x0004000e04077981 */ /* 0x000ea8000c1e1900 */
[----:B------:R-:W2:Y:S04]  /*1010*/  LDG.E R8, desc[UR14][R4.64+0x800] ;  /* 0x0008000e04087981 */ /* 0x000ea8000c1e1900 */
[----:B------:R-:W3:Y:S04]  /*1020*/  LDG.E R9, desc[UR14][R4.64+0xc00] ;  /* 0x000c000e04097981 */ /* 0x000ee8000c1e1900 */
[----:B------:R-:W3:Y:S04]  /*1030*/  LDG.E R10, desc[UR14][R4.64+0x1000] ;  /* 0x0010000e040a7981 */ /* 0x000ee8000c1e1900 */
[----:B------:R-:W4:Y:S04]  /*1040*/  LDG.E R11, desc[UR14][R4.64+0x1400] ;  /* 0x0014000e040b7981 */ /* 0x000f28000c1e1900 */
[----:B------:R-:W4:Y:S04]  /*1050*/  LDG.E R12, desc[UR14][R4.64+0x1800] ;  /* 0x0018000e040c7981 */ /* 0x000f28000c1e1900 */
[----:B------:R-:W5:Y:S04]  /*1060*/  LDG.E R13, desc[UR14][R4.64+0x1c00] ;  /* 0x001c000e040d7981 */ /* 0x000f68000c1e1900 */
[----:B------:R-:W5:Y:S04]  /*1070*/  LDG.E R14, desc[UR14][R4.64+0x2000] ;  /* 0x0020000e040e7981 */ /* 0x000f68000c1e1900 */
[----:B------:R-:W5:Y:S04]  /*1080*/  LDG.E R15, desc[UR14][R4.64+0x2400] ;  /* 0x0024000e040f7981 */ /* 0x000f68000c1e1900 */
[----:B------:R-:W5:Y:S04]  /*1090*/  LDG.E R16, desc[UR14][R4.64+0x2800] ;  /* 0x0028000e04107981 */ /* 0x000f68000c1e1900 */
[----:B------:R-:W5:Y:S04]  /*10a0*/  LDG.E R17, desc[UR14][R4.64+0x2c00] ;  /* 0x002c000e04117981 */ /* 0x000f68000c1e1900 */
[----:B------:R-:W5:Y:S04]  /*10b0*/  LDG.E R18, desc[UR14][R4.64+0x3000] ;  /* 0x0030000e04127981 */ /* 0x000f68000c1e1900 */
[----:B------:R-:W5:Y:S04]  /*10c0*/  LDG.E R19, desc[UR14][R4.64+0x3400] ;  /* 0x0034000e04137981 */ /* 0x000f68000c1e1900 */
[----:B------:R-:W5:Y:S04]  /*10d0*/  LDG.E R20, desc[UR14][R4.64+0x3800] ;  /* 0x0038000e04147981 */ /* 0x000f68000c1e1900 */
[----:B------:R-:W5:Y:S01]  /*10e0*/  LDG.E R21, desc[UR14][R4.64+0x3c00] ;  /* 0x003c000e04157981 */ /* 0x000f62000c1e1900 */
[----:B------:R-:W-:-:S04]  /*10f0*/  ISETP.GE.U32.AND P0, PT, R23, UR5, PT ;  /* 0x0000000517007c0c */ /* 0x000fc8000bf06070 */
[----:B------:R-:W-:Y:S02]  /*1100*/  ISETP.GE.U32.AND.EX P0, PT, R22, UR4, PT, P0 ;  /* 0x0000000416007c0c */ /* 0x000fe4000bf06100 */
[----:B--2---:R-:W-:-:S04]  /*1110*/  IADD3 R6, PT, PT, R8, R7, R6 ;  /* 0x0000000708067210 */ /* 0x004fc80007ffe006 */
[----:B---3--:R-:W-:-:S04]  /*1120*/  IADD3 R6, PT, PT, R10, R9, R6 ;  /* 0x000000090a067210 */ /* 0x008fc80007ffe006 */
[----:B----4-:R-:W-:-:S04]  /*1130*/  IADD3 R6, PT, PT, R12, R11, R6 ;  /* 0x0000000b0c067210 */ /* 0x010fc80007ffe006 */
[----:B-----5:R-:W-:-:S04]  /*1140*/  IADD3 R6, PT, PT, R14, R13, R6 ;  /* 0x0000000d0e067210 */ /* 0x020fc80007ffe006 */
[----:B------:R-:W-:-:S04]  /*1150*/  IADD3 R6, PT, PT, R16, R15, R6 ;  /* 0x0000000f10067210 */ /* 0x000fc80007ffe006 */
[----:B------:R-:W-:-:S04]  /*1160*/  IADD3 R6, PT, PT, R18, R17, R6 ;  /* 0x0000001112067210 */ /* 0x000fc80007ffe006 */
[----:B------:R-:W-:-:S05]  /*1170*/  IADD3 R6, PT, PT, R20, R19, R6 ;  /* 0x0000001314067210 */ /* 0x000fca0007ffe006 */
[----:B------:R-:W-:Y:S01]  /*1180*/  IMAD.IADD R8, R21, 0x1, R6 ;  /* 0x0000000115087824 */ /* 0x000fe200078e0206 */
[----:B------:R-:W-:Y:S06]  /*1190*/  @!P0 BRA `(.L_x_73) ;  /* 0x0000000c00008947 */ /* 0x000fec0003800000 */
[----:B------:R-:W-:Y:S01]  /*11a0*/  UIADD3 UR8, UP0, UPT, UR5, UR7, URZ ;  /* 0x0000000705087290 */ /* 0x000fe2000ff1e0ff */
[----:B------:R-:W-:Y:S01]  /*11b0*/  IADD3 R20, P1, PT, R2, -0x1000, RZ ;  /* 0xfffff00002147810 */ /* 0x000fe20007f3e0ff */
[----:B------:R-:W0:Y:S01]  /*11c0*/  LDCU.64 UR12, c[0x0][0x380] ;  /* 0x00007000ff0c77ac */ /* 0x000e220008000a00 */
[----:B------:R-:W-:Y:S02]  /*11d0*/  LOP3.LUT R5, RZ, R0, RZ, 0x33, !PT ;  /* 0x00000000ff057212 */ /* 0x000fe400078e33ff */
[----:B------:R-:W-:Y:S01]  /*11e0*/  IADD3.X R9, PT, PT, R3, -0x1, RZ, P1, !PT ;  /* 0xffffffff03097810 */ /* 0x000fe20000ffe4ff */
[----:B------:R-:W-:Y:S01]  /*11f0*/  UIADD3.X UR9, UPT, UPT, URZ, UR4, URZ, UP0, !UPT ;  /* 0x00000004ff097290 */ /* 0x000fe200087fe4ff */
[----:B------:R-:W-:Y:S01]  /*1200*/  ISETP.LT.U32.AND P0, PT, R20, UR8, PT ;  /* 0x0000000814007c0c */ /* 0x000fe2000bf01070 */
[----:B------:R-:W-:Y:S01]  /*1210*/  UMOV UR6, UR5 ;  /* 0x0000000500067c82 */ /* 0x000fe20008000000 */
[----:B------:R-:W-:Y:S01]  /*1220*/  IADD3 R11, P2, PT, R0, UR8, RZ ;  /* 0x00000008000b7c10 */ /* 0x000fe2000ff5e0ff */
[----:B------:R-:W-:Y:S01]  /*1230*/  UMOV UR4, URZ ;  /* 0x000000ff00047c82 */ /* 0x000fe20008000000 */
[----:B------:R-:W-:Y:S01]  /*1240*/  IADD3 R5, PT, PT, R2, -UR5, R5 ;  /* 0x8000000502057c10 */ /* 0x000fe2000fffe005 */
[----:B------:R-:W-:Y:S01]  /*1250*/  IMAD.U32 R10, RZ, RZ, UR9 ;  /* 0x00000009ff0a7e24 */ /* 0x000fe2000f8e00ff */
[----:B------:R-:W-:Y:S01]  /*1260*/  UMOV UR10, UR8 ;  /* 0x00000008000a7c82 */ /* 0x000fe20008000000 */
[----:B------:R-:W-:-:S02]  /*1270*/  IMAD.X R4, RZ, RZ, UR9, P2 ;  /* 0x00000009ff047e24 */ /* 0x000fc400090e06ff */
[----:B------:R-:W-:Y:S01]  /*1280*/  VIADD R7, R5, -UR7 ;  /* 0x8000000705077c36 */ /* 0x000fe20008000000 */
[----:B------:R-:W-:Y:S01]  /*1290*/  ISETP.GT.U32.AND.EX P0, PT, R10, R9, PT, P0 ;  /* 0x000000090a00720c */ /* 0x000fe20003f04100 */
[----:B------:R-:W-:Y:S01]  /*12a0*/  UMOV UR7, UR9 ;  /* 0x0000000900077c82 */ /* 0x000fe20008000000 */
[----:B0-----:R-:W-:-:S04]  /*12b0*/  LEA R6, P1, R11, UR12, 0x2 ;  /* 0x0000000c0b067c11 */ /* 0x001fc8000f8210ff */
[----:B------:R-:W-:Y:S02]  /*12c0*/  IADD3 R6, P2, PT, R6, 0x2000, RZ ;  /* 0x0000200006067810 */ /* 0x000fe40007f5e0ff */
[----:B------:R-:W-:-:S05]  /*12d0*/  LEA.HI.X R11, R11, UR13, R4, 0x2, P1 ;  /* 0x0000000d0b0b7c11 */ /* 0x000fca00088f1404 */
[----:B------:R-:W-:Y:S01]  /*12e0*/  IMAD.X R11, RZ, RZ, R11, P2 ;  /* 0x000000ffff0b7224 */ /* 0x000fe200010e060b */
[----:B------:R-:W-:Y:S06]  /*12f0*/  @P0 BRA `(.L_x_74) ;  /* 0x0000000000d40947 */ /* 0x000fec0003800000 */
[----:B------:R-:W0:Y:S01]  /*1300*/  LDC.64 R2, c[0x0][0x3b8] ;  /* 0x0000ee00ff027b82 */ /* 0x000e220000000a00 */
[----:B------:R-:W1:Y:S01]  /*1310*/  LDCU.64 UR12, c[0x0][0x380] ;  /* 0x00007000ff0c77ac */ /* 0x000e620008000a00 */
[----:B------:R-:W-:Y:S01]  /*1320*/  NOP ;  /* 0x0000000000007918 */ /* 0x000fe20000000000 */
.L_x_75:
[----:B------:R-:W-:-:S05]  /*1330*/  IADD3 R5, P0, PT, R0, UR8, RZ ;  /* 0x0000000800057c10 */ /* 0x000fca000ff1e0ff */
[----:B------:R-:W-:Y:S01]  /*1340*/  IMAD.X R10, RZ, RZ, UR9, P0 ;  /* 0x00000009ff0a7e24 */ /* 0x000fe200080e06ff */
[----:B-1----:R-:W-:-:S04]  /*1350*/  LEA R4, P0, R5, UR12, 0x2 ;  /* 0x0000000c05047c11 */ /* 0x002fc8000f8010ff */
[----:B------:R-:W-:-:S05]  /*1360*/  LEA.HI.X R5, R5, UR13, R10, 0x2, P0 ;  /* 0x0000000d05057c11 */ /* 0x000fca00080f140a */
        /* <DEDUP_REMOVED lines=15> */
[----:B------:R1:W5:Y:S01]  /*1460*/  LDG.E R21, desc[UR14][R4.64+0x3c00] ;  /* 0x003c000e04157981 */ /* 0x000362000c1e1900 */
[----:B------:R-:W-:-:S02]  /*1470*/  USHF.R.S32.HI UR11, URZ, 0x1f, UR5 ;  /* 0x0000001fff0b7899 */ /* 0x000fc40008011405 */
[----:B------:R-:W-:-:S04]  /*1480*/  UIADD3 UR6, UP0, UPT, UR5, UR10, URZ ;  /* 0x0000000a05067290 */ /* 0x000fc8000ff1e0ff */
[----:B------:R-:W-:Y:S01]  /*1490*/  UIADD3.X UR7, UPT, UPT, UR11, UR7, URZ, UP0, !UPT ;  /* 0x000000070b077290 */ /* 0x000fe200087fe4ff */
[----:B--2---:R-:W-:Y:S02]  /*14a0*/  IADD3 R22, PT, PT, R22, R23, R8 ;  /* 0x0000001716167210 */ /* 0x004fe40007ffe008 */
[----:B0-----:R-:W-:-:S04]  /*14b0*/  IADD3 R8, P1, PT, R2, -UR8, RZ ;  /* 0x8000000802087c10 */ /* 0x001fc8000ff3e0ff */
[----:B------:R-:W-:Y:S02]  /*14c0*/  ISETP.GE.U32.AND P0, PT, R8, UR5, PT ;  /* 0x0000000508007c0c */ /* 0x000fe4000bf06070 */
[----:B---3--:R-:W-:Y:S02]  /*14d0*/  IADD3 R22, PT, PT, R25, R24, R22 ;  /* 0x0000001819167210 */ /* 0x008fe40007ffe016 */
[----:B-1----:R-:W-:-:S04]  /*14e0*/  IADD3.X R4, PT, PT, R3, ~UR9, RZ, P1, !PT ;  /* 0x8000000903047c10 */ /* 0x002fc80008ffe4ff */
[----:B------:R-:W-:Y:S02]  /*14f0*/  ISETP.GE.U32.AND.EX P0, PT, R4, UR11, PT, P0 ;  /* 0x0000000b04007c0c */ /* 0x000fe4000bf06100 */
[----:B----4-:R-:W-:-:S04]  /*1500*/  IADD3 R22, PT, PT, R27, R26, R22 ;  /* 0x0000001a1b167210 */ /* 0x010fc80007ffe016 */
[----:B-----5:R-:W-:-:S04]  /*1510*/  IADD3 R18, PT, PT, R19, R18, R22 ;  /* 0x0000001213127210 */ /* 0x020fc80007ffe016 */
[----:B------:R-:W-:-:S04]  /*1520*/  IADD3 R10, PT, PT, R10, R15, R18 ;  /* 0x0000000f0a0a7210 */ /* 0x000fc80007ffe012 */
[----:B------:R-:W-:-:S04]  /*1530*/  IADD3 R10, PT, PT, R16, R17, R10 ;  /* 0x00000011100a7210 */ /* 0x000fc80007ffe00a */
[----:B------:R-:W-:-:S04]  /*1540*/  IADD3 R10, PT, PT, R13, R14, R10 ;  /* 0x0000000e0d0a7210 */ /* 0x000fc80007ffe00a */
[----:B------:R-:W-:Y:S01]  /*1550*/  IADD3 R8, PT, PT, R21, R12, R10 ;  /* 0x0000000c15087210 */ /* 0x000fe20007ffe00a */
[----:B------:R-:W-:Y:S06]  /*1560*/  @!P0 BRA `(.L_x_73) ;  /* 0x00000008000c8947 */ /* 0x000fec0003800000 */
[----:B------:R-:W-:Y:S02]  /*1570*/  UIADD3 UR8, UP0, UPT, UR5, UR8, URZ ;  /* 0x0000000805087290 */ /* 0x000fe4000ff1e0ff */
[----:B------:R-:W-:Y:S01]  /*1580*/  IMAD.U32 R5, RZ, RZ, UR5 ;  /* 0x00000005ff057e24 */ /* 0x000fe2000f8e00ff */
[----:B------:R-:W-:Y:S01]  /*1590*/  UIADD3 UR4, UPT, UPT, UR4, 0x1, URZ ;  /* 0x0000000104047890 */ /* 0x000fe2000fffe0ff */
[----:B------:R-:W-:Y:S01]  /*15a0*/  IMAD.MOV.U32 R10, RZ, RZ, R6 ;  /* 0x000000ffff0a7224 */ /* 0x000fe200078e0006 */
[----:B------:R-:W-:Y:S01]  /*15b0*/  UIADD3.X UR9, UPT, UPT, UR11, UR9, URZ, UP0, !UPT ;  /* 0x000000090b097290 */ /* 0x000fe200087fe4ff */
[----:B------:R-:W-:Y:S01]  /*15c0*/  VIADD R7, R7, -UR5 ;  /* 0x8000000507077c36 */ /* 0x000fe20008000000 */
[----:B------:R-:W-:Y:S01]  /*15d0*/  ISETP.LT.U32.AND P0, PT, R20, UR8, PT ;  /* 0x0000000814007c0c */ /* 0x000fe2000bf01070 */
[----:B------:R-:W-:Y:S01]  /*15e0*/  IMAD.WIDE R10, R5, 0x4, R10 ;  /* 0x00000004050a7825 */ /* 0x000fe200078e020a */
[----:B------:R-:W-:-:S03]  /*15f0*/  UMOV UR10, UR6 ;  /* 0x00000006000a7c82 */ /* 0x000fc60008000000 */
[----:B------:R-:W-:Y:S02]  /*1600*/  IMAD.U32 R4, RZ, RZ, UR9 ;  /* 0x00000009ff047e24 */ /* 0x000fe4000f8e00ff */
[----:B------:R-:W-:-:S03]  /*1610*/  IMAD.MOV.U32 R6, RZ, RZ, R10 ;  /* 0x000000ffff067224 */ /* 0x000fc600078e000a */
[----:B------:R-:W-:-:S13]  /*1620*/  ISETP.GT.U32.AND.EX P0, PT, R4, R9, PT, P0 ;  /* 0x000000090400720c */ /* 0x000fda0003f04100 */
[----:B------:R-:W-:Y:S05]  /*1630*/  @!P0 BRA `(.L_x_75) ;  /* 0xfffffffc003c8947 */ /* 0x000fea000383ffff */
[----:B------:R-:W-:-:S05]  /*1640*/  UMOV UR6, UR5 ;  /* 0x0000000500067c82 */ /* 0x000fca0008000000 */
.L_x_74:
[C---:B------:R-:W-:Y:S01]  /*1650*/  VIADD R5, R2.reuse, -UR8 ;  /* 0x8000000802057c36 */ /* 0x040fe20008000000 */
[----:B------:R-:W-:Y:S01]  /*1660*/  ISETP.LE.U32.AND P1, PT, R2, UR8, PT ;  /* 0x0000000802007c0c */ /* 0x000fe2000bf23070 */
[----:B------:R-:W-:Y:S01]  /*1670*/  IMAD.U32 R4, RZ, RZ, UR9 ;  /* 0x00000009ff047e24 */ /* 0x000fe2000f8e00ff */
[----:B------:R-:W-:Y:S02]  /*1680*/  BSSY.RECONVERGENT B1, `(.L_x_73) ;  /* 0x0000071000017945 */ /* 0x000fe40003800200 */
[----:B------:R-:W-:-:S04]  /*1690*/  ISETP.GE.AND P0, PT, R0, R5, PT ;  /* 0x000000050000720c */ /* 0x000fc80003f06270 */
[----:B------:R-:W-:-:S13]  /*16a0*/  ISETP.GE.U32.OR.EX P0, PT, R4, R3, P0, P1 ;  /* 0x000000030400720c */ /* 0x000fda0000706510 */
[----:B------:R-:W-:Y:S05]  /*16b0*/  @P0 BRA `(.L_x_76) ;  /* 0x0000000400b40947 */ /* 0x000fea0003800000 */
[----:B------:R-:W0:Y:S01]  /*16c0*/  LDC R4, c[0x0][0x3c0] ;  /* 0x0000f000ff047b82 */ /* 0x000e220000000800 */
[----:B------:R-:W-:Y:S01]  /*16d0*/  USHF.L.U32 UR5, UR16, 0xc, URZ ;  /* 0x0000000c10057899 */ /* 0x000fe200080006ff */
[----:B------:R-:W-:Y:S01]  /*16e0*/  LOP3.LUT R3, RZ, R0, RZ, 0x33, !PT ;  /* 0x00000000ff037212 */ /* 0x000fe200078e33ff */
[----:B------:R-:W-:Y:S02]  /*16f0*/  BSSY.RECONVERGENT B2, `(.L_x_77) ;  /* 0x000002e000027945 */ /* 0x000fe40003800200 */
[----:B------:R-:W-:-:S06]  /*1700*/  UIADD3 UR5, UPT, UPT, UR5, UR6, URZ ;  /* 0x0000000605057290 */ /* 0x000fcc000fffe0ff */
[----:B------:R-:W-:Y:S01]  /*1710*/  IADD3 R2, PT, PT, R2, -UR5, R3 ;  /* 0x8000000502027c10 */ /* 0x000fe2000fffe003 */
[----:B0-----:R-:W-:-:S04]  /*1720*/  IMAD R3, R4, UR4, RZ ;  /* 0x0000000404037c24 */ /* 0x001fc8000f8e02ff */
[----:B------:R-:W-:-:S05]  /*1730*/  IMAD R2, R3, -0x1000, R2 ;  /* 0xfffff00003027824 */ /* 0x000fca00078e0202 */
[C---:B------:R-:W-:Y:S02]  /*1740*/  ISETP.GE.U32.AND P0, PT, R2.reuse, 0xf00, PT ;  /* 0x00000f000200780c */ /* 0x040fe40003f06070 */
[----:B------:R-:W-:Y:S01]  /*1750*/  LEA.HI R20, R2, 0x1, RZ, 0x18 ;  /* 0x0000000102147811 */ /* 0x000fe200078fc0ff */
[----:B------:R-:W-:-:S03]  /*1760*/  IMAD.MOV.U32 R2, RZ, RZ, R0 ;  /* 0x000000ffff027224 */ /* 0x000fc600078e0000 */
[----:B------:R-:W-:-:S04]  /*1770*/  LOP3.LUT R21, R20, 0xf, RZ, 0xc0, !PT ;  /* 0x0000000f14157812 */ /* 0x000fc800078ec0ff */
[----:B------:R-:W-:-:S03]  /*1780*/  ISETP.NE.AND P1, PT, R21, RZ, PT ;  /* 0x000000ff1500720c */ /* 0x000fc60003f25270 */
[----:B------:R-:W-:Y:S10]  /*1790*/  @!P0 BRA `(.L_x_78) ;  /* 0x00000000008c8947 */ /* 0x000ff40003800000 */
[----:B------:R-:W-:-:S04]  /*17a0*/  LEA.HI R2, R7, 0x1, RZ, 0x18 ;  /* 0x0000000107027811 */ /* 0x000fc800078fc0ff */
[----:B------:R-:W-:Y:S01]  /*17b0*/  LOP3.LUT R3, R2, 0x1fffff0, RZ, 0xc0, !PT ;  /* 0x01fffff002037812 */ /* 0x000fe200078ec0ff */
[----:B------:R-:W-:-:S04]  /*17c0*/  IMAD.MOV.U32 R2, RZ, RZ, R0 ;  /* 0x000000ffff027224 */ /* 0x000fc800078e0000 */
[----:B------:R-:W-:-:S07]  /*17d0*/  IMAD.MOV R3, RZ, RZ, -R3 ;  /* 0x000000ffff037224 */ /* 0x000fce00078e0a03 */
.L_x_79:
[----:B------:R-:W-:-:S05]  /*17e0*/  IMAD.MOV.U32 R10, RZ, RZ, R6 ;  /* 0x000000ffff0a7224 */ /* 0x000fca00078e0006 */
        /* <DEDUP_REMOVED lines=16> */
[----:B------:R-:W-:-:S02]  /*18f0*/  VIADD R3, R3, 0x10 ;  /* 0x0000001003037836 */ /* 0x000fc40000000000 */
[----:B------:R-:W-:-:S03]  /*1900*/  VIADD R2, R2, 0x1000 ;  /* 0x0000100002027836 */ /* 0x000fc60000000000 */
[----:B------:R-:W-:Y:S02]  /*1910*/  ISETP.NE.AND P0, PT, R3, RZ, PT ;  /* 0x000000ff0300720c */ /* 0x000fe40003f05270 */
[----:B--2---:R-:W-:-:S04]  /*1920*/  IADD3 R14, PT, PT, R14, R15, R8 ;  /* 0x0000000f0e0e7210 */ /* 0x004fc80007ffe008 */
[----:B---3--:R-:W-:-:S04]  /*1930*/  IADD3 R14, PT, PT, R16, R17, R14 ;  /* 0x00000011100e7210 */ /* 0x008fc80007ffe00e */
[----:B----4-:R-:W-:-:S04]  /*1940*/  IADD3 R14, PT, PT, R18, R19, R14 ;  /* 0x00000013120e7210 */ /* 0x010fc80007ffe00e */
[----:B-----5:R-:W-:-:S04]  /*1950*/  IADD3 R14, PT, PT, R22, R23, R14 ;  /* 0x00000017160e7210 */ /* 0x020fc80007ffe00e */
[----:B------:R-:W-:-:S04]  /*1960*/  IADD3 R14, PT, PT, R24, R25, R14 ;  /* 0x00000019180e7210 */ /* 0x000fc80007ffe00e */
[----:B------:R-:W-:Y:S02]  /*1970*/  IADD3 R13, PT, PT, R6, R13, R14 ;  /* 0x0000000d060d7210 */ /* 0x000fe40007ffe00e */
[----:B------:R-:W-:-:S05]  /*1980*/  IADD3 R6, P2, PT, R10, 0x4000, RZ ;  /* 0x000040000a067810 */ /* 0x000fca0007f5e0ff */
[----:B0-----:R-:W-:Y:S01]  /*1990*/  IMAD.X R11, RZ, RZ, R11, P2 ;  /* 0x000000ffff0b7224 */ /* 0x001fe200010e060b */
[----:B------:R-:W-:-:S04]  /*19a0*/  IADD3 R9, PT, PT, R12, R9, R13 ;  /* 0x000000090c097210 */ /* 0x000fc80007ffe00d */
[----:B------:R-:W-:Y:S01]  /*19b0*/  IADD3 R8, PT, PT, R5, R4, R9 ;  /* 0x0000000405087210 */ /* 0x000fe20007ffe009 */
[----:B------:R-:W-:Y:S06]  /*19c0*/  @P0 BRA `(.L_x_79) ;  /* 0xfffffffc00840947 */ /* 0x000fec000383ffff */
.L_x_78:
[----:B------:R-:W-:Y:S05]  /*19d0*/  BSYNC.RECONVERGENT B2 ;  /* 0x0000000000027941 */ /* 0x000fea0003800200 */
.L_x_77:
[----:B------:R-:W-:Y:S05]  /*19e0*/  @!P1 BRA `(.L_x_76) ;  /* 0x0000000000e89947 */ /* 0x000fea0003800000 */
[----:B------:R-:W-:Y:S01]  /*19f0*/  ISETP.GE.U32.AND P0, PT, R21, 0x8, PT ;  /* 0x000000081500780c */ /* 0x000fe20003f06070 */
[----:B------:R-:W-:Y:S01]  /*1a00*/  BSSY.RECONVERGENT B2, `(.L_x_80) ;  /* 0x0000015000027945 */ /* 0x000fe20003800200 */
[----:B------:R-:W-:-:S04]  /*1a10*/  LOP3.LUT R15, R20, 0x7, RZ, 0xc0, !PT ;  /* 0x00000007140f7812 */ /* 0x000fc800078ec0ff */
[----:B------:R-:W-:-:S07]  /*1a20*/  ISETP.NE.AND P1, PT, R15, RZ, PT ;  /* 0x000000ff0f00720c */ /* 0x000fce0003f25270 */
[----:B------:R-:W-:Y:S06]  /*1a30*/  @!P0 BRA `(.L_x_81) ;  /* 0x0000000000448947 */ /* 0x000fec0003800000 */
[----:B------:R-:W-:-:S05]  /*1a40*/  IADD3 R3, P0, PT, R2, UR8, RZ ;  /* 0x0000000802037c10 */ /* 0x000fca000ff1e0ff */
[----:B------:R-:W-:Y:S01]  /*1a50*/  IMAD.X R6, RZ, RZ, UR9, P0 ;  /* 0x00000009ff067e24 */ /* 0x000fe200080e06ff */
[----:B------:R-:W-:-:S04]  /*1a60*/  LEA R4, P0, R3, UR12, 0x2 ;  /* 0x0000000c03047c11 */ /* 0x000fc8000f8010ff */
        /* <DEDUP_REMOVED lines=8> */
[----:B------:R-:W5:Y:S01]  /*1af0*/  LDG.E R13, desc[UR14][R4.64+0x1c00] ;  /* 0x001c000e040d7981 */ /* 0x000f62000c1e1900 */
[----:B------:R-:W-:Y:S01]  /*1b00*/  VIADD R2, R2, 0x800 ;  /* 0x0000080002027836 */ /* 0x000fe20000000000 */
[----:B--2---:R-:W-:-:S04]  /*1b10*/  IADD3 R3, PT, PT, R6, R3, R8 ;  /* 0x0000000306037210 */ /* 0x004fc80007ffe008 */
[----:B---3--:R-:W-:-:S04]  /*1b20*/  IADD3 R3, PT, PT, R9, R10, R3 ;  /* 0x0000000a09037210 */ /* 0x008fc80007ffe003 */
[----:B----4-:R-:W-:-:S04]  /*1b30*/  IADD3 R3, PT, PT, R11, R12, R3 ;  /* 0x0000000c0b037210 */ /* 0x010fc80007ffe003 */
[----:B-----5:R-:W-:-:S07]  /*1b40*/  IADD3 R8, PT, PT, R13, R14, R3 ;  /* 0x0000000e0d087210 */ /* 0x020fce0007ffe003 */
.L_x_81:
[----:B------:R-:W-:Y:S05]  /*1b50*/  BSYNC.RECONVERGENT B2 ;  /* 0x0000000000027941 */ /* 0x000fea0003800200 */
.L_x_80:
[----:B------:R-:W-:Y:S05]  /*1b60*/  @!P1 BRA `(.L_x_76) ;  /* 0x0000000000889947 */ /* 0x000fea0003800000 */
[----:B------:R-:W-:Y:S01]  /*1b70*/  ISETP.GE.U32.AND P0, PT, R15, 0x4, PT ;  /* 0x000000040f00780c */ /* 0x000fe20003f06070 */
[----:B------:R-:W-:Y:S01]  /*1b80*/  BSSY.RECONVERGENT B2, `(.L_x_82) ;  /* 0x000000e000027945 */ /* 0x000fe20003800200 */
[----:B------:R-:W-:-:S11]  /*1b90*/  LOP3.LUT P1, RZ, R20, 0x3, RZ, 0xc0, !PT ;  /* 0x0000000314ff7812 */ /* 0x000fd6000782c0ff */
[----:B------:R-:W-:Y:S05]  /*1ba0*/  @!P0 BRA `(.L_x_83) ;  /* 0x00000000002c8947 */ /* 0x000fea0003800000 */
[----:B------:R-:W-:-:S05]  /*1bb0*/  IADD3 R3, P0, PT, R2, UR8, RZ ;  /* 0x0000000802037c10 */ /* 0x000fca000ff1e0ff */
[----:B------:R-:W-:Y:S01]  /*1bc0*/  IMAD.X R6, RZ, RZ, UR9, P0 ;  /* 0x00000009ff067e24 */ /* 0x000fe200080e06ff */
[----:B------:R-:W-:-:S04]  /*1bd0*/  LEA R4, P0, R3, UR12, 0x2 ;  /* 0x0000000c03047c11 */ /* 0x000fc8000f8010ff */
[----:B------:R-:W-:-:S05]  /*1be0*/  LEA.HI.X R5, R3, UR13, R6, 0x2, P0 ;  /* 0x0000000d03057c11 */ /* 0x000fca00080f1406 */
[----:B------:R-:W2:Y:S04]  /*1bf0*/  LDG.E R3, desc[UR14][R4.64] ;  /* 0x0000000e04037981 */ /* 0x000ea8000c1e1900 */
[----:B------:R-:W2:Y:S04]  /*1c00*/  LDG.E R6, desc[UR14][R4.64+0x400] ;  /* 0x0004000e04067981 */ /* 0x000ea8000c1e1900 */
[----:B------:R-:W3:Y:S04]  /*1c10*/  LDG.E R10, desc[UR14][R4.64+0x800] ;  /* 0x0008000e040a7981 */ /* 0x000ee8000c1e1900 */
[----:B------:R-:W3:Y:S01]  /*1c20*/  LDG.E R9, desc[UR14][R4.64+0xc00] ;  /* 0x000c000e04097981 */ /* 0x000ee2000c1e1900 */
[----:B------:R-:W-:Y:S01]  /*1c30*/  VIADD R2, R2, 0x400 ;  /* 0x0000040002027836 */ /* 0x000fe20000000000 */
[----:B--2---:R-:W-:-:S04]  /*1c40*/  IADD3 R3, PT, PT, R6, R3, R8 ;  /* 0x0000000306037210 */ /* 0x004fc80007ffe008 */
[----:B---3--:R-:W-:-:S07]  /*1c50*/  IADD3 R8, PT, PT, R9, R10, R3 ;  /* 0x0000000a09087210 */ /* 0x008fce0007ffe003 */
.L_x_83:
[----:B------:R-:W-:Y:S05]  /*1c60*/  BSYNC.RECONVERGENT B2 ;  /* 0x0000000000027941 */ /* 0x000fea0003800200 */
.L_x_82:
[----:B------:R-:W-:Y:S05]  /*1c70*/  @!P1 BRA `(.L_x_76) ;  /* 0x0000000000449947 */ /* 0x000fea0003800000 */
[----:B------:R-:W-:Y:S02]  /*1c80*/  LOP3.LUT R7, R7, 0xffff, RZ, 0xc0, !PT ;  /* 0x0000ffff07077812 */ /* 0x000fe400078ec0ff */
[----:B------:R-:W-:Y:S02]  /*1c90*/  IADD3 R6, P0, PT, R2, UR10, RZ ;  /* 0x0000000a02067c10 */ /* 0x000fe4000ff1e0ff */
[----:B------:R-:W-:Y:S02]  /*1ca0*/  LEA.HI R2, R7, 0x1, RZ, 0x18 ;  /* 0x0000000107027811 */ /* 0x000fe400078fc0ff */
[----:B------:R-:W-:Y:S01]  /*1cb0*/  LEA R5, P1, R6, UR12, 0x2 ;  /* 0x0000000c06057c11 */ /* 0x000fe2000f8210ff */
[----:B------:R-:W-:Y:S01]  /*1cc0*/  IMAD.X R3, RZ, RZ, UR7, P0 ;  /* 0x00000007ff037e24 */ /* 0x000fe200080e06ff */
[----:B------:R-:W-:-:S04]  /*1cd0*/  LOP3.LUT R2, R2, 0x3, RZ, 0xc0, !PT ;  /* 0x0000000302027812 */ /* 0x000fc800078ec0ff */
[----:B------:R-:W-:Y:S01]  /*1ce0*/  LEA.HI.X R6, R6, UR13, R3, 0x2, P1 ;  /* 0x0000000d06067c11 */ /* 0x000fe200088f1403 */
[----:B------:R-:W-:-:S07]  /*1cf0*/  IMAD.MOV R4, RZ, RZ, -R2 ;  /* 0x000000ffff047224 */ /* 0x000fce00078e0a02 */
.L_x_84:
[----:B------:R-:W-:Y:S02]  /*1d00*/  IMAD.MOV.U32 R3, RZ, RZ, R6 ;  /* 0x000000ffff037224 */ /* 0x000fe400078e0006 */
[----:B------:R-:W-:-:S05]  /*1d10*/  IMAD.MOV.U32 R2, RZ, RZ, R5 ;  /* 0x000000ffff027224 */ /* 0x000fca00078e0005 */
[----:B------:R-:W2:Y:S01]  /*1d20*/  LDG.E R3, desc[UR14][R2.64] ;  /* 0x0000000e02037981 */ /* 0x000ea2000c1e1900 */
[----:B------:R-:W-:Y:S01]  /*1d30*/  VIADD R4, R4, 0x1 ;  /* 0x0000000104047836 */ /* 0x000fe20000000000 */
[----:B------:R-:W-:-:S04]  /*1d40*/  IADD3 R5, P1, PT, R5, 0x400, RZ ;  /* 0x0000040005057810 */ /* 0x000fc80007f3e0ff */
[----:B------:R-:W-:Y:S01]  /*1d50*/  ISETP.NE.AND P0, PT, R4, RZ, PT ;  /* 0x000000ff0400720c */ /* 0x000fe20003f05270 */
[----:B------:R-:W-:Y:S02]  /*1d60*/  IMAD.X R6, RZ, RZ, R6, P1 ;  /* 0x000000ffff067224 */ /* 0x000fe400008e0606 */
[----:B--2---:R-:W-:-:S10]  /*1d70*/  IMAD.IADD R8, R3, 0x1, R8 ;  /* 0x0000000103087824 */ /* 0x004fd400078e0208 */
[----:B------:R-:W-:Y:S05]  /*1d80*/  @P0 BRA `(.L_x_84) ;  /* 0xfffffffc00dc0947 */ /* 0x000fea000383ffff */
.L_x_76:
[----:B------:R-:W-:Y:S05]  /*1d90*/  BSYNC.RECONVERGENT B1 ;  /* 0x0000000000017941 */ /* 0x000fea0003800200 */
.L_x_73:
        /* <DEDUP_REMOVED lines=37> */
[----:B0-----:R-:W0:Y:S01]  /*1ff0*/  LDS.64 R2, [UR4+0x20] ;  /* 0x00002004ff027984 */ /* 0x001e220008000a00 */
[----:B-1----:R-:W-:-:S04]  /*2000*/  IADD3 R0, PT, PT, R4, R0, R9 ;  /* 0x0000000004007210 */ /* 0x002fc80007ffe009 */
[----:B------:R-:W-:-:S04]  /*2010*/  IADD3 R0, PT, PT, R6, R0, R5 ;  /* 0x0000000006007210 */ /* 0x000fc80007ffe005 */
[----:B0-----:R-:W-:-:S05]  /*2020*/  IADD3 R0, PT, PT, R2, R0, R7 ;  /* 0x0000000002007210 */ /* 0x001fca0007ffe007 */
[----:B------:R-:W-:-:S07]  /*2030*/  IMAD.IADD R9, R0, 0x1, R3 ;  /* 0x0000000100097824 */ /* 0x000fce00078e0203 */
.L_x_72:
[----:B------:R-:W-:Y:S05]  /*2040*/  BSYNC.RECONVERGENT B0 ;  /* 0x0000000000007941 */ /* 0x000fea0003800200 */
.L_x_57:
[----:B------:R-:W-:Y:S05]  /*2050*/  @P0 EXIT ;  /* 0x000000000000094d */ /* 0x000fea0003800000 */
[----:B------:R-:W3:Y:S02]  /*2060*/  LDCU.64 UR4, c[0x0][0x388] ;  /* 0x00007100ff0477ac */ /* 0x000ee40008000a00 */
[----:B---3--:R-:W-:-:S06]  /*2070*/  UIMAD.WIDE.U32 UR4, UR16, 0x4, UR4 ;  /* 0x00000004100478a5 */ /* 0x008fcc000f8e0004 */
[----:B0-----:R-:W-:Y:S02]  /*2080*/  IMAD.U32 R2, RZ, RZ, UR4 ;  /* 0x00000004ff027e24 */ /* 0x001fe4000f8e00ff */
[----:B------:R-:W-:-:S05]  /*2090*/  IMAD.U32 R3, RZ, RZ, UR5 ;  /* 0x00000005ff037e24 */ /* 0x000fca000f8e00ff */
[----:B------:R-:W-:Y:S01]  /*20a0*/  STG.E desc[UR14][R2.64], R9 ;  /* 0x0000000902007986 */ /* 0x000fe2000c10190e */
[----:B------:R-:W-:Y:S05]  /*20b0*/  EXIT ;  /* 0x000000000000794d */ /* 0x000fea0003800000 */
.L_x_85:
        /* <DEDUP_REMOVED lines=12> */
.L_x_238:


//--------------------- .text._ZN3cub18CUB_300001_SM_10006detail6reduce28DeviceReduceSingleTileKernelINS2_10policy_hubIiyN4cuda3std3__44plusIiEEE10Policy1000EN6thrust24THRUST_300001_SM_1000_NS6detail15normal_iteratorINSD_10device_ptrIiEEEEPiyS9_iiNS7_10__identityEEEvT0_T1_T2_T3_T4_T6_ --------------------------
	.section	.text._ZN3cub18CUB_300001_SM_10006detail6reduce28DeviceReduceSingleTileKernelINS2_10policy_hubIiyN4cuda3std3__44plusIiEEE10Policy1000EN6thrust24THRUST_300001_SM_1000_NS6detail15normal_iteratorINSD_10device_ptrIiEEEEPiyS9_iiNS7_10__identityEEEvT0_T1_T2_T3_T4_T6_,"ax",@progbits
	.align	128
        .global         _ZN3cub18CUB_300001_SM_10006detail6reduce28DeviceReduceSingleTileKernelINS2_10policy_hubIiyN4cuda3std3__44plusIiEEE10Policy1000EN6thrust24THRUST_300001_SM_1000_NS6detail15normal_iteratorINSD_10device_ptrIiEEEEPiyS9_iiNS7_10__identityEEEvT0_T1_T2_T3_T4_T6_
        .type           _ZN3cub18CUB_300001_SM_10006detail6reduce28DeviceReduceSingleTileKernelINS2_10policy_hubIiyN4cuda3std3__44plusIiEEE10Policy1000EN6thrust24THRUST_300001_SM_1000_NS6detail15normal_iteratorINSD_10device_ptrIiEEEEPiyS9_iiNS7_10__identityEEEvT0_T1_T2_T3_T4_T6_,@function
        .size           _ZN3cub18CUB_300001_SM_10006detail6reduce28DeviceReduceSingleTileKernelINS2_10policy_hubIiyN4cuda3std3__44plusIiEEE10Policy1000EN6thrust24THRUST_300001_SM_1000_NS6detail15normal_iteratorINSD_10device_ptrIiEEEEPiyS9_iiNS7_10__identityEEEvT0_T1_T2_T3_T4_T6_,(.L_x_239 - _ZN3cub18CUB_300001_SM_10006detail6reduce28DeviceReduceSingleTileKernelINS2_10policy_hubIiyN4cuda3std3__44plusIiEEE10Policy1000EN6thrust24THRUST_300001_SM_1000_NS6detail15normal_iteratorINSD_10device_ptrIiEEEEPiyS9_iiNS7_10__identityEEEvT0_T1_T2_T3_T4_T6_)
        .other          _ZN3cub18CUB_300001_SM_10006detail6reduce28DeviceReduceSingleTileKernelINS2_10policy_hubIiyN4cuda3std3__44plusIiEEE10Policy1000EN6thrust24THRUST_300001_SM_1000_NS6detail15normal_iteratorINSD_10device_ptrIiEEEEPiyS9_iiNS7_10__identityEEEvT0_T1_T2_T3_T4_T6_,@"STO_CUDA_ENTRY STV_DEFAULT"
_ZN3cub18CUB_300001_SM_10006detail6reduce28DeviceReduceSingleTileKernelINS2_10policy_hubIiyN4cuda3std3__44plusIiEEE10Policy1000EN6thrust24THRUST_300001_SM_1000_NS6detail15normal_iteratorINSD_10device_ptrIiEEEEPiyS9_iiNS7_10__identityEEEvT0_T1_T2_T3_T4_T6_:
.text._ZN3cub18CUB_300001_SM_10006detail6reduce28DeviceReduceSingleTileKernelINS2_10policy_hubIiyN4cuda3std3__44plusIiEEE10Policy1000EN6thrust24THRUST_300001_SM_1000_NS6detail15normal_iteratorINSD_10device_ptrIiEEEEPiyS9_iiNS7_10__identityEEEvT0_T1_T2_T3_T4_T6_:
[----:B------:R-:W-:Y:S01]  /*0000*/  LDC R1, c[0x0][0x37c] ;  /* 0x0000df00ff017b82 */ /* 0x000fe20000000800 */
[----:B------:R-:W0:Y:S01]  /*0010*/  LDCU.64 UR4, c[0x0][0x390] ;  /* 0x00007200ff0477ac */ /* 0x000e220008000a00 */
[----:B------:R-:W1:Y:S01]  /*0020*/  LDCU.64 UR6, c[0x0][0x358] ;  /* 0x00006b00ff0677ac */ /* 0x000e620008000a00 */
[----:B0-----:R-:W-:Y:S02]  /*0030*/  IMAD.U32 R4, RZ, RZ, UR4 ;  /* 0x00000004ff047e24 */ /* 0x001fe4000f8e00ff */
[----:B------:R-:W-:-:S03]  /*0040*/  IMAD.U32 R0, RZ, RZ, UR5 ;  /* 0x00000005ff007e24 */ /* 0x000fc6000f8e00ff */
[----:B------:R-:W-:-:S04]  /*0050*/  ISETP.NE.U32.AND P0, PT, R4, RZ, PT ;  /* 0x000000ff0400720c */ /* 0x000fc80003f05070 */
[----:B------:R-:W-:-:S13]  /*0060*/  ISETP.NE.AND.EX P0, PT, R0, RZ, PT, P0 ;  /* 0x000000ff0000720c */ /* 0x000fda0003f05300 */
        /* <DEDUP_REMOVED lines=8> */
.L_x_86:
[----:B------:R-:W-:Y:S01]  /*00f0*/  ISETP.GT.U32.AND P0, PT, R4, 0xfff, PT ;  /* 0x00000fff0400780c */ /* 0x000fe20003f04070 */
[----:B------:R-:W-:Y:S03]  /*0100*/  BSSY.RECONVERGENT B0, `(.L_x_87) ;  /* 0x00001d1000007945 */ /* 0x000fe60003800200 */
[----:B------:R-:W-:-:S13]  /*0110*/  ISETP.GT.U32.AND.EX P0, PT, R0, RZ, PT, P0 ;  /* 0x000000ff0000720c */ /* 0x000fda0003f04100 */
[----:B------:R-:W-:Y:S05]  /*0120*/  @P0 BRA `(.L_x_88) ;  /* 0x0000000c00940947 */ /* 0x000fea0003800000 */
[----:B------:R-:W0:Y:S01]  /*0130*/  S2R R5, SR_TID.X ;  /* 0x0000000000057919 */ /* 0x000e220000002100 */
[----:B------:R-:W-:Y:S01]  /*0140*/  BSSY.RECONVERGENT B1, `(.L_x_89) ;  /* 0x0000009000017945 */ /* 0x000fe20003800200 */
[----:B------:R-:W-:Y:S01]  /*0150*/  IMAD.MOV.U32 R6, RZ, RZ, RZ ;  /* 0x000000ffff067224 */ /* 0x000fe200078e00ff */
[----:B0-----:R-:W-:Y:S01]  /*0160*/  ISETP.GE.U32.AND P0, PT, R5, R4, PT ;  /* 0x000000040500720c */ /* 0x001fe20003f06070 */
[----:B------:R-:W-:-:S12]  /*0170*/  IMAD.MOV.U32 R7, RZ, RZ, R5 ;  /* 0x000000ffff077224 */ /* 0x000fd800078e0005 */
[----:B------:R-:W-:Y:S05]  /*0180*/  @P0 BRA `(.L_x_90) ;  /* 0x0000000000100947 */ /* 0x000fea0003800000 */
[----:B------:R-:W0:Y:S02]  /*0190*/  LDC.64 R2, c[0x0][0x380] ;  /* 0x0000e000ff027b82 */ /* 0x000e240000000a00 */
[----:B0-----:R-:W-:-:S05]  /*01a0*/  IMAD.WIDE.U32 R2, R5, 0x4, R2 ;  /* 0x0000000405027825 */ /* 0x001fca00078e0002 */
[----:B------:R0:W5:Y:S01]  /*01b0*/  LDG.E R6, desc[UR6][R2.64] ;  /* 0x0000000602067981 */ /* 0x000162000c1e1900 */
[----:B------:R-:W-:-:S07]  /*01c0*/  VIADD R7, R5, 0x100 ;  /* 0x0000010005077836 */ /* 0x000fce0000000000 */
.L_x_90:
[----:B------:R-:W-:Y:S05]  /*01d0*/  BSYNC.RECONVERGENT B1 ;  /* 0x0000000000017941 */ /* 0x000fea0003800200 */
.L_x_89:
[----:B------:R-:W-:Y:S01]  /*01e0*/  ISETP.GE.U32.AND P0, PT, R7, R4, PT ;  /* 0x000000040700720c */ /* 0x000fe20003f06070 */
[----:B------:R-:W-:-:S12]  /*01f0*/  BSSY.RECONVERGENT B1, `(.L_x_91) ;  /* 0x0000060000017945 */ /* 0x000fd80003800200 */
[----:B------:R-:W-:Y:S05]  /*0200*/  @P0 BRA `(.L_x_92) ;  /* 0x0000000400780947 */ /* 0x000fea0003800000 */
[----:B0-----:R-:W-:Y:S01]  /*0210*/  LOP3.LUT R3, RZ, R7, RZ, 0x33, !PT ;  /* 0x00000007ff037212 */ /* 0x001fe200078e33ff */
[----:B------:R-:W-:Y:S04]  /*0220*/  BSSY.RECONVERGENT B2, `(.L_x_93) ;  /* 0x000002c000027945 */ /* 0x000fe80003800200 */
[----:B------:R-:W-:-:S05]  /*0230*/  IMAD.IADD R3, R3, 0x1, R4 ;  /* 0x0000000103037824 */ /* 0x000fca00078e0204 */
[C---:B------:R-:W-:Y:S02]  /*0240*/  ISETP.GE.U32.AND P0, PT, R3.reuse, 0xf00, PT ;  /* 0x00000f000300780c */ /* 0x040fe40003f06070 */
[----:B------:R-:W-:-:S04]  /*0250*/  LEA.HI R8, R3, 0x1, RZ, 0x18 ;  /* 0x0000000103087811 */ /* 0x000fc800078fc0ff */
[----:B------:R-:W-:-:S04]  /*0260*/  LOP3.LUT R22, R8, 0xf, RZ, 0xc0, !PT ;  /* 0x0000000f08167812 */ /* 0x000fc800078ec0ff */
[----:B------:R-:W-:-:S03]  /*0270*/  ISETP.NE.AND P1, PT, R22, RZ, PT ;  /* 0x000000ff1600720c */ /* 0x000fc60003f25270 */
[----:B------:R-:W-:Y:S10]  /*0280*/  @!P0 BRA `(.L_x_94) ;  /* 0x0000000000948947 */ /* 0x000ff40003800000 */
[----:B------:R-:W0:Y:S01]  /*0290*/  LDC.64 R2, c[0x0][0x380] ;  /* 0x0000e000ff027b82 */ /* 0x000e220000000a00 */
[----:B------:R-:W-:-:S05]  /*02a0*/  LOP3.LUT R9, R8, 0x1fffff0, RZ, 0xc0, !PT ;  /* 0x01fffff008097812 */ /* 0x000fca00078ec0ff */
[----:B------:R-:W-:Y:S02]  /*02b0*/  IMAD.MOV R9, RZ, RZ, -R9 ;  /* 0x000000ffff097224 */ /* 0x000fe400078e0a09 */
[----:B0-----:R-:W-:-:S03]  /*02c0*/  IMAD.WIDE.U32 R2, R7, 0x4, R2 ;  /* 0x0000000407027825 */ /* 0x001fc600078e0002 */
[----:B------:R-:W-:-:S05]  /*02d0*/  IADD3 R15, P0, PT, R2, 0x2000, RZ ;  /* 0x00002000020f7810 */ /* 0x000fca0007f1e0ff */
[----:B------:R-:W-:-:S08]  /*02e0*/  IMAD.X R3, RZ, RZ, R3, P0 ;  /* 0x000000ffff037224 */ /* 0x000fd000000e0603 */
.L_x_95:
        /* <DEDUP_REMOVED lines=31> */
.L_x_94:
[----:B------:R-:W-:Y:S05]  /*04e0*/  BSYNC.RECONVERGENT B2 ;  /* 0x0000000000027941 */ /* 0x000fea0003800200 */
.L_x_93:
[----:B------:R-:W-:Y:S05]  /*04f0*/  @!P1 BRA `(.L_x_92) ;  /* 0x0000000000bc9947 */ /* 0x000fea0003800000 */
[----:B------:R-:W-:Y:S01]  /*0500*/  ISETP.GE.U32.AND P0, PT, R22, 0x8, PT ;  /* 0x000000081600780c */ /* 0x000fe20003f06070 */
[----:B------:R-:W-:Y:S01]  /*0510*/  BSSY.RECONVERGENT B2, `(.L_x_96) ;  /* 0x0000013000027945 */ /* 0x000fe20003800200 */
[----:B------:R-:W-:-:S04]  /*0520*/  LOP3.LUT R17, R8, 0x7, RZ, 0xc0, !PT ;  /* 0x0000000708117812 */ /* 0x000fc800078ec0ff */
[----:B------:R-:W-:-:S07]  /*0530*/  ISETP.NE.AND P1, PT, R17, RZ, PT ;  /* 0x000000ff1100720c */ /* 0x000fce0003f25270 */
[----:B------:R-:W-:Y:S06]  /*0540*/  @!P0 BRA `(.L_x_97) ;  /* 0x00000000003c8947 */ /* 0x000fec0003800000 */
[----:B------:R-:W0:Y:S02]  /*0550*/  LDC.64 R2, c[0x0][0x380] ;  /* 0x0000e000ff027b82 */ /* 0x000e240000000a00 */
[----:B0-----:R-:W-:-:S05]  /*0560*/  IMAD.WIDE R2, R7, 0x4, R2 ;  /* 0x0000000407027825 */ /* 0x001fca00078e0202 */
        /* <DEDUP_REMOVED lines=13> */
.L_x_97:
[----:B------:R-:W-:Y:S05]  /*0640*/  BSYNC.RECONVERGENT B2 ;  /* 0x0000000000027941 */ /* 0x000fea0003800200 */
.L_x_96:
        /* <DEDUP_REMOVED lines=11> */
[----:B------:R-:W3:Y:S01]  /*0700*/  LDG.E R12, desc[UR6][R2.64+0xc00] ;  /* 0x000c0006020c7981 */ /* 0x000ee2000c1e1900 */
[----:B------:R-:W-:Y:S01]  /*0710*/  VIADD R7, R7, 0x400 ;  /* 0x0000040007077836 */ /* 0x000fe20000000000 */
[----:B--2--5:R-:W-:-:S04]  /*0720*/  IADD3 R6, PT, PT, R8, R9, R6 ;  /* 0x0000000908067210 */ /* 0x024fc80007ffe006 */
[----:B---3--:R-:W-:-:S07]  /*0730*/  IADD3 R6, PT, PT, R12, R11, R6 ;  /* 0x0000000b0c067210 */ /* 0x008fce0007ffe006 */
.L_x_99:
[----:B------:R-:W-:Y:S05]  /*0740*/  BSYNC.RECONVERGENT B2 ;  /* 0x0000000000027941 */ /* 0x000fea0003800200 */
.L_x_98:
[----:B------:R-:W-:Y:S05]  /*0750*/  @!P1 BRA `(.L_x_92) ;  /* 0x0000000000249947 */ /* 0x000fea0003800000 */
[----:B------:R-:W0:Y:S01]  /*0760*/  LDC.64 R8, c[0x0][0x380] ;  /* 0x0000e000ff087b82 */ /* 0x000e220000000a00 */
[----:B------:R-:W-:-:S07]  /*0770*/  IMAD.MOV R10, RZ, RZ, -R10 ;  /* 0x000000ffff0a7224 */ /* 0x000fce00078e0a0a */
.L_x_100:
[----:B0-----:R-:W-:-:S06]  /*0780*/  IMAD.WIDE R2, R7, 0x4, R8 ;  /* 0x0000000407027825 */ /* 0x001fcc00078e0208 */
[----:B------:R-:W2:Y:S01]  /*0790*/  LDG.E R3, desc[UR6][R2.64] ;  /* 0x0000000602037981 */ /* 0x000ea2000c1e1900 */
[----:B------:R-:W-:Y:S02]  /*07a0*/  VIADD R10, R10, 0x1 ;  /* 0x000000010a0a7836 */ /* 0x000fe40000000000 */
[----:B------:R-:W-:-:S03]  /*07b0*/  VIADD R7, R7, 0x100 ;  /* 0x0000010007077836 */ /* 0x000fc60000000000 */
[----:B------:R-:W-:Y:S01]  /*07c0*/  ISETP.NE.AND P0, PT, R10, RZ, PT ;  /* 0x000000ff0a00720c */ /* 0x000fe20003f05270 */
[----:B--2--5:R-:W-:-:S12]  /*07d0*/  IMAD.IADD R6, R3, 0x1, R6 ;  /* 0x0000000103067824 */ /* 0x024fd800078e0206 */
[----:B------:R-:W-:Y:S05]  /*07e0*/  @P0 BRA `(.L_x_100) ;  /* 0xfffffffc00e40947 */ /* 0x000fea000383ffff */
.L_x_92:
[----:B------:R-:W-:Y:S05]  /*07f0*/  BSYNC.RECONVERGENT B1 ;  /* 0x0000000000017941 */ /* 0x000fea0003800200 */
.L_x_91:
[----:B------:R-:W-:-:S04]  /*0800*/  ISETP.GE.U32.AND P0, PT, R4, 0x100, PT ;  /* 0x000001000400780c */ /* 0x000fc80003f06070 */
[----:B------:R-:W-:-:S13]  /*0810*/  ISETP.GE.U32.AND.EX P0, PT, R0, RZ, PT, P0 ;  /* 0x000000ff0000720c */ /* 0x000fda0003f06100 */
[----:B------:R-:W-:Y:S05]  /*0820*/  @!P0 BRA `(.L_x_101) ;  /* 0x0000000000ac8947 */ /* 0x000fea0003800000 */
[----:B------:R-:W1:Y:S01]  /*0830*/  S2R R8, SR_LANEID ;  /* 0x0000000000087919 */ /* 0x000e620000000000 */
[----:B------:R-:W-:Y:S01]  /*0840*/  ISETP.NE.AND P5, PT, R5, RZ, PT ;  /* 0x000000ff0500720c */ /* 0x000fe20003fa5270 */
[----:B-----5:R-:W0:Y:S01]  /*0850*/  SHFL.DOWN PT, R0, R6, 0x1, 0x1f ;  /* 0x08201f0006007f89 */ /* 0x020e2200000e0000 */
[C---:B-1----:R-:W-:Y:S02]  /*0860*/  ISETP.GT.AND P0, PT, R8.reuse, 0x1e, PT ;  /* 0x0000001e0800780c */ /* 0x042fe40003f04270 */
[----:B------:R-:W-:Y:S02]  /*0870*/  ISETP.NE.AND P1, PT, R8, RZ, PT ;  /* 0x000000ff0800720c */ /* 0x000fe40003f25270 */
[----:B0-----:R-:W-:Y:S02]  /*0880*/  SEL R3, R0, RZ, !P0 ;  /* 0x000000ff00037207 */ /* 0x001fe40004000000 */
        /* <DEDUP_REMOVED lines=21> */
[----:B0-----:R-:W-:-:S05]  /*09e0*/  SEL R3, R3, RZ, !P0 ;  /* 0x000000ff03037207 */ /* 0x001fca0004000000 */
[----:B------:R-:W-:-:S05]  /*09f0*/  IMAD.IADD R7, R2, 0x1, R3 ;  /* 0x0000000102077824 */ /* 0x000fca00078e0203 */
[----:B------:R1:W-:Y:S01]  /*0a00*/  @!P1 STS [R0+0x8], R7 ;  /* 0x0000080700009388 */ /* 0x0003e20000000800 */
[----:B------:R-:W-:Y:S06]  /*0a10*/  BAR.SYNC.DEFER_BLOCKING 0x0 ;  /* 0x0000000000007b1d */ /* 0x000fec0000010000 */
[----:B------:R-:W-:Y:S05]  /*0a20*/  @P5 BRA `(.L_x_102) ;  /* 0x0000001000f85947 */ /* 0x000fea0003800000 */
[----:B------:R-:W0:Y:S01]  /*0a30*/  S2UR UR5, SR_CgaCtaId ;  /* 0x00000000000579c3 */ /* 0x000e220000008800 */
[----:B------:R-:W-:Y:S02]  /*0a40*/  UMOV UR4, 0x400 ;  /* 0x0000040000047882 */ /* 0x000fe40000000000 */
[----:B0-----:R-:W-:-:S09]  /*0a50*/  ULEA UR4, UR5, UR4, 0x18 ;  /* 0x0000000405047291 */ /* 0x001fd2000f8ec0ff */
[----:B-1----:R-:W-:Y:S04]  /*0a60*/  LDS R0, [UR4+0xc] ;  /* 0x00000c04ff007984 */ /* 0x002fe80008000800 */
[----:B------:R-:W0:Y:S04]  /*0a70*/  LDS.128 R8, [UR4+0x10] ;  /* 0x00001004ff087984 */ /* 0x000e280008000c00 */
[----:B------:R-:W1:Y:S01]  /*0a80*/  LDS.64 R2, [UR4+0x20] ;  /* 0x00002004ff027984 */ /* 0x000e620008000a00 */
[----:B0-----:R-:W-:-:S04]  /*0a90*/  IADD3 R0, PT, PT, R8, R0, R7 ;  /* 0x0000000008007210 */ /* 0x001fc80007ffe007 */
[----:B------:R-:W-:-:S04]  /*0aa0*/  IADD3 R0, PT, PT, R10, R0, R9 ;  /* 0x000000000a007210 */ /* 0x000fc80007ffe009 */
[----:B-1----:R-:W-:-:S05]  /*0ab0*/  IADD3 R0, PT, PT, R2, R0, R11 ;  /* 0x0000000002007210 */ /* 0x002fca0007ffe00b */
[----:B------:R-:W-:Y:S01]  /*0ac0*/  IMAD.IADD R7, R0, 0x1, R3 ;  /* 0x0000000100077824 */ /* 0x000fe200078e0203 */
[----:B------:R-:W-:Y:S06]  /*0ad0*/  BRA `(.L_x_102) ;  /* 0x0000001000cc7947 */ /* 0x000fec0003800000 */
.L_x_101:
[C---:B0-----:R-:W-:Y:S01]  /*0ae0*/  LOP3.LUT R2, R5.reuse, 0x3e0, RZ, 0xc0, !PT ;  /* 0x000003e005027812 */ /* 0x041fe200078ec0ff */
[----:B------:R-:W0:Y:S01]  /*0af0*/  S2R R12, SR_LANEID ;  /* 0x00000000000c7919 */ /* 0x000e220000000000 */
[----:B------:R-:W-:Y:S02]  /*0b00*/  ISETP.NE.AND P5, PT, R5, RZ, PT ;  /* 0x000000ff0500720c */ /* 0x000fe40003fa5270 */
[----:B------:R-:W-:Y:S01]  /*0b10*/  LOP3.LUT R7, RZ, R2, RZ, 0x33, !PT ;  /* 0x00000002ff077212 */ /* 0x000fe200078e33ff */
[----:B------:R-:W-:-:S04]  /*0b20*/  VIADD R3, R2, 0x20 ;  /* 0x0000002002037836 */ /* 0x000fc80000000000 */
[----:B------:R-:W-:Y:S01]  /*0b30*/  IMAD.IADD R7, R7, 0x1, R4 ;  /* 0x0000000107077824 */ /* 0x000fe200078e0204 */
[----:B------:R-:W-:-:S04]  /*0b40*/  ISETP.GT.U32.AND P0, PT, R3, R4, PT ;  /* 0x000000040300720c */ /* 0x000fc80003f04070 */
        /* <DEDUP_REMOVED lines=10> */
[----:B------:R-:W-:Y:S01]  /*0bf0*/  @!P1 SHF.R.U32.HI R9, RZ, 0x3, R5 ;  /* 0x00000003ff099819 */ /* 0x000fe20000011605 */
[----:B------:R-:W1:Y:S03]  /*0c00*/  SHFL.DOWN PT, R7, R2, 0x2, R3 ;  /* 0x0840000002077989 */ /* 0x000e6600000e0003 */
[----:B------:R-:W-:Y:S02]  /*0c10*/  @!P1 LOP3.LUT R9, R9, 0x7c, RZ, 0xc0, !PT ;  /* 0x0000007c09099812 */ /* 0x000fe400078ec0ff */
[----:B-1----:R-:W-:Y:S02]  /*0c20*/  SEL R7, R7, RZ, !P0 ;  /* 0x000000ff07077207 */ /* 0x002fe40004000000 */
[----:B------:R-:W-:Y:S02]  /*0c30*/  ISETP.GT.AND P0, PT, R10, R3, PT ;  /* 0x000000030a00720c */ /* 0x000fe40003f04270 */
[----:B------:R-:W-:Y:S01]  /*0c40*/  @!P1 MOV R10, 0x400 ;  /* 0x00000400000a9802 */ /* 0x000fe20000000f00 */
[----:B------:R-:W-:-:S02]  /*0c50*/  IMAD.IADD R8, R2, 0x1, R7 ;  /* 0x0000000102087824 */ /* 0x000fc400078e0207 */
[----:B------:R-:W-:Y:S01]  /*0c60*/  VIADD R2, R12, 0x8 ;  /* 0x000000080c027836 */ /* 0x000fe20000000000 */
[----:B0-----:R-:W-:Y:S02]  /*0c70*/  @!P1 LEA R10, R11, R10, 0x18 ;  /* 0x0000000a0b0a9211 */ /* 0x001fe400078ec0ff */
        /* <DEDUP_REMOVED lines=11> */
[----:B0-----:R-:W-:-:S05]  /*0d30*/  SEL R7, R7, RZ, !P0 ;  /* 0x000000ff07077207 */ /* 0x001fca0004000000 */
[----:B------:R-:W-:-:S05]  /*0d40*/  IMAD.IADD R7, R2, 0x1, R7 ;  /* 0x0000000102077824 */ /* 0x000fca00078e0207 */
[----:B------:R0:W-:Y:S01]  /*0d50*/  @!P1 STS [R10+0x8], R7 ;  /* 0x000008070a009388 */ /* 0x0001e20000000800 */
[----:B------:R-:W-:Y:S06]  /*0d60*/  BAR.SYNC.DEFER_BLOCKING 0x0 ;  /* 0x0000000000007b1d */ /* 0x000fec0000010000 */
[----:B------:R-:W-:Y:S05]  /*0d70*/  @P5 BRA `(.L_x_102) ;  /* 0x0000001000245947 */ /* 0x000fea0003800000 */
[----:B------:R-:W1:Y:S01]  /*0d80*/  S2UR UR5, SR_CgaCtaId ;  /* 0x00000000000579c3 */ /* 0x000e620000008800 */
[----:B------:R-:W-:Y:S01]  /*0d90*/  UMOV UR4, 0x400 ;  /* 0x0000040000047882 */ /* 0x000fe20000000000 */
[C---:B------:R-:W-:Y:S02]  /*0da0*/  ISETP.GT.U32.AND P0, PT, R4.reuse, 0x40, PT ;  /* 0x000000400400780c */ /* 0x040fe40003f04070 */
[C---:B------:R-:W-:Y:S02]  /*0db0*/  ISETP.GT.U32.AND P6, PT, R4.reuse, 0x20, PT ;  /* 0x000000200400780c */ /* 0x040fe40003fc4070 */
[C---:B------:R-:W-:Y:S02]  /*0dc0*/  ISETP.GT.U32.AND P4, PT, R4.reuse, 0x60, PT ;  /* 0x000000600400780c */ /* 0x040fe40003f84070 */
[----:B------:R-:W-:Y:S02]  /*0dd0*/  ISETP.GT.U32.AND P2, PT, R4, 0x80, PT ;  /* 0x000000800400780c */ /* 0x000fe40003f44070 */
[----:B------:R-:W-:-:S02]  /*0de0*/  ISETP.GT.U32.AND.EX P0, PT, R0, RZ, PT, P0 ;  /* 0x000000ff0000720c */ /* 0x000fc40003f04100 */
[----:B------:R-:W-:Y:S02]  /*0df0*/  ISETP.GT.U32.AND.EX P6, PT, R0, RZ, PT, P6 ;  /* 0x000000ff0000720c */ /* 0x000fe40003fc4160 */
[C---:B------:R-:W-:Y:S02]  /*0e00*/  ISETP.GT.U32.AND P3, PT, R4.reuse, 0xa0, PT ;  /* 0x000000a00400780c */ /* 0x040fe40003f64070 */
[----:B------:R-:W-:Y:S02]  /*0e10*/  ISETP.GT.U32.AND P1, PT, R4, 0xc0, PT ;  /* 0x000000c00400780c */ /* 0x000fe40003f24070 */
[C---:B------:R-:W-:Y:S02]  /*0e20*/  ISETP.GT.U32.AND.EX P4, PT, R0.reuse, RZ, PT, P4 ;  /* 0x000000ff0000720c */ /* 0x040fe40003f84140 */
[C---:B------:R-:W-:Y:S02]  /*0e30*/  ISETP.GT.U32.AND.EX P2, PT, R0.reuse, RZ, PT, P2 ;  /* 0x000000ff0000720c */ /* 0x040fe40003f44120 */
[C---:B------:R-:W-:Y:S01]  /*0e40*/  ISETP.GT.U32.AND.EX P3, PT, R0.reuse, RZ, PT, P3 ;  /* 0x000000ff0000720c */ /* 0x040fe20003f64130 */
[----:B-1----:R-:W-:Y:S01]  /*0e50*/  ULEA UR4, UR5, UR4, 0x18 ;  /* 0x0000000405047291 */ /* 0x002fe2000f8ec0ff */
[----:B------:R-:W-:-:S08]  /*0e60*/  ISETP.GT.U32.AND.EX P1, PT, R0, RZ, PT, P1 ;  /* 0x000000ff0000720c */ /* 0x000fd00003f24110 */
[----:B0-----:R-:W0:Y:S04]  /*0e70*/  LDS.128 R8, [UR4+0x10] ;  /* 0x00001004ff087984 */ /* 0x001e280008000c00 */
[----:B------:R-:W1:Y:S04]  /*0e80*/  LDS R5, [UR4+0xc] ;  /* 0x00000c04ff057984 */ /* 0x000e680008000800 */
[----:B------:R-:W2:Y:S01]  /*0e90*/  LDS.64 R2, [UR4+0x20] ;  /* 0x00002004ff027984 */ /* 0x000ea20008000a00 */
[----:B0-----:R-:W-:Y:S02]  /*0ea0*/  SEL R8, R8, RZ, P0 ;  /* 0x000000ff08087207 */ /* 0x001fe40000000000 */
[----:B------:R-:W-:-:S02]  /*0eb0*/  ISETP.GT.U32.AND P0, PT, R4, 0xe0, PT ;  /* 0x000000e00400780c */ /* 0x000fc40003f04070 */
[----:B-1----:R-:W-:Y:S02]  /*0ec0*/  SEL R6, R5, RZ, P6 ;  /* 0x000000ff05067207 */ /* 0x002fe40003000000 */
[----:B------:R-:W-:Y:S02]  /*0ed0*/  SEL R9, R9, RZ, P4 ;  /* 0x000000ff09097207 */ /* 0x000fe40002000000 */
[----:B------:R-:W-:Y:S02]  /*0ee0*/  IADD3 R6, PT, PT, R8, R6, R7 ;  /* 0x0000000608067210 */ /* 0x000fe40007ffe007 */
[----:B------:R-:W-:Y:S02]  /*0ef0*/  SEL R10, R10, RZ, P2 ;  /* 0x000000ff0a0a7207 */ /* 0x000fe40001000000 */
[----:B------:R-:W-:Y:S02]  /*0f00*/  ISETP.GT.U32.AND.EX P0, PT, R0, RZ, PT, P0 ;  /* 0x000000ff0000720c */ /* 0x000fe40003f04100 */
[----:B------:R-:W-:-:S02]  /*0f10*/  SEL R11, R11, RZ, P3 ;  /* 0x000000ff0b0b7207 */ /* 0x000fc40001800000 */
[----:B------:R-:W-:Y:S02]  /*0f20*/  IADD3 R6, PT, PT, R10, R6, R9 ;  /* 0x000000060a067210 */ /* 0x000fe40007ffe009 */
[----:B--2---:R-:W-:Y:S02]  /*0f30*/  SEL R2, R2, RZ, P1 ;  /* 0x000000ff02027207 */ /* 0x004fe40000800000 */
[----:B------:R-:W-:Y:S02]  /*0f40*/  SEL R3, R3, RZ, P0 ;  /* 0x000000ff03037207 */ /* 0x000fe40000000000 */
[----:B------:R-:W-:-:S05]  /*0f50*/  IADD3 R2, PT, PT, R2, R6, R11 ;  /* 0x0000000602027210 */ /* 0x000fca0007ffe00b */
[----:B------:R-:W-:Y:S01]  /*0f60*/  IMAD.IADD R7, R2, 0x1, R3 ;  /* 0x0000000102077824 */ /* 0x000fe200078e0203 */
[----:B------:R-:W-:Y:S06]  /*0f70*/  BRA `(.L_x_102) ;  /* 0x0000000c00a47947 */ /* 0x000fec0003800000 */
.L_x_88:
[----:B------:R-:W0:Y:S01]  /*0f80*/  S2R R8, SR_TID.X ;  /* 0x0000000000087919 */ /* 0x000e220000002100 */
[----:B------:R-:W0:Y:S02]  /*0f90*/  LDC.64 R2, c[0x0][0x380] ;  /* 0x0000e000ff027b82 */ /* 0x000e240000000a00 */
[----:B0-----:R-:W-:-:S05]  /*0fa0*/  IMAD.WIDE.U32 R2, R8, 0x4, R2 ;  /* 0x0000000408027825 */ /* 0x001fca00078e0002 */
        /* <DEDUP_REMOVED lines=16> */
[----:B--2---:R-:W-:-:S04]  /*10b0*/  IADD3 R5, PT, PT, R7, R6, R5 ;  /* 0x0000000607057210 */ /* 0x004fc80007ffe005 */
[----:B---3--:R-:W-:Y:S01]  /*10c0*/  IADD3 R5, PT, PT, R12, R9, R5 ;  /* 0x000000090c057210 */ /* 0x008fe20007ffe005 */
[----:B------:R-:W-:Y:S01]  /*10d0*/  IMAD.MOV.U32 R9, RZ, RZ, 0x1000 ;  /* 0x00001000ff097424 */ /* 0x000fe200078e00ff */
[----:B------:R-:W-:-:S04]  /*10e0*/  IADD3 R12, P1, PT, R4, -0x1000, RZ ;  /* 0xfffff000040c7810 */ /* 0x000fc80007f3e0ff */
[----:B------:R-:W-:Y:S02]  /*10f0*/  ISETP.GE.U32.AND P0, PT, R12, 0x1000, PT ;  /* 0x000010000c00780c */ /* 0x000fe40003f06070 */
[----:B----4-:R-:W-:Y:S01]  /*1100*/  IADD3 R5, PT, PT, R14, R11, R5 ;  /* 0x0000000b0e057210 */ /* 0x010fe20007ffe005 */
[----:B------:R-:W-:Y:S01]  /*1110*/  IMAD.MOV.U32 R11, RZ, RZ, RZ ;  /* 0x000000ffff0b7224 */ /* 0x000fe200078e00ff */
[----:B------:R-:W-:-:S04]  /*1120*/  IADD3.X R14, PT, PT, R0, -0x1, RZ, P1, !PT ;  /* 0xffffffff000e7810 */ /* 0x000fc80000ffe4ff */
[----:B------:R-:W-:Y:S02]  /*1130*/  ISETP.GE.U32.AND.EX P0, PT, R14, RZ, PT, P0 ;  /* 0x000000ff0e00720c */ /* 0x000fe40003f06100 */
[----:B-----5:R-:W-:-:S04]  /*1140*/  IADD3 R5, PT, PT, R16, R13, R5 ;  /* 0x0000000d10057210 */ /* 0x020fc80007ffe005 */
[----:B------:R-:W-:-:S04]  /*1150*/  IADD3 R5, PT, PT, R18, R15, R5 ;  /* 0x0000000f12057210 */ /* 0x000fc80007ffe005 */
[----:B------:R-:W-:-:S04]  /*1160*/  IADD3 R5, PT, PT, R20, R17, R5 ;  /* 0x0000001114057210 */ /* 0x000fc80007ffe005 */
[----:B------:R-:W-:-:S05]  /*1170*/  IADD3 R5, PT, PT, R22, R19, R5 ;  /* 0x0000001316057210 */ /* 0x000fca0007ffe005 */
[----:B------:R-:W-:Y:S01]  /*1180*/  IMAD.IADD R10, R10, 0x1, R5 ;  /* 0x000000010a0a7824 */ /* 0x000fe200078e0205 */
[----:B------:R-:W-:Y:S06]  /*1190*/  @!P0 BRA `(.L_x_103) ;  /* 0x0000000000a08947 */ /* 0x000fec0003800000 */
[----:B------:R-:W0:Y:S01]  /*11a0*/  LDC.64 R4, c[0x0][0x390] ;  /* 0x0000e400ff047b82 */ /* 0x000e220000000a00 */
[----:B------:R-:W-:Y:S02]  /*11b0*/  IMAD.MOV.U32 R9, RZ, RZ, 0x1000 ;  /* 0x00001000ff097424 */ /* 0x000fe400078e00ff */
[----:B------:R-:W-:-:S07]  /*11c0*/  IMAD.MOV.U32 R11, RZ, RZ, RZ ;  /* 0x000000ffff0b7224 */ /* 0x000fce00078e00ff */
.L_x_105:
[----:B------:R-:W-:-:S04]  /*11d0*/  LEA R6, P0, R9, R2, 0x2 ;  /* 0x0000000209067211 */ /* 0x000fc800078010ff */
[----:B------:R-:W-:-:S05]  /*11e0*/  LEA.HI.X R7, R9, R3, R11, 0x2, P0 ;  /* 0x0000000309077211 */ /* 0x000fca00000f140b */
        /* <DEDUP_REMOVED lines=16> */
[----:B--2---:R-:W-:-:S02]  /*12f0*/  IADD3 R25, PT, PT, R26, R25, R10 ;  /* 0x000000191a197210 */ /* 0x004fc40007ffe00a */
[----:B0-----:R-:W-:-:S04]  /*1300*/  IADD3 R10, P1, PT, -R9, R4, RZ ;  /* 0x00000004090a7210 */ /* 0x001fc80007f3e1ff */
[----:B------:R-:W-:Y:S02]  /*1310*/  ISETP.GE.U32.AND P0, PT, R10, 0x1000, PT ;  /* 0x000010000a00780c */ /* 0x000fe40003f06070 */
[----:B---3--:R-:W-:-:S04]  /*1320*/  IADD3 R25, PT, PT, R28, R27, R25 ;  /* 0x0000001b1c197210 */ /* 0x008fc80007ffe019 */
[----:B----4-:R-:W-:-:S04]  /*1330*/  IADD3 R23, PT, PT, R23, R24, R25 ;  /* 0x0000001817177210 */ /* 0x010fc80007ffe019 */
[----:B-----5:R-:W-:Y:S01]  /*1340*/  IADD3 R21, PT, PT, R21, R0, R23 ;  /* 0x0000000015157210 */ /* 0x020fe20007ffe017 */
[----:B------:R-:W-:-:S04]  /*1350*/  IMAD.MOV.U32 R0, RZ, RZ, R5 ;  /* 0x000000ffff007224 */ /* 0x000fc800078e0005 */
[----:B------:R-:W-:Y:S01]  /*1360*/  IMAD.X R10, R0, 0x1, ~R11, P1 ;  /* 0x00000001000a7824 */ /* 0x000fe200008e0e0b */
[----:B------:R-:W-:-:S04]  /*1370*/  IADD3 R13, PT, PT, R16, R13, R21 ;  /* 0x0000000d100d7210 */ /* 0x000fc80007ffe015 */
[----:B------:R-:W-:Y:S02]  /*1380*/  ISETP.GE.U32.AND.EX P0, PT, R10, RZ, PT, P0 ;  /* 0x000000ff0a00720c */ /* 0x000fe40003f06100 */
[----:B------:R-:W-:-:S04]  /*1390*/  IADD3 R13, PT, PT, R18, R15, R13 ;  /* 0x0000000f120d7210 */ /* 0x000fc80007ffe00d */
[----:B------:R-:W-:-:S04]  /*13a0*/  IADD3 R13, PT, PT, R20, R17, R13 ;  /* 0x00000011140d7210 */ /* 0x000fc80007ffe00d */
[----:B------:R-:W-:-:S03]  /*13b0*/  IADD3 R10, PT, PT, R22, R19, R13 ;  /* 0x00000013160a7210 */ /* 0x000fc60007ffe00d */
[----:B------:R-:W-:Y:S05]  /*13c0*/  @!P0 BRA `(.L_x_104) ;  /* 0x0000000400e88947 */ /* 0x000fea0003800000 */
[----:B------:R-:W-:-:S05]  /*13d0*/  IADD3 R9, P0, PT, R9, 0x1000, RZ ;  /* 0x0000100009097810 */ /* 0x000fca0007f1e0ff */
[----:B------:R-:W-:Y:S01]  /*13e0*/  IMAD.X R11, RZ, RZ, R11, P0 ;  /* 0x000000ffff0b7224 */ /* 0x000fe200000e060b */
[----:B------:R-:W-:-:S04]  /*13f0*/  ISETP.GT.U32.AND P0, PT, R9, R12, PT ;  /* 0x0000000c0900720c */ /* 0x000fc80003f04070 */
[----:B------:R-:W-:-:S13]  /*1400*/  ISETP.GT.U32.AND.EX P0, PT, R11, R14, PT, P0 ;  /* 0x0000000e0b00720c */ /* 0x000fda0003f04100 */
[----:B------:R-:W-:Y:S05]  /*1410*/  @!P0 BRA `(.L_x_105) ;  /* 0xfffffffc006c8947 */ /* 0x000fea000383ffff */
.L_x_103:
[----:B------:R-:W-:Y:S01]  /*1420*/  IMAD.IADD R3, R4, 0x1, -R9 ;  /* 0x0000000104037824 */ /* 0x000fe200078e0a09 */
[----:B------:R-:W-:Y:S01]  /*1430*/  ISETP.GE.U32.AND P1, PT, R9, R4, PT ;  /* 0x000000040900720c */ /* 0x000fe20003f26070 */
[----:B------:R-:W-:Y:S03]  /*1440*/  BSSY.RECONVERGENT B1, `(.L_x_104) ;  /* 0x0000072000017945 */ /* 0x000fe60003800200 */
[----:B------:R-:W-:-:S04]  /*1450*/  ISETP.GE.AND P0, PT, R8, R3, PT ;  /* 0x000000030800720c */ /* 0x000fc80003f06270 */
[----:B------:R-:W-:-:S13]  /*1460*/  ISETP.GE.U32.OR.EX P0, PT, R11, R0, P0, P1 ;  /* 0x000000000b00720c */ /* 0x000fda0000706510 */
[----:B------:R-:W-:Y:S05]  /*1470*/  @P0 BRA `(.L_x_106) ;  /* 0x0000000400b80947 */ /* 0x000fea0003800000 */
[----:B------:R-:W-:Y:S01]  /*1480*/  LOP3.LUT R0, RZ, R8, RZ, 0x33, !PT ;  /* 0x00000008ff007212 */ /* 0x000fe200078e33ff */
[----:B------:R-:W-:Y:S03]  /*1490*/  BSSY.RECONVERGENT B2, `(.L_x_107) ;  /* 0x0000031000027945 */ /* 0x000fe60003800200 */
[----:B------:R-:W-:-:S04]  /*14a0*/  IADD3 R0, PT, PT, -R9, R4, R0 ;  /* 0x0000000409007210 */ /* 0x000fc80007ffe100 */
[C---:B------:R-:W-:Y:S02]  /*14b0*/  ISETP.GE.U32.AND P0, PT, R0.reuse, 0xf00, PT ;  /* 0x00000f000000780c */ /* 0x040fe40003f06070 */
[----:B------:R-:W-:Y:S01]  /*14c0*/  LEA.HI R4, R0, 0x1, RZ, 0x18 ;  /* 0x0000000100047811 */ /* 0x000fe200078fc0ff */
[----:B------:R-:W-:-:S03]  /*14d0*/  IMAD.MOV.U32 R0, RZ, RZ, R8 ;  /* 0x000000ffff007224 */ /* 0x000fc600078e0008 */
[----:B------:R-:W-:-:S04]  /*14e0*/  LOP3.LUT R24, R4, 0xf, RZ, 0xc0, !PT ;  /* 0x0000000f04187812 */ /* 0x000fc800078ec0ff */
[----:B------:R-:W-:-:S03]  /*14f0*/  ISETP.NE.AND P1, PT, R24, RZ, PT ;  /* 0x000000ff1800720c */ /* 0x000fc60003f25270 */
[----:B------:R-:W-:Y:S10]  /*1500*/  @!P0 BRA `(.L_x_108) ;  /* 0x0000000000a48947 */ /* 0x000ff40003800000 */
[----:B------:R-:W0:Y:S01]  /*1510*/  LDCU.64 UR4, c[0x0][0x380] ;  /* 0x00007000ff0477ac */ /* 0x000e220008000a00 */
[----:B------:R-:W-:Y:S02]  /*1520*/  IADD3 R3, P0, PT, R8, R9, RZ ;  /* 0x0000000908037210 */ /* 0x000fe40007f1e0ff */
[----:B------:R-:W-:-:S03]  /*1530*/  LOP3.LUT R6, R4, 0x1fffff0, RZ, 0xc0, !PT ;  /* 0x01fffff004067812 */ /* 0x000fc600078ec0ff */
[----:B------:R-:W-:Y:S02]  /*1540*/  IMAD.X R0, RZ, RZ, R11, P0 ;  /* 0x000000ffff007224 */ /* 0x000fe400000e060b */
[----:B------:R-:W-:Y:S01]  /*1550*/  IMAD.MOV R6, RZ, RZ, -R6 ;  /* 0x000000ffff067224 */ /* 0x000fe200078e0a06 */
[----:B0-----:R-:W-:-:S04]  /*1560*/  LEA R15, P2, R3, UR4, 0x2 ;  /* 0x00000004030f7c11 */ /* 0x001fc8000f8410ff */
[----:B------:R-:W-:Y:S02]  /*1570*/  IADD3 R15, P0, PT, R15, 0x2000, RZ ;  /* 0x000020000f0f7810 */ /* 0x000fe40007f1e0ff */
[----:B------:R-:W-:Y:S01]  /*1580*/  LEA.HI.X R3, R3, UR5, R0, 0x2, P2 ;  /* 0x0000000503037c11 */ /* 0x000fe200090f1400 */
[----:B------:R-:W-:-:S04]  /*1590*/  IMAD.MOV.U32 R0, RZ, RZ, R8 ;  /* 0x000000ffff007224 */ /* 0x000fc800078e0008 */
[----:B------:R-:W-:-:S07]  /*15a0*/  IMAD.X R3, RZ, RZ, R3, P0 ;  /* 0x000000ffff037224 */ /* 0x000fce00000e0603 */
.L_x_109:
        /* <DEDUP_REMOVED lines=31> */
.L_x_108:
[----:B------:R-:W-:Y:S05]  /*17a0*/  BSYNC.RECONVERGENT B2 ;  /* 0x0000000000027941 */ /* 0x000fea0003800200 */
.L_x_107:
[----:B------:R-:W-:Y:S05]  /*17b0*/  @!P1 BRA `(.L_x_106) ;  /* 0x0000000000e89947 */ /* 0x000fea0003800000 */
[----:B------:R-:W-:Y:S01]  /*17c0*/  ISETP.GE.U32.AND P0, PT, R24, 0x8, PT ;  /* 0x000000081800780c */ /* 0x000fe20003f06070 */
[----:B------:R-:W-:Y:S01]  /*17d0*/  BSSY.RECONVERGENT B2, `(.L_x_110) ;  /* 0x0000016000027945 */ /* 0x000fe20003800200 */
[----:B------:R-:W-:-:S04]  /*17e0*/  LOP3.LUT R17, R4, 0x7, RZ, 0xc0, !PT ;  /* 0x0000000704117812 */ /* 0x000fc800078ec0ff */
[----:B------:R-:W-:-:S07]  /*17f0*/  ISETP.NE.AND P1, PT, R17, RZ, PT ;  /* 0x000000ff1100720c */ /* 0x000fce0003f25270 */
[----:B------:R-:W-:Y:S06]  /*1800*/  @!P0 BRA `(.L_x_111) ;  /* 0x0000000000488947 */ /* 0x000fec0003800000 */
[----:B------:R-:W0:Y:S01]  /*1810*/  LDCU.64 UR4, c[0x0][0x380] ;  /* 0x00007000ff0477ac */ /* 0x000e220008000a00 */
[----:B------:R-:W-:-:S05]  /*1820*/  IADD3 R3, P0, PT, R0, R9, RZ ;  /* 0x0000000900037210 */ /* 0x000fca0007f1e0ff */
[----:B------:R-:W-:Y:S01]  /*1830*/  IMAD.X R6, RZ, RZ, R11, P0 ;  /* 0x000000ffff067224 */ /* 0x000fe200000e060b */
        /* <DEDUP_REMOVED lines=15> */
.L_x_111:
[----:B------:R-:W-:Y:S05]  /*1930*/  BSYNC.RECONVERGENT B2 ;  /* 0x0000000000027941 */ /* 0x000fea0003800200 */
.L_x_110:
        /* <DEDUP_REMOVED lines=18> */
.L_x_113:
[----:B------:R-:W-:Y:S05]  /*1a60*/  BSYNC.RECONVERGENT B2 ;  /* 0x0000000000027941 */ /* 0x000fea0003800200 */
.L_x_112:
[----:B------:R-:W-:Y:S05]  /*1a70*/  @!P1 BRA `(.L_x_106) ;  /* 0x0000000000389947 */ /* 0x000fea0003800000 */
[----:B------:R-:W0:Y:S01]  /*1a80*/  LDCU.64 UR4, c[0x0][0x380] ;  /* 0x00007000ff0477ac */ /* 0x000e220008000a00 */
[----:B------:R-:W-:Y:S01]  /*1a90*/  IADD3 R5, P0, PT, R0, R9, RZ ;  /* 0x0000000900057210 */ /* 0x000fe20007f1e0ff */
[----:B------:R-:W-:-:S04]  /*1aa0*/  IMAD.MOV R0, RZ, RZ, -R6 ;  /* 0x000000ffff007224 */ /* 0x000fc800078e0a06 */
[----:B------:R-:W-:Y:S01]  /*1ab0*/  IMAD.X R4, RZ, RZ, R11, P0 ;  /* 0x000000ffff047224 */ /* 0x000fe200000e060b */
[----:B0-----:R-:W-:-:S04]  /*1ac0*/  LEA R2, P1, R5, UR4, 0x2 ;  /* 0x0000000405027c11 */ /* 0x001fc8000f8210ff */
[----:B------:R-:W-:-:S09]  /*1ad0*/  LEA.HI.X R5, R5, UR5, R4, 0x2, P1 ;  /* 0x0000000505057c11 */ /* 0x000fd200088f1404 */
.L_x_114:
[----:B------:R-:W-:-:S06]  /*1ae0*/  IMAD.MOV.U32 R3, RZ, RZ, R5 ;  /* 0x000000ffff037224 */ /* 0x000fcc00078e0005 */
[----:B------:R0:W2:Y:S01]  /*1af0*/  LDG.E R3, desc[UR6][R2.64] ;  /* 0x0000000602037981 */ /* 0x0000a2000c1e1900 */
[----:B------:R-:W-:-:S05]  /*1b00*/  VIADD R0, R0, 0x1 ;  /* 0x0000000100007836 */ /* 0x000fca0000000000 */
[----:B------:R-:W-:Y:S02]  /*1b10*/  ISETP.NE.AND P0, PT, R0, RZ, PT ;  /* 0x000000ff0000720c */ /* 0x000fe40003f05270 */
[----:B0-----:R-:W-:-:S05]  /*1b20*/  IADD3 R2, P1, PT, R2, 0x400, RZ ;  /* 0x0000040002027810 */ /* 0x001fca0007f3e0ff */
[----:B------:R-:W-:Y:S02]  /*1b30*/  IMAD.X R5, RZ, RZ, R5, P1 ;  /* 0x000000ffff057224 */ /* 0x000fe400008e0605 */
[----:B--2---:R-:W-:-:S04]  /*1b40*/  IMAD.IADD R10, R3, 0x1, R10 ;  /* 0x00000001030a7824 */ /* 0x004fc800078e020a */
[----:B------:R-:W-:Y:S05]  /*1b50*/  @P0 BRA `(.L_x_114) ;  /* 0xfffffffc00e00947 */ /* 0x000fea000383ffff */
.L_x_106:
[----:B------:R-:W-:Y:S05]  /*1b60*/  BSYNC.RECONVERGENT B1 ;  /* 0x0000000000017941 */ /* 0x000fea0003800200 */
.L_x_104:
[----:B------:R-:W0:Y:S01]  /*1b70*/  S2R R6, SR_LANEID ;  /* 0x0000000000067919 */ /* 0x000e220000000000 */
[----:B------:R-:W-:Y:S01]  /*1b80*/  ISETP.NE.AND P5, PT, R8, RZ, PT ;  /* 0x000000ff0800720c */ /* 0x000fe20003fa5270 */
        /* <DEDUP_REMOVED lines=39> */
[----:B------:R-:W-:-:S07]  /*1e00*/  IMAD.IADD R7, R0, 0x1, R3 ;  /* 0x0000000100077824 */ /* 0x000fce00078e0203 */
.L_x_102:
[----:B------:R-:W-:Y:S05]  /*1e10*/  BSYNC.RECONVERGENT B0 ;  /* 0x0000000000007941 */ /* 0x000fea0003800200 */
.L_x_87:
[----:B------:R-:W-:Y:S05]  /*1e20*/  @P5 EXIT ;  /* 0x000000000000594d */ /* 0x000fea0003800000 */
[----:B------:R-:W3:Y:S01]  /*1e30*/  LDC.64 R2, c[0x0][0x388] ;  /* 0x0000e200ff027b82 */ /* 0x000ee20000000a00 */
[----:B------:R-:W0:Y:S02]  /*1e40*/  LDCU UR4, c[0x0][0x39c] ;  /* 0x00007380ff0477ac */ /* 0x000e240008000800 */
[----:B012---:R-:W-:-:S05]  /*1e50*/  VIADD R7, R7, UR4 ;  /* 0x0000000407077c36 */ /* 0x007fca0008000000 */
[----:B---3--:R-:W-:Y:S01]  /*1e60*/  STG.E desc[UR6][R2.64], R7 ;  /* 0x0000000702007986 */ /* 0x008fe2000c101906 */
[----:B------:R-:W-:Y:S05]  /*1e70*/  EXIT ;  /* 0x000000000000794d */ /* 0x000fea0003800000 */
.L_x_115:
        /* <DEDUP_REMOVED lines=16> */
.L_x_239:


//--------------------- .text._ZN3cub18CUB_300001_SM_10006detail6reduce28DeviceReduceSingleTileKernelINS2_10policy_hubIijN4cuda3std3__44plusIiEEE10Policy1000EPiSC_iS9_iiNS7_10__identityEEEvT0_T1_T2_T3_T4_T6_ --------------------------
	.section	.text._ZN3cub18CUB_300001_SM_10006detail6reduce28DeviceReduceSingleTileKernelINS2_10policy_hubIijN4cuda3std3__44plusIiEEE10Policy1000EPiSC_iS9_iiNS7_10__identityEEEvT0_T1_T2_T3_T4_T6_,"ax",@progbits
	.align	128
        .global         _ZN3cub18CUB_300001_SM_10006detail6reduce28DeviceReduceSingleTileKernelINS2_10policy_hubIijN4cuda3std3__44plusIiEEE10Policy1000EPiSC_iS9_iiNS7_10__identityEEEvT0_T1_T2_T3_T4_T6_
        .type           _ZN3cub18CUB_300001_SM_10006detail6reduce28DeviceReduceSingleTileKernelINS2_10policy_hubIijN4cuda3std3__44plusIiEEE10Policy1000EPiSC_iS9_iiNS7_10__identityEEEvT0_T1_T2_T3_T4_T6_,@function
        .size           _ZN3cub18CUB_300001_SM_10006detail6reduce28DeviceReduceSingleTileKernelINS2_10policy_hubIijN4cuda3std3__44plusIiEEE10Policy1000EPiSC_iS9_iiNS7_10__identityEEEvT0_T1_T2_T3_T4_T6_,(.L_x_240 - _ZN3cub18CUB_300001_SM_10006detail6reduce28DeviceReduceSingleTileKernelINS2_10policy_hubIijN4cuda3std3__44plusIiEEE10Policy1000EPiSC_iS9_iiNS7_10__identityEEEvT0_T1_T2_T3_T4_T6_)
        .other          _ZN3cub18CUB_300001_SM_10006detail6reduce28DeviceReduceSingleTileKernelINS2_10policy_hubIijN4cuda3std3__44plusIiEEE10Policy1000EPiSC_iS9_iiNS7_10__identityEEEvT0_T1_T2_T3_T4_T6_,@"STO_CUDA_ENTRY STV_DEFAULT"
_ZN3cub18CUB_300001_SM_10006detail6reduce28DeviceReduceSingleTileKernelINS2_10policy_hubIijN4cuda3std3__44plusIiEEE10Policy1000EPiSC_iS9_iiNS7_10__identityEEEvT0_T1_T2_T3_T4_T6_:
.text._ZN3cub18CUB_300001_SM_10006detail6reduce28DeviceReduceSingleTileKernelINS2_10policy_hubIijN4cuda3std3__44plusIiEEE10Policy1000EPiSC_iS9_iiNS7_10__identityEEEvT0_T1_T2_T3_T4_T6_:
        /* <DEDUP_REMOVED lines=13> */
.L_x_116:
        /* <DEDUP_REMOVED lines=16> */
.L_x_121:
[----:B------:R-:W-:Y:S05]  /*01d0*/  BSYNC.RECONVERGENT B1 ;  /* 0x0000000000017941 */ /* 0x000fea0003800200 */
.L_x_120:
        /* <DEDUP_REMOVED lines=16> */
.L_x_126:
        /* <DEDUP_REMOVED lines=9> */
.L_x_125:
[----:B------:R-:W-:Y:S05]  /*0370*/  BSYNC.RECONVERGENT B2 ;  /* 0x0000000000027941 */ /* 0x000fea0003800200 */
.L_x_124:
        /* <DEDUP_REMOVED lines=8> */
.L_x_129:
        /* <DEDUP_REMOVED lines=35> */
.L_x_128:
[----:B------:R-:W-:Y:S05]  /*0630*/  BSYNC.RECONVERGENT B2 ;  /* 0x0000000000027941 */ /* 0x000fea0003800200 */
.L_x_127:
        /* <DEDUP_REMOVED lines=22> */
.L_x_131:
[----:B------:R-:W-:Y:S05]  /*07a0*/  BSYNC.RECONVERGENT B2 ;  /* 0x0000000000027941 */ /* 0x000fea0003800200 */
.L_x_130:
        /* <DEDUP_REMOVED lines=10> */
.L_x_123:
[----:B------:R-:W-:Y:S05]  /*0850*/  BSYNC.RECONVERGENT B1 ;  /* 0x0000000000017941 */ /* 0x000fea0003800200 */
.L_x_122:
        /* <DEDUP_REMOVED lines=45> */
.L_x_132:
        /* <DEDUP_REMOVED lines=67> */
.L_x_119:
        /* <DEDUP_REMOVED lines=22> */
.L_x_136:
        /* <DEDUP_REMOVED lines=20> */
.L_x_134:
        /* <DEDUP_REMOVED lines=20> */
.L_x_140:
        /* <DEDUP_REMOVED lines=8> */
.L_x_139:
[----:B------:R-:W-:Y:S05]  /*13c0*/  BSYNC.RECONVERGENT B2 ;  /* 0x0000000000027941 */ /* 0x000fea0003800200 */
.L_x_138:
        /* <DEDUP_REMOVED lines=16> */
.L_x_143:
        /* <DEDUP_REMOVED lines=39> */
.L_x_142:
[----:B------:R-:W-:Y:S05]  /*1740*/  BSYNC.RECONVERGENT B2 ;  /* 0x0000000000027941 */ /* 0x000fea0003800200 */
.L_x_141:
        /* <DEDUP_REMOVED lines=27> */
.L_x_145:
[----:B------:R-:W-:Y:S05]  /*1900*/  BSYNC.RECONVERGENT B2 ;  /* 0x0000000000027941 */ /* 0x000fea0003800200 */
.L_x_144:
        /* <DEDUP_REMOVED lines=10> */
.L_x_137:
[----:B------:R-:W-:Y:S05]  /*19b0*/  BSYNC.RECONVERGENT B1 ;  /* 0x0000000000017941 */ /* 0x000fea0003800200 */
.L_x_135:
        /* <DEDUP_REMOVED lines=43> */
.L_x_118:
        /* <DEDUP_REMOVED lines=12> */
.L_x_148:
[----:B------:R-:W-:Y:S05]  /*1d30*/  BSYNC.RECONVERGENT B1 ;  /* 0x0000000000017941 */ /* 0x000fea0003800200 */
.L_x_147:
        /* <DEDUP_REMOVED lines=16> */
.L_x_153:
        /* <DEDUP_REMOVED lines=9> */
.L_x_152:
[----:B------:R-:W-:Y:S05]  /*1ed0*/  BSYNC.RECONVERGENT B2 ;  /* 0x0000000000027941 */ /* 0x000fea0003800200 */
.L_x_151:
        /* <DEDUP_REMOVED lines=8> */
.L_x_156:
        /* <DEDUP_REMOVED lines=35> */
.L_x_155:
[----:B------:R-:W-:Y:S05]  /*2190*/  BSYNC.RECONVERGENT B2 ;  /* 0x0000000000027941 */ /* 0x000fea0003800200 */
.L_x_154:
        /* <DEDUP_REMOVED lines=22> */
.L_x_158:
[----:B------:R-:W-:Y:S05]  /*2300*/  BSYNC.RECONVERGENT B2 ;  /* 0x0000000000027941 */ /* 0x000fea0003800200 */
.L_x_157:
        /* <DEDUP_REMOVED lines=10> */
.L_x_150:
[----:B------:R-:W-:Y:S05]  /*23b0*/  BSYNC.RECONVERGENT B1 ;  /* 0x0000000000017941 */ /* 0x000fea0003800200 */
.L_x_149:
        /* <DEDUP_REMOVED lines=45> */
.L_x_159:
        /* <DEDUP_REMOVED lines=67> */
.L_x_146:
        /* <DEDUP_REMOVED lines=33> */
.L_x_162:
        /* <DEDUP_REMOVED lines=32> */
.L_x_160:
        /* <DEDUP_REMOVED lines=20> */
.L_x_166:
        /* <DEDUP_REMOVED lines=8> */
.L_x_165:
[----:B------:R-:W-:Y:S05]  /*3090*/  BSYNC.RECONVERGENT B2 ;  /* 0x0000000000027941 */ /* 0x000fea0003800200 */
.L_x_164:
        /* <DEDUP_REMOVED lines=16> */
.L_x_169:
        /* <DEDUP_REMOVED lines=39> */
.L_x_168:
[----:B------:R-:W-:Y:S05]  /*3410*/  BSYNC.RECONVERGENT B2 ;  /* 0x0000000000027941 */ /* 0x000fea0003800200 */
.L_x_167:
        /* <DEDUP_REMOVED lines=27> */
.L_x_171:
[----:B------:R-:W-:Y:S05]  /*35d0*/  BSYNC.RECONVERGENT B2 ;  /* 0x0000000000027941 */ /* 0x000fea0003800200 */
.L_x_170:
        /* <DEDUP_REMOVED lines=10> */
.L_x_163:
[----:B------:R-:W-:Y:S05]  /*3680*/  BSYNC.RECONVERGENT B1 ;  /* 0x0000000000017941 */ /* 0x000fea0003800200 */
.L_x_161:
        /* <DEDUP_REMOVED lines=42> */
.L_x_133:
[----:B------:R-:W-:Y:S05]  /*3930*/  BSYNC.RECONVERGENT B0 ;  /* 0x0000000000007941 */ /* 0x000fea0003800200 */
.L_x_117:
[----:B------:R-:W-:Y:S05]  /*3940*/  @P0 EXIT ;  /* 0x000000000000094d */ /* 0x000fea0003800000 */
[----:B-1----:R-:W1:Y:S01]  /*3950*/  LDC.64 R4, c[0x0][0x388] ;  /* 0x0000e200ff047b82 */ /* 0x002e620000000a00 */
[----:B------:R-:W0:Y:S02]  /*3960*/  LDCU UR4, c[0x0][0x398] ;  /* 0x00007300ff0477ac */ /* 0x000e240008000800 */
[----:B0-234-:R-:W-:-:S05]  /*3970*/  VIADD R3, R3, UR4 ;  /* 0x0000000403037c36 */ /* 0x01dfca0008000000 */
[----:B-1----:R-:W-:Y:S01]  /*3980*/  STG.E desc[UR6][R4.64], R3 ;  /* 0x0000000304007986 */ /* 0x002fe2000c101906 */
[----:B------:R-:W-:Y:S05]  /*3990*/  EXIT ;  /* 0x000000000000794d */ /* 0x000fea0003800000 */
.L_x_172:
        /* <DEDUP_REMOVED lines=14> */
.L_x_240:


//--------------------- .text._ZN3cub18CUB_300001_SM_10006detail6reduce18DeviceReduceKernelINS2_10policy_hubIijN4cuda3std3__44plusIiEEE10Policy1000EN6thrust24THRUST_300001_SM_1000_NS6detail15normal_iteratorINSD_10device_ptrIiEEEEjS9_iNS7_10__identityEEEvT0_PT3_T1_NS0_13GridEvenShareISN_EET2_T4_ --------------------------
	.section	.text._ZN3cub18CUB_300001_SM_10006detail6reduce18DeviceReduceKernelINS2_10policy_hubIijN4cuda3std3__44plusIiEEE10Policy1000EN6thrust24THRUST_300001_SM_1000_NS6detail15normal_iteratorINSD_10device_ptrIiEEEEjS9_iNS7_10__identityEEEvT0_PT3_T1_NS0_13GridEvenShareISN_EET2_T4_,"ax",@progbits
	.align	128
        .global         _ZN3cub18CUB_300001_SM_10006detail6reduce18DeviceReduceKernelINS2_10policy_hubIijN4cuda3std3__44plusIiEEE10Policy1000EN6thrust24THRUST_300001_SM_1000_NS6detail15normal_iteratorINSD_10device_ptrIiEEEEjS9_iNS7_10__identityEEEvT0_PT3_T1_NS0_13GridEvenShareISN_EET2_T4_
        .type           _ZN3cub18CUB_300001_SM_10006detail6reduce18DeviceReduceKernelINS2_10policy_hubIijN4cuda3std3__44plusIiEEE10Policy1000EN6thrust24THRUST_300001_SM_1000_NS6detail15normal_iteratorINSD_10device_ptrIiEEEEjS9_iNS7_10__identityEEEvT0_PT3_T1_NS0_13GridEvenShareISN_EET2_T4_,@function
        .size           _ZN3cub18CUB_300001_SM_10006detail6reduce18DeviceReduceKernelINS2_10policy_hubIijN4cuda3std3__44plusIiEEE10Policy1000EN6thrust24THRUST_300001_SM_1000_NS6detail15normal_iteratorINSD_10device_ptrIiEEEEjS9_iNS7_10__identityEEEvT0_PT3_T1_NS0_13GridEvenShareISN_EET2_T4_,(.L_x_241 - _ZN3cub18CUB_300001_SM_10006detail6reduce18DeviceReduceKernelINS2_10policy_hubIijN4cuda3std3__44plusIiEEE10Policy1000EN6thrust24THRUST_300001_SM_1000_NS6detail15normal_iteratorINSD_10device_ptrIiEEEEjS9_iNS7_10__identityEEEvT0_PT3_T1_NS0_13GridEvenShareISN_EET2_T4_)
        .other          _ZN3cub18CUB_300001_SM_10006detail6reduce18DeviceReduceKernelINS2_10policy_hubIijN4cuda3std3__44plusIiEEE10Policy1000EN6thrust24THRUST_300001_SM_1000_NS6detail15normal_iteratorINSD_10device_ptrIiEEEEjS9_iNS7_10__identityEEEvT0_PT3_T1_NS0_13GridEvenShareISN_EET2_T4_,@"STO_CUDA_ENTRY STV_DEFAULT"
_ZN3cub18CUB_300001_SM_10006detail6reduce18DeviceReduceKernelINS2_10policy_hubIijN4cuda3std3__44plusIiEEE10Policy1000EN6thrust24THRUST_300001_SM_1000_NS6detail15normal_iteratorINSD_10device_ptrIiEEEEjS9_iNS7_10__identityEEEvT0_PT3_T1_NS0_13GridEvenShareISN_EET2_T4_:
.text._ZN3cub18CUB_300001_SM_10006detail6reduce18DeviceReduceKernelINS2_10policy_hubIijN4cuda3std3__44plusIiEEE10Policy1000EN6thrust24THRUST_300001_SM_1000_NS6detail15normal_iteratorINSD_10device_ptrIiEEEEjS9_iNS7_10__identityEEEvT0_PT3_T1_NS0_13GridEvenShareISN_EET2_T4_:
[----:B------:R-:W-:Y:S01]  /*0000*/  LDC R1, c[0x0][0x37c] ;  /* 0x0000df00ff017b82 */ /* 0x000fe20000000800 */
[----:B------:R-:W0:Y:S07]  /*0010*/  S2R R3, SR_CTAID.X ;  /* 0x0000000000037919 */ /* 0x000e2e0000002500 */
[----:B------:R-:W1:Y:S01]  /*0020*/  LDC.64 R8, c[0x0][0x3a8] ;  /* 0x0000ea00ff087b82 */ /* 0x000e620000000a00 */
[----:B------:R-:W2:Y:S01]  /*0030*/  LDCU.64 UR6, c[0x0][0x358] ;  /* 0x00006b00ff0677ac */ /* 0x000ea20008000a00 */
[----:B------:R-:W-:Y:S01]  /*0040*/  BSSY.RECONVERGENT B0, `(.L_x_173) ;  /* 0x0000236000007945 */ /* 0x000fe20003800200 */
[----:B-1----:R-:W-:-:S02]  /*0050*/  IMAD.SHL.U32 R13, R9, 0x1000, RZ ;  /* 0x00001000090d7824 */ /* 0x002fc400078e00ff */
[----:B0-----:R-:W-:-:S05]  /*0060*/  IMAD R0, R3, -0x1000, R8 ;  /* 0xfffff00003007824 */ /* 0x001fca00078e0208 */
[----:B------:R-:W-:-:S13]  /*0070*/  ISETP.GT.U32.AND P0, PT, R0, 0xfff, PT ;  /* 0x00000fff0000780c */ /* 0x000fda0003f04070 */
[----:B--2---:R-:W-:Y:S05]  /*0080*/  @P0 BRA `(.L_x_174) ;  /* 0x0000001000540947 */ /* 0x004fea0003800000 */
[----:B------:R-:W0:Y:S01]  /*0090*/  S2R R2, SR_TID.X ;  /* 0x0000000000027919 */ /* 0x000e220000002100 */
[----:B------:R-:W-:Y:S01]  /*00a0*/  BSSY.RECONVERGENT B1, `(.L_x_175) ;  /* 0x000000a000017945 */ /* 0x000fe20003800200 */
[----:B------:R-:W-:Y:S01]  /*00b0*/  IMAD.MOV.U32 R14, RZ, RZ, RZ ;  /* 0x000000ffff0e7224 */ /* 0x000fe200078e00ff */
[----:B0-----:R-:W-:Y:S01]  /*00c0*/  ISETP.GE.U32.AND P0, PT, R2, R0, PT ;  /* 0x000000000200720c */ /* 0x001fe20003f06070 */
[----:B------:R-:W-:-:S12]  /*00d0*/  IMAD.MOV.U32 R4, RZ, RZ, R2 ;  /* 0x000000ffff047224 */ /* 0x000fd800078e0002 */
[----:B------:R-:W-:Y:S05]  /*00e0*/  @P0 BRA `(.L_x_176) ;  /* 0x0000000000140947 */ /* 0x000fea0003800000 */
[----:B------:R-:W0:Y:S01]  /*00f0*/  LDC.64 R14, c[0x0][0x380] ;  /* 0x0000e000ff0e7b82 */ /* 0x000e220000000a00 */
[----:B------:R-:W-:-:S04]  /*0100*/  IMAD R5, R3, 0x1000, R2 ;  /* 0x0000100003057824 */ /* 0x000fc800078e0202 */
[----:B0-----:R-:W-:-:S06]  /*0110*/  IMAD.WIDE.U32 R14, R5, 0x4, R14 ;  /* 0x00000004050e7825 */ /* 0x001fcc00078e000e */
[----:B------:R0:W5:Y:S01]  /*0120*/  LDG.E R14, desc[UR6][R14.64] ;  /* 0x000000060e0e7981 */ /* 0x000162000c1e1900 */
[----:B------:R-:W-:-:S07]  /*0130*/  VIADD R4, R2, 0x100 ;  /* 0x0000010002047836 */ /* 0x000fce0000000000 */
.L_x_176:
[----:B------:R-:W-:Y:S05]  /*0140*/  BSYNC.RECONVERGENT B1 ;  /* 0x0000000000017941 */ /* 0x000fea0003800200 */
.L_x_175:
[----:B------:R-:W-:Y:S01]  /*0150*/  ISETP.GE.U32.AND P0, PT, R4, R0, PT ;  /* 0x000000000400720c */ /* 0x000fe20003f06070 */
[----:B------:R-:W-:-:S12]  /*0160*/  BSSY.RECONVERGENT B1, `(.L_x_177) ;  /* 0x0000097000017945 */ /* 0x000fd80003800200 */
[----:B------:R-:W-:Y:S05]  /*0170*/  @P0 BRA `(.L_x_178) ;  /* 0x0000000800540947 */ /* 0x000fea0003800000 */
[----:B------:R-:W-:Y:S01]  /*0180*/  LOP3.LUT R5, RZ, R4, RZ, 0x33, !PT ;  /* 0x00000004ff057212 */ /* 0x000fe200078e33ff */
[----:B------:R-:W-:Y:S04]  /*0190*/  BSSY.RECONVERGENT B2, `(.L_x_179) ;  /* 0x000004b000027945 */ /* 0x000fe80003800200 */
[----:B------:R-:W-:-:S04]  /*01a0*/  IMAD.IADD R8, R5, 0x1, R8 ;  /* 0x0000000105087824 */ /* 0x000fc800078e0208 */
[----:B------:R-:W-:-:S05]  /*01b0*/  IMAD R8, R3, -0x1000, R8 ;  /* 0xfffff00003087824 */ /* 0x000fca00078e0208 */
[C---:B------:R-:W-:Y:S02]  /*01c0*/  ISETP.GE.U32.AND P0, PT, R8.reuse, 0xf00, PT ;  /* 0x00000f000800780c */ /* 0x040fe40003f06070 */
[----:B------:R-:W-:-:S04]  /*01d0*/  LEA.HI R5, R8, 0x1, RZ, 0x18 ;  /* 0x0000000108057811 */ /* 0x000fc800078fc0ff */
[----:B------:R-:W-:-:S07]  /*01e0*/  LOP3.LUT R6, R5, 0xf, RZ, 0xc0, !PT ;  /* 0x0000000f05067812 */ /* 0x000fce00078ec0ff */
[----:B------:R-:W-:Y:S05]  /*01f0*/  @!P0 BRA `(.L_x_180) ;  /* 0x0000000400108947 */ /* 0x000fea0003800000 */
[----:B------:R-:W-:Y:S01]  /*0200*/  LOP3.LUT R8, R5, 0x1fffff0, RZ, 0xc0, !PT ;  /* 0x01fffff005087812 */ /* 0x000fe200078ec0ff */
[----:B------:R-:W-:Y:S01]  /*0210*/  BSSY.RECONVERGENT B3, `(.L_x_181) ;  /* 0x0000041000037945 */ /* 0x000fe20003800200 */
[----:B------:R-:W-:Y:S01]  /*0220*/  LOP3.LUT R7, R4, 0x800, RZ, 0xfc, !PT ;  /* 0x0000080004077812 */ /* 0x000fe200078efcff */
[----:B------:R-:W-:Y:S01]  /*0230*/  IMAD R4, R3, 0x1000, R4 ;  /* 0x0000100003047824 */ /* 0x000fe200078e0204 */
[----:B------:R-:W-:-:S07]  /*0240*/  IADD3 R8, PT, PT, -R8, RZ, RZ ;  /* 0x000000ff08087210 */ /* 0x000fce0007ffe1ff */
.L_x_182:
[----:B------:R-:W1:Y:S01]  /*0250*/  LDC.64 R12, c[0x0][0x380] ;  /* 0x0000e000ff0c7b82 */ /* 0x000e620000000a00 */
[----:B------:R-:W-:-:S04]  /*0260*/  VIADD R21, R4, 0x100 ;  /* 0x0000010004157836 */ /* 0x000fc80000000000 */
[----:B-1----:R-:W-:-:S04]  /*0270*/  IMAD.WIDE.U32 R20, R21, 0x4, R12 ;  /* 0x0000000415147825 */ /* 0x002fc800078e000c */
[C---:B------:R-:W-:Y:S01]  /*0280*/  IMAD.WIDE.U32 R16, R4.reuse, 0x4, R12 ;  /* 0x0000000404107825 */ /* 0x040fe200078e000c */
[----:B0-----:R-:W2:Y:S04]  /*0290*/  LDG.E R15, desc[UR6][R20.64] ;  /* 0x00000006140f7981 */ /* 0x001ea8000c1e1900 */
[----:B------:R0:W2:Y:S01]  /*02a0*/  LDG.E R9, desc[UR6][R16.64] ;  /* 0x0000000610097981 */ /* 0x0000a2000c1e1900 */
[C---:B------:R-:W-:Y:S02]  /*02b0*/  VIADD R29, R4.reuse, 0x600 ;  /* 0x00000600041d7836 */ /* 0x040fe40000000000 */
[C---:B------:R-:W-:Y:S01]  /*02c0*/  VIADD R27, R4.reuse, 0x300 ;  /* 0x00000300041b7836 */ /* 0x040fe20000000000 */
[C---:B------:R-:W-:Y:S01]  /*02d0*/  IADD3 R28, PT, PT, R4.reuse, 0x800, RZ ;  /* 0x00000800041c7810 */ /* 0x040fe20007ffe0ff */
[----:B------:R-:W-:-:S02]  /*02e0*/  VIADD R11, R4, 0x200 ;  /* 0x00000200040b7836 */ /* 0x000fc40000000000 */
[----:B------:R-:W-:-:S04]  /*02f0*/  IMAD.WIDE.U32 R26, R27, 0x4, R12 ;  /* 0x000000041b1a7825 */ /* 0x000fc800078e000c */
[--C-:B0-----:R-:W-:Y:S02]  /*0300*/  IMAD.WIDE.U32 R16, R29, 0x4, R12.reuse ;  /* 0x000000041d107825 */ /* 0x101fe400078e000c */
[----:B------:R-:W3:Y:S02]  /*0310*/  LDG.E R26, desc[UR6][R26.64] ;  /* 0x000000061a1a7981 */ /* 0x000ee4000c1e1900 */
[C---:B------:R-:W-:Y:S02]  /*0320*/  VIADD R19, R4.reuse, 0x400 ;  /* 0x0000040004137836 */ /* 0x040fe40000000000 */
[C---:B------:R-:W-:Y:S01]  /*0330*/  VIADD R23, R4.reuse, 0x500 ;  /* 0x0000050004177836 */ /* 0x040fe20000000000 */
[----:B------:R0:W4:Y:S01]  /*0340*/  LDG.E R22, desc[UR6][R16.64] ;  /* 0x0000000610167981 */ /* 0x000122000c1e1900 */
[----:B------:R-:W-:Y:S02]  /*0350*/  VIADD R29, R4, 0x700 ;  /* 0x00000700041d7836 */ /* 0x000fe40000000000 */
[----:B------:R-:W-:-:S04]  /*0360*/  IMAD.WIDE.U32 R10, R11, 0x4, R12 ;  /* 0x000000040b0a7825 */ /* 0x000fc800078e000c */
[--C-:B------:R-:W-:Y:S01]  /*0370*/  IMAD.WIDE.U32 R18, R19, 0x4, R12.reuse ;  /* 0x0000000413127825 */ /* 0x100fe200078e000c */
[----:B------:R1:W3:Y:S03]  /*0380*/  LDG.E R25, desc[UR6][R10.64] ;  /* 0x000000060a197981 */ /* 0x0002e6000c1e1900 */
[--C-:B------:R-:W-:Y:S01]  /*0390*/  IMAD.WIDE.U32 R20, R23, 0x4, R12.reuse ;  /* 0x0000000417147825 */ /* 0x100fe200078e000c */
[----:B------:R-:W4:Y:S03]  /*03a0*/  LDG.E R24, desc[UR6][R18.64] ;  /* 0x0000000612187981 */ /* 0x000f26000c1e1900 */
[--C-:B0-----:R-:W-:Y:S01]  /*03b0*/  IMAD.WIDE.U32 R16, R29, 0x4, R12.reuse ;  /* 0x000000041d107825 */ /* 0x101fe200078e000c */
[----:B------:R0:W4:Y:S03]  /*03c0*/  LDG.E R23, desc[UR6][R20.64] ;  /* 0x0000000614177981 */ /* 0x000126000c1e1900 */
[----:B------:R-:W-:Y:S01]  /*03d0*/  IMAD.WIDE.U32 R28, R28, 0x4, R12 ;  /* 0x000000041c1c7825 */ /* 0x000fe200078e000c */
[----:B------:R-:W4:Y:S03]  /*03e0*/  LDG.E R19, desc[UR6][R16.64] ;  /* 0x0000000610137981 */ /* 0x000f26000c1e1900 */
[----:B------:R-:W-:-:S02]  /*03f0*/  VIADD R27, R4, 0xa00 ;  /* 0x00000a00041b7836 */ /* 0x000fc40000000000 */
[----:B-1----:R-:W-:Y:S01]  /*0400*/  VIADD R11, R4, 0x900 ;  /* 0x00000900040b7836 */ /* 0x002fe20000000000 */
[----:B------:R1:W4:Y:S01]  /*0410*/  LDG.E R18, desc[UR6][R28.64] ;  /* 0x000000061c127981 */ /* 0x000322000c1e1900 */
[----:B0-----:R-:W-:-:S04]  /*0420*/  IMAD.WIDE.U32 R20, R27, 0x4, R12 ;  /* 0x000000041b147825 */ /* 0x001fc800078e000c */
[----:B------:R-:W-:Y:S02]  /*0430*/  VIADD R27, R4, 0xb00 ;  /* 0x00000b00041b7836 */ /* 0x000fe40000000000 */
[----:B------:R-:W-:-:S04]  /*0440*/  IMAD.WIDE.U32 R10, R11, 0x4, R12 ;  /* 0x000000040b0a7825 */ /* 0x000fc800078e000c */
[----:B-1----:R-:W-:Y:S02]  /*0450*/  VIADD R29, R4, 0xc00 ;  /* 0x00000c00041d7836 */ /* 0x002fe40000000000 */
[----:B------:R-:W4:Y:S02]  /*0460*/  LDG.E R11, desc[UR6][R10.64] ;  /* 0x000000060a0b7981 */ /* 0x000f24000c1e1900 */
[----:B------:R-:W-:-:S06]  /*0470*/  IMAD.WIDE.U32 R16, R29, 0x4, R12 ;  /* 0x000000041d107825 */ /* 0x000fcc00078e000c */
[----:B------:R0:W4:Y:S04]  /*0480*/  LDG.E R16, desc[UR6][R16.64] ;  /* 0x0000000610107981 */ /* 0x000128000c1e1900 */
[----:B------:R1:W4:Y:S01]  /*0490*/  LDG.E R10, desc[UR6][R20.64] ;  /* 0x00000006140a7981 */ /* 0x000322000c1e1900 */
[----:B0-----:R-:W-:Y:S01]  /*04a0*/  VIADD R17, R4, 0xf00 ;  /* 0x00000f0004117836 */ /* 0x001fe20000000000 */
[----:B--2--5:R-:W-:Y:S01]  /*04b0*/  IADD3 R9, PT, PT, R15, R9, R14 ;  /* 0x000000090f097210 */ /* 0x024fe20007ffe00e */
[----:B------:R-:W-:-:S04]  /*04c0*/  IMAD.WIDE.U32 R14, R27, 0x4, R12 ;  /* 0x000000041b0e7825 */ /* 0x000fc800078e000c */
[----:B------:R-:W-:Y:S02]  /*04d0*/  VIADD R27, R4, 0xd00 ;  /* 0x00000d00041b7836 */ /* 0x000fe40000000000 */
[----:B------:R-:W2:Y:S02]  /*04e0*/  LDG.E R15, desc[UR6][R14.64] ;  /* 0x000000060e0f7981 */ /* 0x000ea4000c1e1900 */
[----:B------:R-:W-:-:S04]  /*04f0*/  IMAD.WIDE.U32 R28, R27, 0x4, R12 ;  /* 0x000000041b1c7825 */ /* 0x000fc800078e000c */
[----:B------:R-:W-:Y:S02]  /*0500*/  VIADD R27, R4, 0xe00 ;  /* 0x00000e00041b7836 */ /* 0x000fe40000000000 */
[----:B------:R-:W2:Y:S02]  /*0510*/  LDG.E R29, desc[UR6][R28.64] ;  /* 0x000000061c1d7981 */ /* 0x000ea4000c1e1900 */
[----:B-1----:R-:W-:-:S04]  /*0520*/  IMAD.WIDE.U32 R20, R27, 0x4, R12 ;  /* 0x000000041b147825 */ /* 0x002fc800078e000c */
[----:B------:R-:W-:Y:S02]  /*0530*/  IMAD.WIDE.U32 R12, R17, 0x4, R12 ;  /* 0x00000004110c7825 */ /* 0x000fe400078e000c */
[----:B------:R-:W2:Y:S04]  /*0540*/  LDG.E R20, desc[UR6][R20.64] ;  /* 0x0000000614147981 */ /* 0x000ea8000c1e1900 */
[----:B------:R-:W2:Y:S01]  /*0550*/  LDG.E R12, desc[UR6][R12.64] ;  /* 0x000000060c0c7981 */ /* 0x000ea2000c1e1900 */
[----:B---3--:R-:W-:Y:S02]  /*0560*/  IADD3 R9, PT, PT, R26, R25, R9 ;  /* 0x000000191a097210 */ /* 0x008fe40007ffe009 */
[----:B------:R-:W-:Y:S02]  /*0570*/  IADD3 R8, PT, PT, R8, 0x10, RZ ;  /* 0x0000001008087810 */ /* 0x000fe40007ffe0ff */
[----:B----4-:R-:W-:-:S02]  /*0580*/  IADD3 R9, PT, PT, R23, R24, R9 ;  /* 0x0000001817097210 */ /* 0x010fc40007ffe009 */
[----:B------:R-:W-:Y:S02]  /*0590*/  ISETP.NE.AND P0, PT, R8, RZ, PT ;  /* 0x000000ff0800720c */ /* 0x000fe40003f05270 */
[----:B------:R-:W-:Y:S01]  /*05a0*/  IADD3 R9, PT, PT, R19, R22, R9 ;  /* 0x0000001613097210 */ /* 0x000fe20007ffe009 */
[----:B------:R-:W-:Y:S02]  /*05b0*/  VIADD R7, R7, 0x1000 ;  /* 0x0000100007077836 */ /* 0x000fe40000000000 */
[----:B------:R-:W-:Y:S01]  /*05c0*/  VIADD R4, R4, 0x1000 ;  /* 0x0000100004047836 */ /* 0x000fe20000000000 */
[----:B------:R-:W-:-:S04]  /*05d0*/  IADD3 R9, PT, PT, R11, R18, R9 ;  /* 0x000000120b097210 */ /* 0x000fc80007ffe009 */
[----:B--2---:R-:W-:-:S04]  /*05e0*/  IADD3 R9, PT, PT, R15, R10, R9 ;  /* 0x0000000a0f097210 */ /* 0x004fc80007ffe009 */
[----:B------:R-:W-:-:S04]  /*05f0*/  IADD3 R9, PT, PT, R29, R16, R9 ;  /* 0x000000101d097210 */ /* 0x000fc80007ffe009 */
[----:B------:R-:W-:Y:S01]  /*0600*/  IADD3 R14, PT, PT, R12, R20, R9 ;  /* 0x000000140c0e7210 */ /* 0x000fe20007ffe009 */
[----:B------:R-:W-:Y:S06]  /*0610*/  @P0 BRA `(.L_x_182) ;  /* 0xfffffffc000c0947 */ /* 0x000fec000383ffff */
[----:B------:R-:W-:Y:S05]  /*0620*/  BSYNC.RECONVERGENT B3 ;  /* 0x0000000000037941 */ /* 0x000fea0003800200 */
.L_x_181:
[----:B------:R-:W-:-:S07]  /*0630*/  VIADD R4, R7, 0xfffff800 ;  /* 0xfffff80007047836 */ /* 0x000fce0000000000 */
.L_x_180:
[----:B------:R-:W-:Y:S05]  /*0640*/  BSYNC.RECONVERGENT B2 ;  /* 0x0000000000027941 */ /* 0x000fea0003800200 */
.L_x_179:
[----:B------:R-:W-:-:S13]  /*0650*/  ISETP.NE.AND P0, PT, R6, RZ, PT ;  /* 0x000000ff0600720c */ /* 0x000fda0003f05270 */
[----:B------:R-:W-:Y:S05]  /*0660*/  @!P0 BRA `(.L_x_178) ;  /* 0x0000000400188947 */ /* 0x000fea0003800000 */
[----:B------:R-:W-:Y:S01]  /*0670*/  ISETP.GE.U32.AND P0, PT, R6, 0x8, PT ;  /* 0x000000080600780c */ /* 0x000fe20003f06070 */
[----:B------:R-:W-:Y:S01]  /*0680*/  BSSY.RECONVERGENT B2, `(.L_x_183) ;  /* 0x0000022000027945 */ /* 0x000fe20003800200 */
[----:B------:R-:W-:-:S04]  /*0690*/  LOP3.LUT R24, R5, 0x7, RZ, 0xc0, !PT ;  /* 0x0000000705187812 */ /* 0x000fc800078ec0ff */
[----:B------:R-:W-:-:S07]  /*06a0*/  ISETP.NE.AND P1, PT, R24, RZ, PT ;  /* 0x000000ff1800720c */ /* 0x000fce0003f25270 */
[----:B------:R-:W-:Y:S06]  /*06b0*/  @!P0 BRA `(.L_x_184) ;  /* 0x0000000000788947 */ /* 0x000fec0003800000 */
[----:B------:R-:W1:Y:S01]  /*06c0*/  LDC.64 R10, c[0x0][0x380] ;  /* 0x0000e000ff0a7b82 */ /* 0x000e620000000a00 */
[----:B------:R-:W-:-:S04]  /*06d0*/  IMAD R27, R3, 0x1000, R4 ;  /* 0x00001000031b7824 */ /* 0x000fc800078e0204 */
[C---:B------:R-:W-:Y:S02]  /*06e0*/  VIADD R21, R27.reuse, 0x100 ;  /* 0x000001001b157836 */ /* 0x040fe40000000000 */
[C---:B------:R-:W-:Y:S02]  /*06f0*/  VIADD R17, R27.reuse, 0x300 ;  /* 0x000003001b117836 */ /* 0x040fe40000000000 */
[C---:B------:R-:W-:Y:S01]  /*0700*/  VIADD R23, R27.reuse, 0x200 ;  /* 0x000002001b177836 */ /* 0x040fe20000000000 */
[C---:B------:R-:W-:Y:S01]  /*0710*/  IADD3 R7, PT, PT, R27.reuse, 0x400, RZ ;  /* 0x000004001b077810 */ /* 0x040fe20007ffe0ff */
[C---:B------:R-:W-:Y:S02]  /*0720*/  VIADD R9, R27.reuse, 0x500 ;  /* 0x000005001b097836 */ /* 0x040fe40000000000 */
[C---:B------:R-:W-:Y:S02]  /*0730*/  VIADD R25, R27.reuse, 0x600 ;  /* 0x000006001b197836 */ /* 0x040fe40000000000 */
[----:B-1----:R-:W-:-:S04]  /*0740*/  IMAD.WIDE.U32 R12, R27, 0x4, R10 ;  /* 0x000000041b0c7825 */ /* 0x002fc800078e000a */
[--C-:B------:R-:W-:Y:S01]  /*0750*/  IMAD.WIDE.U32 R20, R21, 0x4, R10.reuse ;  /* 0x0000000415147825 */ /* 0x100fe200078e000a */
[----:B0-----:R0:W2:Y:S03]  /*0760*/  LDG.E R15, desc[UR6][R12.64] ;  /* 0x000000060c0f7981 */ /* 0x0010a6000c1e1900 */
[--C-:B------:R-:W-:Y:S01]  /*0770*/  IMAD.WIDE.U32 R16, R17, 0x4, R10.reuse ;  /* 0x0000000411107825 */ /* 0x100fe200078e000a */
[----:B------:R-:W2:Y:S03]  /*0780*/  LDG.E R18, desc[UR6][R20.64] ;  /* 0x0000000614127981 */ /* 0x000ea6000c1e1900 */
[----:B------:R-:W-:Y:S02]  /*0790*/  IMAD.WIDE.U32 R22, R23, 0x4, R10 ;  /* 0x0000000417167825 */ /* 0x000fe400078e000a */
[----:B------:R-:W3:Y:S02]  /*07a0*/  LDG.E R16, desc[UR6][R16.64] ;  /* 0x0000000610107981 */ /* 0x000ee4000c1e1900 */
[----:B------:R-:W-:-:S02]  /*07b0*/  VIADD R27, R27, 0x700 ;  /* 0x000007001b1b7836 */ /* 0x000fc40000000000 */
[--C-:B------:R-:W-:Y:S01]  /*07c0*/  IMAD.WIDE.U32 R6, R7, 0x4, R10.reuse ;  /* 0x0000000407067825 */ /* 0x100fe200078e000a */
[----:B------:R-:W3:Y:S03]  /*07d0*/  LDG.E R19, desc[UR6][R22.64] ;  /* 0x0000000616137981 */ /* 0x000ee6000c1e1900 */
[--C-:B------:R-:W-:Y:S02]  /*07e0*/  IMAD.WIDE.U32 R8, R9, 0x4, R10.reuse ;  /* 0x0000000409087825 */ /* 0x100fe400078e000a */
[----:B------:R-:W4:Y:S02]  /*07f0*/  LDG.E R7, desc[UR6][R6.64] ;  /* 0x0000000606077981 */ /* 0x000f24000c1e1900 */
[--C-:B0-----:R-:W-:Y:S02]  /*0800*/  IMAD.WIDE.U32 R12, R25, 0x4, R10.reuse ;  /* 0x00000004190c7825 */ /* 0x101fe400078e000a */
[----:B------:R-:W4:Y:S02]  /*0810*/  LDG.E R8, desc[UR6][R8.64] ;  /* 0x0000000608087981 */ /* 0x000f24000c1e1900 */
[----:B------:R-:W-:-:S02]  /*0820*/  IMAD.WIDE.U32 R10, R27, 0x4, R10 ;  /* 0x000000041b0a7825 */ /* 0x000fc400078e000a */
[----:B------:R-:W4:Y:S04]  /*0830*/  LDG.E R13, desc[UR6][R12.64] ;  /* 0x000000060c0d7981 */ /* 0x000f28000c1e1900 */
[----:B------:R-:W4:Y:S01]  /*0840*/  LDG.E R10, desc[UR6][R10.64] ;  /* 0x000000060a0a7981 */ /* 0x000f22000c1e1900 */
[----:B------:R-:W-:Y:S01]  /*0850*/  VIADD R4, R4, 0x800 ;  /* 0x0000080004047836 */ /* 0x000fe20000000000 */
[----:B--2--5:R-:W-:-:S04]  /*0860*/  IADD3 R18, PT, PT, R18, R15, R14 ;  /* 0x0000000f12127210 */ /* 0x024fc80007ffe00e */
[----:B---3--:R-:W-:-:S04]  /*0870*/  IADD3 R18, PT, PT, R16, R19, R18 ;  /* 0x0000001310127210 */ /* 0x008fc80007ffe012 */
[----:B----4-:R-:W-:-:S04]  /*0880*/  IADD3 R18, PT, PT, R8, R7, R18 ;  /* 0x0000000708127210 */ /* 0x010fc80007ffe012 */
[----:B------:R-:W-:-:S07]  /*0890*/  IADD3 R14, PT, PT, R10, R13, R18 ;  /* 0x0000000d0a0e7210 */ /* 0x000fce0007ffe012 */
.L_x_184:
[----:B------:R-:W-:Y:S05]  /*08a0*/  BSYNC.RECONVERGENT B2 ;  /* 0x0000000000027941 */ /* 0x000fea0003800200 */
.L_x_183:
        /* <DEDUP_REMOVED lines=8> */
[C---:B------:R-:W-:Y:S01]  /*0930*/  VIADD R13, R11.reuse, 0x100 ;  /* 0x000001000b0d7836 */ /* 0x040fe20000000000 */
[C---:B------:R-:W-:Y:S01]  /*0940*/  IADD3 R17, PT, PT, R11.reuse, 0x300, RZ ;  /* 0x000003000b117810 */ /* 0x040fe20007ffe0ff */
[C---:B0-----:R-:W-:Y:S02]  /*0950*/  VIADD R15, R11.reuse, 0x200 ;  /* 0x000002000b0f7836 */ /* 0x041fe40000000000 */
[----:B-1----:R-:W-:-:S04]  /*0960*/  IMAD.WIDE.U32 R8, R11, 0x4, R6 ;  /* 0x000000040b087825 */ /* 0x002fc800078e0006 */
[--C-:B------:R-:W-:Y:S02]  /*0970*/  IMAD.WIDE.U32 R10, R13, 0x4, R6.reuse ;  /* 0x000000040d0a7825 */ /* 0x100fe400078e0006 */
[----:B------:R-:W2:Y:S02]  /*0980*/  LDG.E R9, desc[UR6][R8.64] ;  /* 0x0000000608097981 */ /* 0x000ea4000c1e1900 */
[--C-:B------:R-:W-:Y:S02]  /*0990*/  IMAD.WIDE.U32 R12, R15, 0x4, R6.reuse ;  /* 0x000000040f0c7825 */ /* 0x100fe400078e0006 */
[----:B------:R-:W2:Y:S02]  /*09a0*/  LDG.E R10, desc[UR6][R10.64] ;  /* 0x000000060a0a7981 */ /* 0x000ea4000c1e1900 */
[----:B------:R-:W-:Y:S02]  /*09b0*/  IMAD.WIDE.U32 R6, R17, 0x4, R6 ;  /* 0x0000000411067825 */ /* 0x000fe400078e0006 */
[----:B------:R-:W3:Y:S04]  /*09c0*/  LDG.E R13, desc[UR6][R12.64] ;  /* 0x000000060c0d7981 */ /* 0x000ee8000c1e1900 */
[----:B------:R-:W3:Y:S01]  /*09d0*/  LDG.E R6, desc[UR6][R6.64] ;  /* 0x0000000606067981 */ /* 0x000ee2000c1e1900 */
[----:B------:R-:W-:Y:S01]  /*09e0*/  VIADD R4, R4, 0x400 ;  /* 0x0000040004047836 */ /* 0x000fe20000000000 */
[----:B--2--5:R-:W-:-:S04]  /*09f0*/  IADD3 R14, PT, PT, R10, R9, R14 ;  /* 0x000000090a0e7210 */ /* 0x024fc80007ffe00e */
[----:B---3--:R-:W-:-:S07]  /*0a00*/  IADD3 R14, PT, PT, R6, R13, R14 ;  /* 0x0000000d060e7210 */ /* 0x008fce0007ffe00e */
.L_x_186:
[----:B------:R-:W-:Y:S05]  /*0a10*/  BSYNC.RECONVERGENT B2 ;  /* 0x0000000000027941 */ /* 0x000fea0003800200 */
.L_x_185:
[----:B------:R-:W-:Y:S05]  /*0a20*/  @!P1 BRA `(.L_x_178) ;  /* 0x0000000000289947 */ /* 0x000fea0003800000 */
[----:B------:R-:W1:Y:S01]  /*0a30*/  LDC.64 R6, c[0x0][0x380] ;  /* 0x0000e000ff067b82 */ /* 0x000e620000000a00 */
[----:B------:R-:W-:Y:S02]  /*0a40*/  IMAD R9, R3, 0x1000, R4 ;  /* 0x0000100003097824 */ /* 0x000fe400078e0204 */
[----:B------:R-:W-:-:S07]  /*0a50*/  IMAD.MOV R8, RZ, RZ, -R5 ;  /* 0x000000ffff087224 */ /* 0x000fce00078e0a05 */
.L_x_187:
[----:B-1----:R-:W-:-:S06]  /*0a60*/  IMAD.WIDE.U32 R4, R9, 0x4, R6 ;  /* 0x0000000409047825 */ /* 0x002fcc00078e0006 */
[----:B------:R-:W2:Y:S01]  /*0a70*/  LDG.E R5, desc[UR6][R4.64] ;  /* 0x0000000604057981 */ /* 0x000ea2000c1e1900 */
[----:B------:R-:W-:Y:S02]  /*0a80*/  VIADD R8, R8, 0x1 ;  /* 0x0000000108087836 */ /* 0x000fe40000000000 */
[----:B------:R-:W-:-:S03]  /*0a90*/  VIADD R9, R9, 0x100 ;  /* 0x0000010009097836 */ /* 0x000fc60000000000 */
[----:B------:R-:W-:Y:S01]  /*0aa0*/  ISETP.NE.AND P0, PT, R8, RZ, PT ;  /* 0x000000ff0800720c */ /* 0x000fe20003f05270 */
[----:B--2--5:R-:W-:-:S12]  /*0ab0*/  IMAD.IADD R14, R5, 0x1, R14 ;  /* 0x00000001050e7824 */ /* 0x024fd800078e020e */
[----:B------:R-:W-:Y:S05]  /*0ac0*/  @P0 BRA `(.L_x_187) ;  /* 0xfffffffc00e40947 */ /* 0x000fea000383ffff */
.L_x_178:
[----:B------:R-:W-:Y:S05]  /*0ad0*/  BSYNC.RECONVERGENT B1 ;  /* 0x0000000000017941 */ /* 0x000fea0003800200 */
.L_x_177:
[----:B------:R-:W-:-:S13]  /*0ae0*/  ISETP.GE.U32.AND P0, PT, R0, 0x100, PT ;  /* 0x000001000000780c */ /* 0x000fda0003f06070 */
[----:B------:R-:W-:Y:S05]  /*0af0*/  @!P0 BRA `(.L_x_188) ;  /* 0x0000000000ac8947 */ /* 0x000fea0003800000 */
[----:B------:R-:W1:Y:S01]  /*0b00*/  S2R R8, SR_LANEID ;  /* 0x0000000000087919 */ /* 0x000e620000000000 */
[----:B-----5:R-:W2:Y:S01]  /*0b10*/  SHFL.DOWN PT, R0, R14, 0x1, 0x1f ;  /* 0x08201f000e007f89 */ /* 0x020ea200000e0000 */
[C---:B-1----:R-:W-:Y:S02]  /*0b20*/  ISETP.GT.AND P0, PT, R8.reuse, 0x1e, PT ;  /* 0x0000001e0800780c */ /* 0x042fe40003f04270 */
[----:B------:R-:W-:Y:S02]  /*0b30*/  ISETP.NE.AND P1, PT, R8, RZ, PT ;  /* 0x000000ff0800720c */ /* 0x000fe40003f25270 */
[----:B--2---:R-:W-:Y:S02]  /*0b40*/  SEL R5, R0, RZ, !P0 ;  /* 0x000000ff00057207 */ /* 0x004fe40004000000 */
[----:B------:R-:W-:Y:S02]  /*0b50*/  ISETP.GT.AND P0, PT, R8, 0x1d, PT ;  /* 0x0000001d0800780c */ /* 0x000fe40003f04270 */
[----:B------:R-:W-:-:S05]  /*0b60*/  IADD3 R5, PT, PT, R5, R14, RZ ;  /* 0x0000000e05057210 */ /* 0x000fca0007ffe0ff */
[----:B------:R-:W1:Y:S02]  /*0b70*/  SHFL.DOWN PT, R0, R5, 0x2, 0x1f ;  /* 0x08401f0005007f89 */ /* 0x000e6400000e0000 */
[----:B------:R-:W-:Y:S01]  /*0b80*/  @!P1 MOV R6, 0x400 ;  /* 0x0000040000069802 */ /* 0x000fe20000000f00 */
[----:B------:R-:W2:Y:S01]  /*0b90*/  @!P1 S2R R9, SR_CgaCtaId ;  /* 0x0000000000099919 */ /* 0x000ea20000008800 */
[----:B-1----:R-:W-:Y:S02]  /*0ba0*/  SEL R0, R0, RZ, !P0 ;  /* 0x000000ff00007207 */ /* 0x002fe40004000000 */
[----:B------:R-:W-:-:S03]  /*0bb0*/  ISETP.GT.AND P0, PT, R8, 0x1b, PT ;  /* 0x0000001b0800780c */ /* 0x000fc60003f04270 */
[----:B------:R-:W-:-:S05]  /*0bc0*/  IMAD.IADD R0, R5, 0x1, R0 ;  /* 0x0000000105007824 */ /* 0x000fca00078e0200 */
[----:B------:R-:W1:Y:S01]  /*0bd0*/  SHFL.DOWN PT, R4, R0, 0x4, 0x1f ;  /* 0x08801f0000047f89 */ /* 0x000e6200000e0000 */
[----:B--2---:R-:W-:Y:S02]  /*0be0*/  @!P1 LEA R9, R9, R6, 0x18 ;  /* 0x0000000609099211 */ /* 0x004fe400078ec0ff */
[----:B-1----:R-:W-:Y:S02]  /*0bf0*/  SEL R7, R4, RZ, !P0 ;  /* 0x000000ff04077207 */ /* 0x002fe40004000000 */
[----:B------:R-:W-:-:S03]  /*0c00*/  ISETP.GT.AND P0, PT, R8, 0x17, PT ;  /* 0x000000170800780c */ /* 0x000fc60003f04270 */
[----:B------:R-:W-:Y:S01]  /*0c10*/  IMAD.IADD R7, R0, 0x1, R7 ;  /* 0x0000000100077824 */ /* 0x000fe200078e0207 */
[----:B------:R-:W-:-:S04]  /*0c20*/  @!P1 SHF.R.U32.HI R0, RZ, 0x3, R2 ;  /* 0x00000003ff009819 */ /* 0x000fc80000011602 */
[----:B------:R-:W1:Y:S01]  /*0c30*/  SHFL.DOWN PT, R4, R7, 0x8, 0x1f ;  /* 0x09001f0007047f89 */ /* 0x000e6200000e0000 */
[----:B------:R-:W-:-:S05]  /*0c40*/  @!P1 LOP3.LUT R0, R0, 0x7c, RZ, 0xc0, !PT ;  /* 0x0000007c00009812 */ /* 0x000fca00078ec0ff */
[----:B------:R-:W-:Y:S01]  /*0c50*/  @!P1 IMAD.IADD R0, R0, 0x1, R9 ;  /* 0x0000000100009824 */ /* 0x000fe200078e0209 */
[----:B-1----:R-:W-:Y:S02]  /*0c60*/  SEL R4, R4, RZ, !P0 ;  /* 0x000000ff04047207 */ /* 0x002fe40004000000 */
[----:B------:R-:W-:-:S03]  /*0c70*/  ISETP.GT.AND P0, PT, R8, 0xf, PT ;  /* 0x0000000f0800780c */ /* 0x000fc60003f04270 */
[----:B------:R-:W-:-:S05]  /*0c80*/  IMAD.IADD R4, R7, 0x1, R4 ;  /* 0x0000000107047824 */ /* 0x000fca00078e0204 */
[----:B------:R-:W1:Y:S02]  /*0c90*/  SHFL.DOWN PT, R5, R4, 0x10, 0x1f ;  /* 0x0a001f0004057f89 */ /* 0x000e6400000e0000 */
[----:B-1----:R-:W-:Y:S02]  /*0ca0*/  SEL R5, R5, RZ, !P0 ;  /* 0x000000ff05057207 */ /* 0x002fe40004000000 */
        /* <DEDUP_REMOVED lines=8> */
[----:B--2---:R-:W-:Y:S04]  /*0d30*/  LDS R0, [UR4+0xc] ;  /* 0x00000c04ff007984 */ /* 0x004fe80008000800 */
[----:B------:R-:W1:Y:S04]  /*0d40*/  LDS.128 R4, [UR4+0x10] ;  /* 0x00001004ff047984 */ /* 0x000e680008000c00 */
[----:B------:R-:W2:Y:S01]  /*0d50*/  LDS.64 R8, [UR4+0x20] ;  /* 0x00002004ff087984 */ /* 0x000ea20008000a00 */
[----:B-1----:R-:W-:-:S04]  /*0d60*/  IADD3 R0, PT, PT, R4, R0, R11 ;  /* 0x0000000004007210 */ /* 0x002fc80007ffe00b */
[----:B------:R-:W-:-:S04]  /*0d70*/  IADD3 R0, PT, PT, R6, R0, R5 ;  /* 0x0000000006007210 */ /* 0x000fc80007ffe005 */
[----:B--2---:R-:W-:-:S05]  /*0d80*/  IADD3 R0, PT, PT, R8, R0, R7 ;  /* 0x0000000008007210 */ /* 0x004fca0007ffe007 */
[----:B------:R-:W-:Y:S01]  /*0d90*/  IMAD.IADD R11, R0, 0x1, R9 ;  /* 0x00000001000b7824 */ /* 0x000fe200078e0209 */
[----:B------:R-:W-:Y:S06]  /*0da0*/  BRA `(.L_x_189) ;  /* 0x00000014007c7947 */ /* 0x000fec0003800000 */
.L_x_188:
[----:B------:R-:W-:Y:S01]  /*0db0*/  LOP3.LUT R4, R2, 0x3e0, RZ, 0xc0, !PT ;  /* 0x000003e002047812 */ /* 0x000fe200078ec0ff */
[----:B------:R-:W1:Y:S03]  /*0dc0*/  S2R R10, SR_LANEID ;  /* 0x00000000000a7919 */ /* 0x000e660000000000 */
[----:B------:R-:W-:Y:S02]  /*0dd0*/  LOP3.LUT R7, RZ, R4, RZ, 0x33, !PT ;  /* 0x00000004ff077212 */ /* 0x000fe400078e33ff */
[----:B------:R-:W-:-:S03]  /*0de0*/  IADD3 R5, PT, PT, R4, 0x20, RZ ;  /* 0x0000002004057810 */ /* 0x000fc60007ffe0ff */
[----:B------:R-:W-:Y:S01]  /*0df0*/  IMAD.IADD R7, R0, 0x1, R7 ;  /* 0x0000000100077824 */ /* 0x000fe200078e0207 */
[----:B------:R-:W-:-:S04]  /*0e00*/  ISETP.GT.U32.AND P0, PT, R5, R0, PT ;  /* 0x000000000500720c */ /* 0x000fc80003f04070 */
[----:B------:R-:W-:-:S05]  /*0e10*/  SEL R7, R7, 0x1f, P0 ;  /* 0x0000001f07077807 */ /* 0x000fca0000000000 */
[----:B-----5:R-:W2:Y:S01]  /*0e20*/  SHFL.DOWN PT, R4, R14, 0x1, R7 ;  /* 0x082000000e047989 */ /* 0x020ea200000e0007 */
[CC--:B-1----:R-:W-:Y:S01]  /*0e30*/  ISETP.GE.AND P0, PT, R10.reuse, R7.reuse, PT ;  /* 0x000000070a00720c */ /* 0x0c2fe20003f06270 */
[C---:B------:R-:W-:Y:S01]  /*0e40*/  VIADD R6, R10.reuse, 0x2 ;  /* 0x000000020a067836 */ /* 0x040fe20000000000 */
[C---:B------:R-:W-:Y:S01]  /*0e50*/  ISETP.NE.AND P1, PT, R10.reuse, RZ, PT ;  /* 0x000000ff0a00720c */ /* 0x040fe20003f25270 */
[----:B------:R-:W-:Y:S01]  /*0e60*/  VIADD R8, R10, 0x4 ;  /* 0x000000040a087836 */ /* 0x000fe20000000000 */
[----:B--2---:R-:W-:Y:S02]  /*0e70*/  SEL R5, R4, RZ, !P0 ;  /* 0x000000ff04057207 */ /* 0x004fe40004000000 */
[----:B------:R-:W-:-:S03]  /*0e80*/  ISETP.GT.AND P0, PT, R6, R7, PT ;  /* 0x000000070600720c */ /* 0x000fc60003f04270 */
[----:B------:R-:W-:-:S06]  /*0e90*/  IMAD.IADD R4, R5, 0x1, R14 ;  /* 0x0000000105047824 */ /* 0x000fcc00078e020e */
[----:B------:R-:W1:Y:S01]  /*0ea0*/  @!P1 S2R R11, SR_CgaCtaId ;  /* 0x00000000000b9919 */ /* 0x000e620000008800 */
[----:B------:R-:W-:Y:S01]  /*0eb0*/  @!P1 SHF.R.U32.HI R9, RZ, 0x3, R2 ;  /* 0x00000003ff099819 */ /* 0x000fe20000011602 */
[----:B------:R-:W2:Y:S03]  /*0ec0*/  SHFL.DOWN PT, R5, R4, 0x2, R7 ;  /* 0x0840000004057989 */ /* 0x000ea600000e0007 */
[----:B------:R-:W-:Y:S02]  /*0ed0*/  @!P1 LOP3.LUT R9, R9, 0x7c, RZ, 0xc0, !PT ;  /* 0x0000007c09099812 */ /* 0x000fe400078ec0ff */
[----:B--2---:R-:W-:Y:S02]  /*0ee0*/  SEL R5, R5, RZ, !P0 ;  /* 0x000000ff05057207 */ /* 0x004fe40004000000 */
[----:B------:R-:W-:-:S03]  /*0ef0*/  ISETP.GT.AND P0, PT, R8, R7, PT ;  /* 0x000000070800720c */ /* 0x000fc60003f04270 */
[----:B------:R-:W-:Y:S01]  /*0f00*/  IMAD.IADD R6, R4, 0x1, R5 ;  /* 0x0000000104067824 */ /* 0x000fe200078e0205 */
[----:B------:R-:W-:-:S04]  /*0f10*/  IADD3 R4, PT, PT, R10, 0x8, RZ ;  /* 0x000000080a047810 */ /* 0x000fc80007ffe0ff */
[----:B------:R-:W2:Y:S02]  /*0f20*/  SHFL.DOWN PT, R5, R6, 0x4, R7 ;  /* 0x0880000006057989 */ /* 0x000ea400000e0007 */
[----:B--2---:R-:W-:Y:S02]  /*0f30*/  SEL R5, R5, RZ, !P0 ;  /* 0x000000ff05057207 */ /* 0x004fe40004000000 */
[----:B------:R-:W-:-:S03]  /*0f40*/  ISETP.GT.AND P0, PT, R4, R7, PT ;  /* 0x000000070400720c */ /* 0x000fc60003f04270 */
[----:B------:R-:W-:Y:S02]  /*0f50*/  IMAD.IADD R8, R6, 0x1, R5 ;  /* 0x0000000106087824 */ /* 0x000fe400078e0205 */
[----:B------:R-:W-:Y:S01]  /*0f60*/  VIADD R6, R10, 0x10 ;  /* 0x000000100a067836 */ /* 0x000fe20000000000 */
[----:B------:R-:W-:Y:S02]  /*0f70*/  @!P1 MOV R10, 0x400 ;  /* 0x00000400000a9802 */ /* 0x000fe40000000f00 */
[----:B------:R-:W2:Y:S02]  /*0f80*/  SHFL.DOWN PT, R5, R8, 0x8, R7 ;  /* 0x0900000008057989 */ /* 0x000ea400000e0007 */
[----:B-1----:R-:W-:-:S05]  /*0f90*/  @!P1 LEA R10, R11, R10, 0x18 ;  /* 0x0000000a0b0a9211 */ /* 0x002fca00078ec0ff */
[----:B------:R-:W-:Y:S01]  /*0fa0*/  @!P1 IMAD.IADD R10, R9, 0x1, R10 ;  /* 0x00000001090a9824 */ /* 0x000fe200078e020a */
[----:B--2---:R-:W-:Y:S02]  /*0fb0*/  SEL R5, R5, RZ, !P0 ;  /* 0x000000ff05057207 */ /* 0x004fe40004000000 */
[----:B------:R-:W-:-:S03]  /*0fc0*/  ISETP.GT.AND P0, PT, R6, R7, PT ;  /* 0x000000070600720c */ /* 0x000fc60003f04270 */
[----:B------:R-:W-:-:S05]  /*0fd0*/  IMAD.IADD R4, R8, 0x1, R5 ;  /* 0x0000000108047824 */ /* 0x000fca00078e0205 */
[----:B------:R-:W1:Y:S02]  /*0fe0*/  SHFL.DOWN PT, R5, R4, 0x10, R7 ;  /* 0x0a00000004057989 */ /* 0x000e6400000e0007 */
[----:B-1----:R-:W-:Y:S02]  /*0ff0*/  SEL R5, R5, RZ, !P0 ;  /* 0x000000ff05057207 */ /* 0x002fe40004000000 */
[----:B------:R-:W-:-:S03]  /*1000*/  ISETP.NE.AND P0, PT, R2, RZ, PT ;  /* 0x000000ff0200720c */ /* 0x000fc60003f05270 */
[----:B------:R-:W-:-:S05]  /*1010*/  IMAD.IADD R11, R4, 0x1, R5 ;  /* 0x00000001040b7824 */ /* 0x000fca00078e0205 */
[----:B------:R1:W-:Y:S01]  /*1020*/  @!P1 STS [R10+0x8], R11 ;  /* 0x0000080b0a009388 */ /* 0x0003e20000000800 */
[----:B------:R-:W-:Y:S06]  /*1030*/  BAR.SYNC.DEFER_BLOCKING 0x0 ;  /* 0x0000000000007b1d */ /* 0x000fec0000010000 */
[----:B------:R-:W-:Y:S05]  /*1040*/  @P0 BRA `(.L_x_189) ;  /* 0x0000001000d40947 */ /* 0x000fea0003800000 */
[----:B------:R-:W2:Y:S01]  /*1050*/  S2UR UR5, SR_CgaCtaId ;  /* 0x00000000000579c3 */ /* 0x000ea20000008800 */
[----:B------:R-:W-:Y:S01]  /*1060*/  UMOV UR4, 0x400 ;  /* 0x0000040000047882 */ /* 0x000fe20000000000 */
[C---:B------:R-:W-:Y:S02]  /*1070*/  ISETP.GT.U32.AND P2, PT, R0.reuse, 0x40, PT ;  /* 0x000000400000780c */ /* 0x040fe40003f44070 */
[C---:B------:R-:W-:Y:S02]  /*1080*/  ISETP.GT.U32.AND P1, PT, R0.reuse, 0x20, PT ;  /* 0x000000200000780c */ /* 0x040fe40003f24070 */
[----:B------:R-:W-:Y:S01]  /*1090*/  ISETP.GT.U32.AND P3, PT, R0, 0x80, PT ;  /* 0x000000800000780c */ /* 0x000fe20003f64070 */
[----:B--2---:R-:W-:-:S09]  /*10a0*/  ULEA UR4, UR5, UR4, 0x18 ;  /* 0x0000000405047291 */ /* 0x004fd2000f8ec0ff */
[----:B------:R-:W2:Y:S04]  /*10b0*/  LDS.128 R4, [UR4+0x10] ;  /* 0x00001004ff047984 */ /* 0x000ea80008000c00 */
[----:B------:R-:W3:Y:S04]  /*10c0*/  LDS R2, [UR4+0xc] ;  /* 0x00000c04ff027984 */ /* 0x000ee80008000800 */
[----:B------:R-:W4:Y:S01]  /*10d0*/  LDS.64 R8, [UR4+0x20] ;  /* 0x00002004ff087984 */ /* 0x000f220008000a00 */
[----:B--2---:R-:W-:Y:S02]  /*10e0*/  SEL R4, R4, RZ, P2 ;  /* 0x000000ff04047207 */ /* 0x004fe40001000000 */
[----:B------:R-:W-:-:S02]  /*10f0*/  ISETP.GT.U32.AND P2, PT, R0, 0x60, PT ;  /* 0x000000600000780c */ /* 0x000fc40003f44070 */
[----:B---3--:R-:W-:Y:S02]  /*1100*/  SEL R2, R2, RZ, P1 ;  /* 0x000000ff02027207 */ /* 0x008fe40000800000 */
[----:B------:R-:W-:Y:S02]  /*1110*/  SEL R5, R5, RZ, P2 ;  /* 0x000000ff05057207 */ /* 0x000fe40001000000 */
[----:B------:R-:W-:Y:S02]  /*1120*/  IADD3 R2, PT, PT, R4, R2, R11 ;  /* 0x0000000204027210 */ /* 0x000fe40007ffe00b */
[----:B------:R-:W-:Y:S02]  /*1130*/  ISETP.GT.U32.AND P1, PT, R0, 0xa0, PT ;  /* 0x000000a00000780c */ /* 0x000fe40003f24070 */
[----:B------:R-:W-:Y:S02]  /*1140*/  SEL R6, R6, RZ, P3 ;  /* 0x000000ff06067207 */ /* 0x000fe40001800000 */
[----:B------:R-:W-:-:S02]  /*1150*/  ISETP.GT.U32.AND P2, PT, R0, 0xc0, PT ;  /* 0x000000c00000780c */ /* 0x000fc40003f44070 */
[----:B------:R-:W-:Y:S02]  /*1160*/  ISETP.GT.U32.AND P3, PT, R0, 0xe0, PT ;  /* 0x000000e00000780c */ /* 0x000fe40003f64070 */
[----:B------:R-:W-:Y:S02]  /*1170*/  SEL R7, R7, RZ, P1 ;  /* 0x000000ff07077207 */ /* 0x000fe40000800000 */
[----:B------:R-:W-:Y:S02]  /*1180*/  IADD3 R2, PT, PT, R6, R2, R5 ;  /* 0x0000000206027210 */ /* 0x000fe40007ffe005 */
[----:B----4-:R-:W-:Y:S02]  /*1190*/  SEL R8, R8, RZ, P2 ;  /* 0x000000ff08087207 */ /* 0x010fe40001000000 */
[----:B------:R-:W-:Y:S02]  /*11a0*/  SEL R9, R9, RZ, P3 ;  /* 0x000000ff09097207 */ /* 0x000fe40001800000 */
[----:B------:R-:W-:-:S05]  /*11b0*/  IADD3 R2, PT, PT, R8, R2, R7 ;  /* 0x0000000208027210 */ /* 0x000fca0007ffe007 */
[----:B-1----:R-:W-:Y:S01]  /*11c0*/  IMAD.IADD R11, R2, 0x1, R9 ;  /* 0x00000001020b7824 */ /* 0x002fe200078e0209 */
[----:B------:R-:W-:Y:S06]  /*11d0*/  BRA `(.L_x_189) ;  /* 0x0000001000707947 */ /* 0x000fec0003800000 */
.L_x_174:
[----:B------:R-:W0:Y:S01]  /*11e0*/  S2R R2, SR_TID.X ;  /* 0x0000000000027919 */ /* 0x000e220000002100 */
[----:B------:R-:W1:Y:S02]  /*11f0*/  LDCU.64 UR4, c[0x0][0x380] ;  /* 0x00007000ff0477ac */ /* 0x000e640008000a00 */
[----:B-1----:R-:W-:Y:S01]  /*1200*/  MOV R4, UR4 ;  /* 0x0000000400047c02 */ /* 0x002fe20008000f00 */
[----:B------:R-:W-:Y:S02]  /*1210*/  IMAD.U32 R5, RZ, RZ, UR5 ;  /* 0x00000005ff057e24 */ /* 0x000fe4000f8e00ff */
[----:B0-----:R-:W-:-:S04]  /*1220*/  IMAD R7, R3, 0x1000, R2 ;  /* 0x0000100003077824 */ /* 0x001fc800078e0202 */
[----:B------:R-:W-:-:S05]  /*1230*/  IMAD.WIDE.U32 R6, R7, 0x4, R4 ;  /* 0x0000000407067825 */ /* 0x000fca00078e0004 */
        /* <DEDUP_REMOVED lines=16> */
[----:B------:R-:W-:-:S02]  /*1340*/  ISETP.GE.U32.AND P0, PT, R0, R13, PT ;  /* 0x0000000d0000720c */ /* 0x000fc40003f06070 */
        /* <DEDUP_REMOVED lines=9> */
[----:B------:R-:W-:Y:S01]  /*13e0*/  IMAD R9, R3, 0x1000, R13 ;  /* 0x0000100003097824 */ /* 0x000fe200078e020d */
[----:B------:R-:W-:Y:S01]  /*13f0*/  LOP3.LUT R6, RZ, R2, RZ, 0x33, !PT ;  /* 0x00000002ff067212 */ /* 0x000fe200078e33ff */
[----:B------:R-:W-:Y:S01]  /*1400*/  VIADD R0, R8, 0xfffff000 ;  /* 0xfffff00008007836 */ /* 0x000fe20000000000 */
[----:B------:R-:W-:Y:S02]  /*1410*/  UMOV UR4, URZ ;  /* 0x000000ff00047c82 */ /* 0x000fe40008000000 */
[----:B------:R-:W-:Y:S02]  /*1420*/  IADD3 R6, PT, PT, -R13, R8, R6 ;  /* 0x000000080d067210 */ /* 0x000fe40007ffe106 */
[C---:B------:R-:W-:Y:S02]  /*1430*/  ISETP.GT.U32.AND P0, PT, R9.reuse, R0, PT ;  /* 0x000000000900720c */ /* 0x040fe40003f04070 */
[----:B------:R-:W-:Y:S01]  /*1440*/  IADD3 R7, PT, PT, R9, 0x800, R2 ;  /* 0x0000080009077810 */ /* 0x000fe20007ffe002 */
[----:B------:R-:W-:-:S02]  /*1450*/  IMAD.MOV.U32 R2, RZ, RZ, R9 ;  /* 0x000000ffff027224 */ /* 0x000fc400078e0009 */
[----:B------:R-:W-:-:S08]  /*1460*/  IMAD R6, R3, -0x1000, R6 ;  /* 0xfffff00003067824 */ /* 0x000fd000078e0206 */
[----:B------:R-:W-:Y:S05]  /*1470*/  @P0 BRA `(.L_x_191) ;  /* 0x00000000009c0947 */ /* 0x000fea0003800000 */
[----:B------:R-:W0:Y:S08]  /*1480*/  LDC R8, c[0x0][0x3a8] ;  /* 0x0000ea00ff087b82 */ /* 0x000e300000000800 */
[----:B------:R-:W1:Y:S02]  /*1490*/  LDC.64 R4, c[0x0][0x380] ;  /* 0x0000e000ff047b82 */ /* 0x000e640000000a00 */
.L_x_192:
[----:B------:R-:W2:Y:S02]  /*14a0*/  S2R R10, SR_TID.X ;  /* 0x00000000000a7919 */ /* 0x000ea40000002100 */
[----:B--2---:R-:W-:-:S04]  /*14b0*/  IMAD.IADD R11, R10, 0x1, R9 ;  /* 0x000000010a0b7824 */ /* 0x004fc800078e0209 */
[----:B-1----:R-:W-:-:S05]  /*14c0*/  IMAD.WIDE.U32 R10, R11, 0x4, R4 ;  /* 0x000000040b0a7825 */ /* 0x002fca00078e0004 */
        /* <DEDUP_REMOVED lines=10> */
[----:B------:R-:W5:Y:S01]  /*1570*/  LDG.E R21, desc[UR6][R10.64+0x2c00] ;  /* 0x002c00060a157981 */ /* 0x000f62000c1e1900 */
[----:B--2---:R-:W-:-:S03]  /*1580*/  IADD3 R20, PT, PT, R20, R18, R27 ;  /* 0x0000001214147210 */ /* 0x004fc60007ffe01b */
[----:B------:R-:W2:Y:S04]  /*1590*/  LDG.E R18, desc[UR6][R10.64+0x2800] ;  /* 0x002800060a127981 */ /* 0x000ea8000c1e1900 */
[----:B------:R-:W2:Y:S01]  /*15a0*/  LDG.E R27, desc[UR6][R10.64+0x3800] ;  /* 0x003800060a1b7981 */ /* 0x000ea2000c1e1900 */
[----:B---3--:R-:W-:-:S03]  /*15b0*/  IADD3 R24, PT, PT, R23, R22, R20 ;  /* 0x0000001617187210 */ /* 0x008fc60007ffe014 */
[----:B------:R-:W3:Y:S04]  /*15c0*/  LDG.E R23, desc[UR6][R10.64+0x3000] ;  /* 0x003000060a177981 */ /* 0x000ee8000c1e1900 */
[----:B------:R-:W3:Y:S04]  /*15d0*/  LDG.E R20, desc[UR6][R10.64+0x3400] ;  /* 0x003400060a147981 */ /* 0x000ee8000c1e1900 */
[----:B------:R-:W3:Y:S01]  /*15e0*/  LDG.E R22, desc[UR6][R10.64+0x3c00] ;  /* 0x003c00060a167981 */ /* 0x000ee2000c1e1900 */
[----:B----4-:R-:W-:-:S04]  /*15f0*/  IADD3 R14, PT, PT, R17, R14, R24 ;  /* 0x0000000e110e7210 */ /* 0x010fc80007ffe018 */
[----:B-----5:R-:W-:-:S04]  /*1600*/  IADD3 R14, PT, PT, R19, R16, R14 ;  /* 0x00000010130e7210 */ /* 0x020fc80007ffe00e */
[----:B------:R-:W-:Y:S02]  /*1610*/  IADD3 R12, PT, PT, R15, R12, R14 ;  /* 0x0000000c0f0c7210 */ /* 0x000fe40007ffe00e */
[----:B0-----:R-:W-:-:S04]  /*1620*/  IADD3 R14, PT, PT, -R9, R8, RZ ;  /* 0x00000008090e7210 */ /* 0x001fc80007ffe1ff */
[----:B------:R-:W-:Y:S02]  /*1630*/  ISETP.GE.U32.AND P0, PT, R14, R13, PT ;  /* 0x0000000d0e00720c */ /* 0x000fe40003f06070 */
[----:B--2---:R-:W-:-:S04]  /*1640*/  IADD3 R12, PT, PT, R21, R18, R12 ;  /* 0x00000012150c7210 */ /* 0x004fc80007ffe00c */
[----:B---3--:R-:W-:-:S04]  /*1650*/  IADD3 R12, PT, PT, R20, R23, R12 ;  /* 0x00000017140c7210 */ /* 0x008fc80007ffe00c */
[----:B------:R-:W-:-:S03]  /*1660*/  IADD3 R27, PT, PT, R22, R27, R12 ;  /* 0x0000001b161b7210 */ /* 0x000fc60007ffe00c */
[----:B------:R-:W-:Y:S05]  /*1670*/  @!P0 BRA `(.L_x_190) ;  /* 0x00000008009c8947 */ /* 0x000fea0003800000 */
[C---:B------:R-:W-:Y:S01]  /*1680*/  IMAD.IADD R9, R13.reuse, 0x1, R9 ;  /* 0x000000010d097824 */ /* 0x040fe200078e0209 */
[----:B------:R-:W-:Y:S01]  /*1690*/  UIADD3 UR4, UPT, UPT, UR4, 0x1, URZ ;  /* 0x0000000104047890 */ /* 0x000fe2000fffe0ff */
[----:B------:R-:W-:Y:S02]  /*16a0*/  IMAD.IADD R2, R13, 0x1, R2 ;  /* 0x000000010d027824 */ /* 0x000fe400078e0202 */
[----:B------:R-:W-:Y:S01]  /*16b0*/  IMAD.IADD R6, R6, 0x1, -R13 ;  /* 0x0000000106067824 */ /* 0x000fe200078e0a0d */
[----:B------:R-:W-:Y:S01]  /*16c0*/  ISETP.GT.U32.AND P0, PT, R9, R0, PT ;  /* 0x000000000900720c */ /* 0x000fe20003f04070 */
[----:B------:R-:W-:-:S12]  /*16d0*/  IMAD.IADD R7, R13, 0x1, R7 ;  /* 0x000000010d077824 */ /* 0x000fd800078e0207 */
[----:B------:R-:W-:Y:S05]  /*16e0*/  @!P0 BRA `(.L_x_192) ;  /* 0xfffffffc006c8947 */ /* 0x000fea000383ffff */
.L_x_191:
[----:B------:R-:W0:Y:S01]  /*16f0*/  S2R R13, SR_TID.X ;  /* 0x00000000000d7919 */ /* 0x000e220000002100 */
[----:B------:R-:W-:Y:S01]  /*1700*/  IMAD.IADD R0, R8, 0x1, -R9 ;  /* 0x0000000108007824 */ /* 0x000fe200078e0a09 */
[----:B------:R-:W-:Y:S04]  /*1710*/  BSSY.RECONVERGENT B1, `(.L_x_190) ;  /* 0x000009d000017945 */ /* 0x000fe80003800200 */
[----:B0-----:R-:W-:-:S04]  /*1720*/  ISETP.GE.AND P0, PT, R13, R0, PT ;  /* 0x000000000d00720c */ /* 0x001fc80003f06270 */
[----:B------:R-:W-:-:S13]  /*1730*/  ISETP.GE.U32.OR P0, PT, R9, R8, P0 ;  /* 0x000000080900720c */ /* 0x000fda0000706470 */
[----:B------:R-:W-:Y:S05]  /*1740*/  @P0 BRA `(.L_x_193) ;  /* 0x0000000800640947 */ /* 0x000fea0003800000 */
[----:B------:R-:W0:Y:S01]  /*1750*/  LDC R10, c[0x0][0x3ac] ;  /* 0x0000eb00ff0a7b82 */ /* 0x000e220000000800 */
[----:B------:R-:W-:Y:S01]  /*1760*/  LOP3.LUT R11, RZ, R13, RZ, 0x33, !PT ;  /* 0x0000000dff0b7212 */ /* 0x000fe200078e33ff */
[----:B------:R-:W-:Y:S06]  /*1770*/  BSSY.RECONVERGENT B2, `(.L_x_194) ;  /* 0x000004f000027945 */ /* 0x000fec0003800200 */
[----:B------:R-:W1:Y:S01]  /*1780*/  LDC R0, c[0x0][0x3ac] ;  /* 0x0000eb00ff007b82 */ /* 0x000e620000000800 */
[----:B0-----:R-:W-:-:S05]  /*1790*/  IMAD.SHL.U32 R10, R10, 0x1000, RZ ;  /* 0x000010000a0a7824 */ /* 0x001fca00078e00ff */
[----:B------:R-:W-:-:S04]  /*17a0*/  LEA R10, R3, R10, 0xc ;  /* 0x0000000a030a7211 */ /* 0x000fc800078e60ff */
[----:B------:R-:W-:Y:S01]  /*17b0*/  IADD3 R8, PT, PT, -R10, R8, R11 ;  /* 0x000000080a087210 */ /* 0x000fe20007ffe10b */
[----:B-1----:R-:W-:Y:S02]  /*17c0*/  IMAD R11, R0, UR4, RZ ;  /* 0x00000004000b7c24 */ /* 0x002fe4000f8e02ff */
[----:B------:R-:W-:Y:S02]  /*17d0*/  IMAD.MOV.U32 R0, RZ, RZ, R13 ;  /* 0x000000ffff007224 */ /* 0x000fe400078e000d */
[----:B------:R-:W-:-:S05]  /*17e0*/  IMAD R8, R11, -0x1000, R8 ;  /* 0xfffff0000b087824 */ /* 0x000fca00078e0208 */
[C---:B------:R-:W-:Y:S02]  /*17f0*/  ISETP.GE.U32.AND P0, PT, R8.reuse, 0xf00, PT ;  /* 0x00000f000800780c */ /* 0x040fe40003f06070 */
[----:B------:R-:W-:-:S04]  /*1800*/  LEA.HI R8, R8, 0x1, RZ, 0x18 ;  /* 0x0000000108087811 */ /* 0x000fc800078fc0ff */
[----:B------:R-:W-:-:S07]  /*1810*/  LOP3.LUT R10, R8, 0xf, RZ, 0xc0, !PT ;  /* 0x0000000f080a7812 */ /* 0x000fce00078ec0ff */
[----:B------:R-:W-:Y:S05]  /*1820*/  @!P0 BRA `(.L_x_195) ;  /* 0x00000004000c8947 */ /* 0x000fea0003800000 */
[----:B------:R-:W-:Y:S01]  /*1830*/  LEA.HI R0, R6, 0x1, RZ, 0x18 ;  /* 0x0000000106007811 */ /* 0x000fe200078fc0ff */
[----:B------:R-:W-:Y:S01]  /*1840*/  BSSY.RECONVERGENT B3, `(.L_x_196) ;  /* 0x0000040000037945 */ /* 0x000fe20003800200 */
[----:B------:R-:W-:Y:S02]  /*1850*/  LOP3.LUT R11, R13, 0x800, RZ, 0xfc, !PT ;  /* 0x000008000d0b7812 */ /* 0x000fe400078efcff */
[----:B------:R-:W-:-:S05]  /*1860*/  LOP3.LUT R0, R0, 0x1fffff0, RZ, 0xc0, !PT ;  /* 0x01fffff000007812 */ /* 0x000fca00078ec0ff */
[----:B------:R-:W-:-:S07]  /*1870*/  IMAD.MOV R0, RZ, RZ, -R0 ;  /* 0x000000ffff007224 */ /* 0x000fce00078e0a00 */
.L_x_197:
[C---:B------:R-:W-:Y:S02]  /*1880*/  VIADD R15, R7.reuse, 0xfffff800 ;  /* 0xfffff800070f7836 */ /* 0x040fe40000000000 */
[----:B------:R-:W-:Y:S02]  /*1890*/  VIADD R21, R7, 0xfffff900 ;  /* 0xfffff90007157836 */ /* 0x000fe40000000000 */
[----:B------:R-:W-:-:S04]  /*18a0*/  IMAD.WIDE.U32 R14, R15, 0x4, R4 ;  /* 0x000000040f0e7825 */ /* 0x000fc800078e0004 */
[--C-:B------:R-:W-:Y:S01]  /*18b0*/  IMAD.WIDE.U32 R20, R21, 0x4, R4.reuse ;  /* 0x0000000415147825 */ /* 0x100fe200078e0004 */
[----:B------:R0:W2:Y:S04]  /*18c0*/  LDG.E R28, desc[UR6][R14.64] ;  /* 0x000000060e1c7981 */ /* 0x0000a8000c1e1900 */
[----:B------:R-:W2:Y:S01]  /*18d0*/  LDG.E R29, desc[UR6][R20.64] ;  /* 0x00000006141d7981 */ /* 0x000ea2000c1e1900 */
[C---:B------:R-:W-:Y:S02]  /*18e0*/  VIADD R17, R7.reuse, 0xfffffa00 ;  /* 0xfffffa0007117836 */ /* 0x040fe40000000000 */
[----:B------:R-:W-:Y:S02]  /*18f0*/  VIADD R19, R7, 0xfffffb00 ;  /* 0xfffffb0007137836 */ /* 0x000fe40000000000 */
[----:B------:R-:W-:-:S04]  /*1900*/  IMAD.WIDE.U32 R16, R17, 0x4, R4 ;  /* 0x0000000411107825 */ /* 0x000fc800078e0004 */
[--C-:B------:R-:W-:Y:S01]  /*1910*/  IMAD.WIDE.U32 R18, R19, 0x4, R4.reuse ;  /* 0x0000000413127825 */ /* 0x100fe200078e0004 */
[----:B------:R1:W3:Y:S04]  /*1920*/  LDG.E R13, desc[UR6][R16.64] ;  /* 0x00000006100d7981 */ /* 0x0002e8000c1e1900 */
[----:B------:R4:W3:Y:S01]  /*1930*/  LDG.E R12, desc[UR6][R18.64] ;  /* 0x00000006120c7981 */ /* 0x0008e2000c1e1900 */
[C---:B------:R-:W-:Y:S01]  /*1940*/  VIADD R22, R7.reuse, 0xfffffd00 ;  /* 0xfffffd0007167836 */ /* 0x040fe20000000000 */
[C---:B------:R-:W-:Y:S01]  /*1950*/  IADD3 R23, PT, PT, R7.reuse, -0x400, RZ ;  /* 0xfffffc0007177810 */ /* 0x040fe20007ffe0ff */
[----:B------:R-:W-:Y:S02]  /*1960*/  VIADD R26, R7, 0xfffffe00 ;  /* 0xfffffe00071a7836 */ /* 0x000fe40000000000 */
[----:B0-----:R-:W-:-:S04]  /*1970*/  IMAD.WIDE.U32 R14, R22, 0x4, R4 ;  /* 0x00000004160e7825 */ /* 0x001fc800078e0004 */
[--C-:B-1----:R-:W-:Y:S02]  /*1980*/  IMAD.WIDE.U32 R16, R26, 0x4, R4.reuse ;  /* 0x000000041a107825 */ /* 0x102fe400078e0004 */
[----:B------:R0:W5:Y:S02]  /*1990*/  LDG.E R26, desc[UR6][R14.64] ;  /* 0x000000060e1a7981 */ /* 0x000164000c1e1900 */
[C-C-:B------:R-:W-:Y:S02]  /*19a0*/  IMAD.WIDE.U32 R24, R7.reuse, 0x4, R4.reuse ;  /* 0x0000000407187825 */ /* 0x140fe400078e0004 */
[----:B------:R-:W5:Y:S02]  /*19b0*/  LDG.E R16, desc[UR6][R16.64] ;  /* 0x0000000610107981 */ /* 0x000f64000c1e1900 */
[----:B----4-:R-:W-:Y:S02]  /*19c0*/  VIADD R19, R7, 0xffffff00 ;  /* 0xffffff0007137836 */ /* 0x010fe40000000000 */
[----:B------:R-:W-:Y:S01]  /*19d0*/  IMAD.WIDE.U32 R20, R23, 0x4, R4 ;  /* 0x0000000417147825 */ /* 0x000fe200078e0004 */
[----:B------:R-:W4:Y:S03]  /*19e0*/  LDG.E R24, desc[UR6][R24.64] ;  /* 0x0000000618187981 */ /* 0x000f26000c1e1900 */
[----:B0-----:R-:W-:-:S02]  /*19f0*/  VIADD R15, R7, 0x200 ;  /* 0x00000200070f7836 */ /* 0x001fc40000000000 */
[----:B------:R-:W-:Y:S02]  /*1a00*/  VIADD R23, R7, 0x100 ;  /* 0x0000010007177836 */ /* 0x000fe40000000000 */
[--C-:B------:R-:W-:Y:S01]  /*1a10*/  IMAD.WIDE.U32 R18, R19, 0x4, R4.reuse ;  /* 0x0000000413127825 */ /* 0x100fe200078e0004 */
[----:B------:R0:W5:Y:S03]  /*1a20*/  LDG.E R25, desc[UR6][R20.64] ;  /* 0x0000000614197981 */ /* 0x000166000c1e1900 */
[----:B------:R-:W-:Y:S02]  /*1a30*/  IMAD.WIDE.U32 R22, R23, 0x4, R4 ;  /* 0x0000000417167825 */ /* 0x000fe400078e0004 */
[----:B------:R-:W4:Y:S04]  /*1a40*/  LDG.E R19, desc[UR6][R18.64] ;  /* 0x0000000612137981 */ /* 0x000f28000c1e1900 */
[----:B------:R1:W4:Y:S01]  /*1a50*/  LDG.E R23, desc[UR6][R22.64] ;  /* 0x0000000616177981 */ /* 0x000322000c1e1900 */
[----:B0-----:R-:W-:-:S04]  /*1a60*/  VIADD R21, R7, 0x300 ;  /* 0x0000030007157836 */ /* 0x001fc80000000000 */
[----:B------:R-:W-:-:S04]  /*1a70*/  IMAD.WIDE.U32 R20, R21, 0x4, R4 ;  /* 0x0000000415147825 */ /* 0x000fc800078e0004 */
[----:B-1----:R-:W-:Y:S02]  /*1a80*/  VIADD R22, R7, 0x700 ;  /* 0x0000070007167836 */ /* 0x002fe40000000000 */
[----:B------:R-:W4:Y:S01]  /*1a90*/  LDG.E R21, desc[UR6][R20.64] ;  /* 0x0000000614157981 */ /* 0x000f22000c1e1900 */
[----:B--2---:R-:W-:Y:S01]  /*1aa0*/  IADD3 R27, PT, PT, R29, R28, R27 ;  /* 0x0000001c1d1b7210 */ /* 0x004fe20007ffe01b */
[----:B------:R-:W-:Y:S01]  /*1ab0*/  IMAD.WIDE.U32 R28, R15, 0x4, R4 ;  /* 0x000000040f1c7825 */ /* 0x000fe200078e0004 */
[----:B------:R-:W-:-:S05]  /*1ac0*/  IADD3 R15, PT, PT, R7, 0x400, RZ ;  /* 0x00000400070f7810 */ /* 0x000fca0007ffe0ff */
[----:B------:R0:W2:Y:S01]  /*1ad0*/  LDG.E R28, desc[UR6][R28.64] ;  /* 0x000000061c1c7981 */ /* 0x0000a2000c1e1900 */
[----:B------:R-:W-:-:S05]  /*1ae0*/  IMAD.WIDE.U32 R14, R15, 0x4, R4 ;  /* 0x000000040f0e7825 */ /* 0x000fca00078e0004 */
[----:B------:R1:W2:Y:S01]  /*1af0*/  LDG.E R17, desc[UR6][R14.64] ;  /* 0x000000060e117981 */ /* 0x0002a2000c1e1900 */
[----:B---3--:R-:W-:Y:S01]  /*1b00*/  IADD3 R27, PT, PT, R12, R13, R27 ;  /* 0x0000000d0c1b7210 */ /* 0x008fe20007ffe01b */
[----:B0-----:R-:W-:-:S04]  /*1b10*/  VIADD R29, R7, 0x500 ;  /* 0x00000500071d7836 */ /* 0x001fc80000000000 */
[----:B------:R-:W-:-:S04]  /*1b20*/  IMAD.WIDE.U32 R12, R29, 0x4, R4 ;  /* 0x000000041d0c7825 */ /* 0x000fc800078e0004 */
[----:B-1----:R-:W-:Y:S01]  /*1b30*/  VIADD R15, R7, 0x600 ;  /* 0x00000600070f7836 */ /* 0x002fe20000000000 */
[----:B------:R0:W3:Y:S03]  /*1b40*/  LDG.E R18, desc[UR6][R12.64] ;  /* 0x000000060c127981 */ /* 0x0000e6000c1e1900 */
[----:B------:R-:W-:-:S04]  /*1b50*/  IMAD.WIDE.U32 R14, R15, 0x4, R4 ;  /* 0x000000040f0e7825 */ /* 0x000fc800078e0004 */
[----:B0-----:R-:W-:Y:S02]  /*1b60*/  IMAD.WIDE.U32 R12, R22, 0x4, R4 ;  /* 0x00000004160c7825 */ /* 0x001fe400078e0004 */
[----:B------:R-:W3:Y:S04]  /*1b70*/  LDG.E R22, desc[UR6][R14.64] ;  /* 0x000000060e167981 */ /* 0x000ee8000c1e1900 */
[----:B------:R-:W3:Y:S01]  /*1b80*/  LDG.E R20, desc[UR6][R12.64] ;  /* 0x000000060c147981 */ /* 0x000ee2000c1e1900 */
[----:B------:R-:W-:Y:S01]  /*1b90*/  VIADD R0, R0, 0x10 ;  /* 0x0000001000007836 */ /* 0x000fe20000000000 */
[----:B-----5:R-:W-:-:S04]  /*1ba0*/  IADD3 R25, PT, PT, R26, R25, R27 ;  /* 0x000000191a197210 */ /* 0x020fc80007ffe01b */
[----:B----4-:R-:W-:Y:S02]  /*1bb0*/  IADD3 R16, PT, PT, R19, R16, R25 ;  /* 0x0000001013107210 */ /* 0x010fe40007ffe019 */
[----:B------:R-:W-:Y:S02]  /*1bc0*/  ISETP.NE.AND P0, PT, R0, RZ, PT ;  /* 0x000000ff0000720c */ /* 0x000fe40003f05270 */
[----:B------:R-:W-:Y:S01]  /*1bd0*/  IADD3 R16, PT, PT, R23, R24, R16 ;  /* 0x0000001817107210 */ /* 0x000fe20007ffe010 */
[----:B------:R-:W-:Y:S02]  /*1be0*/  VIADD R11, R11, 0x1000 ;  /* 0x000010000b0b7836 */ /* 0x000fe40000000000 */
[----:B------:R-:W-:Y:S01]  /*1bf0*/  VIADD R7, R7, 0x1000 ;  /* 0x0000100007077836 */ /* 0x000fe20000000000 */
[----:B--2---:R-:W-:-:S04]  /*1c00*/  IADD3 R16, PT, PT, R21, R28, R16 ;  /* 0x0000001c15107210 */ /* 0x004fc80007ffe010 */
[----:B---3--:R-:W-:-:S04]  /*1c10*/  IADD3 R17, PT, PT, R18, R17, R16 ;  /* 0x0000001112117210 */ /* 0x008fc80007ffe010 */
[----:B------:R-:W-:Y:S01]  /*1c20*/  IADD3 R27, PT, PT, R20, R22, R17 ;  /* 0x00000016141b7210 */ /* 0x000fe20007ffe011 */
[----:B------:R-:W-:Y:S06]  /*1c30*/  @P0 BRA `(.L_x_197) ;  /* 0xfffffffc00100947 */ /* 0x000fec000383ffff */
[----:B------:R-:W-:Y:S05]  /*1c40*/  BSYNC.RECONVERGENT B3 ;  /* 0x0000000000037941 */ /* 0x000fea0003800200 */
.L_x_196:
[----:B------:R-:W-:-:S07]  /*1c50*/  IADD3 R0, PT, PT, R11, -0x800, RZ ;  /* 0xfffff8000b007810 */ /* 0x000fce0007ffe0ff */
.L_x_195:
[----:B------:R-:W-:Y:S05]  /*1c60*/  BSYNC.RECONVERGENT B2 ;  /* 0x0000000000027941 */ /* 0x000fea0003800200 */
.L_x_194:
[----:B------:R-:W-:-:S13]  /*1c70*/  ISETP.NE.AND P0, PT, R10, RZ, PT ;  /* 0x000000ff0a00720c */ /* 0x000fda0003f05270 */
[----:B------:R-:W-:Y:S05]  /*1c80*/  @!P0 BRA `(.L_x_193) ;  /* 0x0000000400148947 */ /* 0x000fea0003800000 */
[----:B------:R-:W-:Y:S01]  /*1c90*/  ISETP.GE.U32.AND P0, PT, R10, 0x8, PT ;  /* 0x000000080a00780c */ /* 0x000fe20003f06070 */
[----:B------:R-:W-:Y:S01]  /*1ca0*/  BSSY.RECONVERGENT B2, `(.L_x_198) ;  /* 0x0000021000027945 */ /* 0x000fe20003800200 */
[----:B------:R-:W-:-:S04]  /*1cb0*/  LOP3.LUT R23, R8, 0x7, RZ, 0xc0, !PT ;  /* 0x0000000708177812 */ /* 0x000fc800078ec0ff */
[----:B------:R-:W-:-:S07]  /*1cc0*/  ISETP.NE.AND P1, PT, R23, RZ, PT ;  /* 0x000000ff1700720c */ /* 0x000fce0003f25270 */
[----:B------:R-:W-:Y:S06]  /*1cd0*/  @!P0 BRA `(.L_x_199) ;  /* 0x0000000000748947 */ /* 0x000fec0003800000 */
[----:B------:R-:W-:-:S04]  /*1ce0*/  IMAD.IADD R11, R0, 0x1, R9 ;  /* 0x00000001000b7824 */ /* 0x000fc800078e0209 */
[C---:B------:R-:W-:Y:S02]  /*1cf0*/  VIADD R19, R11.reuse, 0x100 ;  /* 0x000001000b137836 */ /* 0x040fe40000000000 */
[C---:B------:R-:W-:Y:S02]  /*1d00*/  VIADD R21, R11.reuse, 0x200 ;  /* 0x000002000b157836 */ /* 0x040fe40000000000 */
[C---:B------:R-:W-:Y:S02]  /*1d10*/  VIADD R13, R11.reuse, 0x300 ;  /* 0x000003000b0d7836 */ /* 0x040fe40000000000 */
[----:B------:R-:W-:-:S04]  /*1d20*/  IMAD.WIDE.U32 R16, R11, 0x4, R4 ;  /* 0x000000040b107825 */ /* 0x000fc800078e0004 */
[--C-:B------:R-:W-:Y:S01]  /*1d30*/  IMAD.WIDE.U32 R18, R19, 0x4, R4.reuse ;  /* 0x0000000413127825 */ /* 0x100fe200078e0004 */
[----:B------:R0:W2:Y:S03]  /*1d40*/  LDG.E R22, desc[UR6][R16.64] ;  /* 0x0000000610167981 */ /* 0x0000a6000c1e1900 */
[--C-:B------:R-:W-:Y:S01]  /*1d50*/  IMAD.WIDE.U32 R20, R21, 0x4, R4.reuse ;  /* 0x0000000415147825 */ /* 0x100fe200078e0004 */
[----:B------:R1:W2:Y:S03]  /*1d60*/  LDG.E R7, desc[UR6][R18.64] ;  /* 0x0000000612077981 */ /* 0x0002a6000c1e1900 */
[C---:B------:R-:W-:Y:S02]  /*1d70*/  VIADD R15, R11.reuse, 0x400 ;  /* 0x000004000b0f7836 */ /* 0x040fe40000000000 */
[C---:B------:R-:W-:Y:S01]  /*1d80*/  VIADD R25, R11.reuse, 0x500 ;  /* 0x000005000b197836 */ /* 0x040fe20000000000 */
[----:B------:R-:W-:Y:S01]  /*1d90*/  IADD3 R29, PT, PT, R11, 0x600, RZ ;  /* 0x000006000b1d7810 */ /* 0x000fe20007ffe0ff */
[----:B------:R-:W-:Y:S01]  /*1da0*/  IMAD.WIDE.U32 R12, R13, 0x4, R4 ;  /* 0x000000040d0c7825 */ /* 0x000fe200078e0004 */
[----:B------:R-:W3:Y:S03]  /*1db0*/  LDG.E R20, desc[UR6][R20.64] ;  /* 0x0000000614147981 */ /* 0x000ee6000c1e1900 */
[----:B------:R-:W-:-:S02]  /*1dc0*/  VIADD R24, R11, 0x700 ;  /* 0x000007000b187836 */ /* 0x000fc40000000000 */
[--C-:B------:R-:W-:Y:S01]  /*1dd0*/  IMAD.WIDE.U32 R14, R15, 0x4, R4.reuse ;  /* 0x000000040f0e7825 */ /* 0x100fe200078e0004 */
[----:B------:R-:W3:Y:S03]  /*1de0*/  LDG.E R12, desc[UR6][R12.64] ;  /* 0x000000060c0c7981 */ /* 0x000ee6000c1e1900 */
[--C-:B------:R-:W-:Y:S02]  /*1df0*/  IMAD.WIDE.U32 R10, R25, 0x4, R4.reuse ;  /* 0x00000004190a7825 */ /* 0x100fe400078e0004 */
[----:B------:R-:W4:Y:S02]  /*1e00*/  LDG.E R14, desc[UR6][R14.64] ;  /* 0x000000060e0e7981 */ /* 0x000f24000c1e1900 */
[--C-:B0-----:R-:W-:Y:S02]  /*1e10*/  IMAD.WIDE.U32 R16, R29, 0x4, R4.reuse ;  /* 0x000000041d107825 */ /* 0x101fe400078e0004 */
[----:B------:R-:W4:Y:S02]  /*1e20*/  LDG.E R10, desc[UR6][R10.64] ;  /* 0x000000060a0a7981 */ /* 0x000f24000c1e1900 */
[----:B-1----:R-:W-:-:S02]  /*1e30*/  IMAD.WIDE.U32 R18, R24, 0x4, R4 ;  /* 0x0000000418127825 */ /* 0x002fc400078e0004 */
[----:B------:R-:W5:Y:S04]  /*1e40*/  LDG.E R16, desc[UR6][R16.64] ;  /* 0x0000000610107981 */ /* 0x000f68000c1e1900 */
[----:B------:R-:W5:Y:S01]  /*1e50*/  LDG.E R18, desc[UR6][R18.64] ;  /* 0x0000000612127981 */ /* 0x000f62000c1e1900 */
[----:B------:R-:W-:Y:S01]  /*1e60*/  VIADD R0, R0, 0x800 ;  /* 0x0000080000007836 */ /* 0x000fe20000000000 */
[----:B--2---:R-:W-:-:S04]  /*1e70*/  IADD3 R7, PT, PT, R7, R22, R27 ;  /* 0x0000001607077210 */ /* 0x004fc80007ffe01b */
[----:B---3--:R-:W-:-:S04]  /*1e80*/  IADD3 R7, PT, PT, R12, R20, R7 ;  /* 0x000000140c077210 */ /* 0x008fc80007ffe007 */
[----:B----4-:R-:W-:-:S04]  /*1e90*/  IADD3 R7, PT, PT, R10, R14, R7 ;  /* 0x0000000e0a077210 */ /* 0x010fc80007ffe007 */
[----:B-----5:R-:W-:-:S07]  /*1ea0*/  IADD3 R27, PT, PT, R18, R16, R7 ;  /* 0x00000010121b7210 */ /* 0x020fce0007ffe007 */
.L_x_199:
[----:B------:R-:W-:Y:S05]  /*1eb0*/  BSYNC.RECONVERGENT B2 ;  /* 0x0000000000027941 */ /* 0x000fea0003800200 */
.L_x_198:
[----:B------:R-:W-:Y:S05]  /*1ec0*/  @!P1 BRA `(.L_x_193) ;  /* 0x0000000000849947 */ /* 0x000fea0003800000 */
[----:B------:R-:W-:Y:S01]  /*1ed0*/  ISETP.GE.U32.AND P0, PT, R23, 0x4, PT ;  /* 0x000000041700780c */ /* 0x000fe20003f06070 */
[----:B------:R-:W-:Y:S01]  /*1ee0*/  BSSY.RECONVERGENT B2, `(.L_x_200) ;  /* 0x0000012000027945 */ /* 0x000fe20003800200 */
[----:B------:R-:W-:-:S11]  /*1ef0*/  LOP3.LUT P1, RZ, R8, 0x3, RZ, 0xc0, !PT ;  /* 0x0000000308ff7812 */ /* 0x000fd6000782c0ff */
[----:B------:R-:W-:Y:S05]  /*1f00*/  @!P0 BRA `(.L_x_201) ;  /* 0x00000000003c8947 */ /* 0x000fea0003800000 */
[----:B------:R-:W-:-:S04]  /*1f10*/  IMAD.IADD R7, R0, 0x1, R9 ;  /* 0x0000000100077824 */ /* 0x000fc800078e0209 */
[C---:B------:R-:W-:Y:S02]  /*1f20*/  VIADD R11, R7.reuse, 0x100 ;  /* 0x00000100070b7836 */ /* 0x040fe40000000000 */
[----:B------:R-:W-:-:S04]  /*1f30*/  IMAD.WIDE.U32 R8, R7, 0x4, R4 ;  /* 0x0000000407087825 */ /* 0x000fc800078e0004 */
[C---:B------:R-:W-:Y:S02]  /*1f40*/  VIADD R13, R7.reuse, 0x200 ;  /* 0x00000200070d7836 */ /* 0x040fe40000000000 */
[----:B------:R-:W-:Y:S01]  /*1f50*/  VIADD R15, R7, 0x300 ;  /* 0x00000300070f7836 */ /* 0x000fe20000000000 */
[----:B------:R-:W2:Y:S01]  /*1f60*/  LDG.E R8, desc[UR6][R8.64] ;  /* 0x0000000608087981 */ /* 0x000ea2000c1e1900 */
[----:B------:R-:W-:-:S04]  /*1f70*/  IMAD.WIDE.U32 R10, R11, 0x4, R4 ;  /* 0x000000040b0a7825 */ /* 0x000fc800078e0004 */
[--C-:B------:R-:W-:Y:S02]  /*1f80*/  IMAD.WIDE.U32 R12, R13, 0x4, R4.reuse ;  /* 0x000000040d0c7825 */ /* 0x100fe400078e0004 */
[----:B------:R-:W2:Y:S02]  /*1f90*/  LDG.E R10, desc[UR6][R10.64] ;  /* 0x000000060a0a7981 */ /* 0x000ea4000c1e1900 */
[----:B------:R-:W-:Y:S02]  /*1fa0*/  IMAD.WIDE.U32 R14, R15, 0x4, R4 ;  /* 0x000000040f0e7825 */ /* 0x000fe400078e0004 */
[----:B------:R-:W3:Y:S04]  /*1fb0*/  LDG.E R12, desc[UR6][R12.64] ;  /* 0x000000060c0c7981 */ /* 0x000ee8000c1e1900 */
[----:B------:R-:W3:Y:S01]  /*1fc0*/  LDG.E R14, desc[UR6][R14.64] ;  /* 0x000000060e0e7981 */ /* 0x000ee2000c1e1900 */
[----:B------:R-:W-:-:S02]  /*1fd0*/  IADD3 R0, PT, PT, R0, 0x400, RZ ;  /* 0x0000040000007810 */ /* 0x000fc40007ffe0ff */
[----:B--2---:R-:W-:-:S04]  /*1fe0*/  IADD3 R27, PT, PT, R10, R8, R27 ;  /* 0x000000080a1b7210 */ /* 0x004fc80007ffe01b */
[----:B---3--:R-:W-:-:S07]  /*1ff0*/  IADD3 R27, PT, PT, R14, R12, R27 ;  /* 0x0000000c0e1b7210 */ /* 0x008fce0007ffe01b */
.L_x_201:
[----:B------:R-:W-:Y:S05]  /*2000*/  BSYNC.RECONVERGENT B2 ;  /* 0x0000000000027941 */ /* 0x000fea0003800200 */
.L_x_200:
[----:B------:R-:W-:Y:S05]  /*2010*/  @!P1 BRA `(.L_x_193) ;  /* 0x0000000000309947 */ /* 0x000fea0003800000 */
[----:B------:R-:W-:Y:S01]  /*2020*/  LOP3.LUT R6, R6, 0xffff, RZ, 0xc0, !PT ;  /* 0x0000ffff06067812 */ /* 0x000fe200078ec0ff */
[----:B------:R-:W-:-:S03]  /*2030*/  IMAD.IADD R9, R0, 0x1, R2 ;  /* 0x0000000100097824 */ /* 0x000fc600078e0202 */
[----:B------:R-:W-:-:S04]  /*2040*/  LEA.HI R6, R6, 0x1, RZ, 0x18 ;  /* 0x0000000106067811 */ /* 0x000fc800078fc0ff */
[----:B------:R-:W-:-:S05]  /*2050*/  LOP3.LUT R6, R6, 0x3, RZ, 0xc0, !PT ;  /* 0x0000000306067812 */ /* 0x000fca00078ec0ff */
[----:B------:R-:W-:-:S07]  /*2060*/  IMAD.MOV R0, RZ, RZ, -R6 ;  /* 0x000000ffff007224 */ /* 0x000fce00078e0a06 */
.L_x_202:
[----:B------:R-:W-:-:S06]  /*2070*/  IMAD.WIDE.U32 R6, R9, 0x4, R4 ;  /* 0x0000000409067825 */ /* 0x000fcc00078e0004 */
[----:B------:R-:W2:Y:S01]  /*2080*/  LDG.E R6, desc[UR6][R6.64] ;  /* 0x0000000606067981 */ /* 0x000ea2000c1e1900 */
[----:B------:R-:W-:Y:S02]  /*2090*/  VIADD R0, R0, 0x1 ;  /* 0x0000000100007836 */ /* 0x000fe40000000000 */
[----:B------:R-:W-:-:S03]  /*20a0*/  VIADD R9, R9, 0x100 ;  /* 0x0000010009097836 */ /* 0x000fc60000000000 */
[----:B------:R-:W-:Y:S01]  /*20b0*/  ISETP.NE.AND P0, PT, R0, RZ, PT ;  /* 0x000000ff0000720c */ /* 0x000fe20003f05270 */
[----:B--2---:R-:W-:-:S12]  /*20c0*/  IMAD.IADD R27, R6, 0x1, R27 ;  /* 0x00000001061b7824 */ /* 0x004fd800078e021b */
[----:B------:R-:W-:Y:S05]  /*20d0*/  @P0 BRA `(.L_x_202) ;  /* 0xfffffffc00e40947 */ /* 0x000fea000383ffff */
.L_x_193:
[----:B------:R-:W-:Y:S05]  /*20e0*/  BSYNC.RECONVERGENT B1 ;  /* 0x0000000000017941 */ /* 0x000fea0003800200 */
.L_x_190:
[----:B------:R-:W0:Y:S01]  /*20f0*/  S2R R9, SR_LANEID ;  /* 0x0000000000097919 */ /* 0x000e220000000000 */
[----:B------:R-:W1:Y:S01]  /*2100*/  SHFL.DOWN PT, R0, R27, 0x1, 0x1f ;  /* 0x08201f001b007f89 */ /* 0x000e6200000e0000 */
[----:B------:R-:W2:Y:S01]  /*2110*/  S2R R8, SR_TID.X ;  /* 0x0000000000087919 */ /* 0x000ea20000002100 */
[C---:B0-----:R-:W-:Y:S02]  /*2120*/  ISETP.GT.AND P0, PT, R9.reuse, 0x1e, PT ;  /* 0x0000001e0900780c */ /* 0x041fe40003f04270 */
[C---:B------:R-:W-:Y:S02]  /*2130*/  ISETP.NE.AND P1, PT, R9.reuse, RZ, PT ;  /* 0x000000ff0900720c */ /* 0x040fe40003f25270 */
[----:B-1----:R-:W-:Y:S02]  /*2140*/  SEL R0, R0, RZ, !P0 ;  /* 0x000000ff00007207 */ /* 0x002fe40004000000 */
[----:B------:R-:W-:-:S03]  /*2150*/  ISETP.GT.AND P0, PT, R9, 0x1d, PT ;  /* 0x0000001d0900780c */ /* 0x000fc60003f04270 */
[----:B------:R-:W-:-:S05]  /*2160*/  IMAD.IADD R0, R0, 0x1, R27 ;  /* 0x0000000100007824 */ /* 0x000fca00078e021b */
[----:B------:R-:W0:Y:S01]  /*2170*/  SHFL.DOWN PT, R2, R0, 0x2, 0x1f ;  /* 0x08401f0000027f89 */ /* 0x000e2200000e0000 */
[----:B------:R-:W1:Y:S01]  /*2180*/  @!P1 S2R R6, SR_CgaCtaId ;  /* 0x0000000000069919 */ /* 0x000e620000008800 */
[----:B0-----:R-:W-:Y:S02]  /*2190*/  SEL R5, R2, RZ, !P0 ;  /* 0x000000ff02057207 */ /* 0x001fe40004000000 */
[----:B------:R-:W-:Y:S02]  /*21a0*/  ISETP.GT.AND P0, PT, R9, 0x1b, PT ;  /* 0x0000001b0900780c */ /* 0x000fe40003f04270 */
[----:B------:R-:W-:-:S05]  /*21b0*/  IADD3 R5, PT, PT, R0, R5, RZ ;  /* 0x0000000500057210 */ /* 0x000fca0007ffe0ff */
[----:B------:R-:W0:Y:S02]  /*21c0*/  SHFL.DOWN PT, R2, R5, 0x4, 0x1f ;  /* 0x08801f0005027f89 */ /* 0x000e2400000e0000 */
[----:B0-----:R-:W-:Y:S02]  /*21d0*/  SEL R2, R2, RZ, !P0 ;  /* 0x000000ff02027207 */ /* 0x001fe40004000000 */
[----:B------:R-:W-:-:S03]  /*21e0*/  ISETP.GT.AND P0, PT, R9, 0x17, PT ;  /* 0x000000170900780c */ /* 0x000fc60003f04270 */
[----:B------:R-:W-:Y:S01]  /*21f0*/  IMAD.IADD R2, R5, 0x1, R2 ;  /* 0x0000000105027824 */ /* 0x000fe200078e0202 */
[----:B------:R-:W-:-:S04]  /*2200*/  @!P1 MOV R5, 0x400 ;  /* 0x0000040000059802 */ /* 0x000fc80000000f00 */
[----:B------:R-:W0:Y:S01]  /*2210*/  SHFL.DOWN PT, R4, R2, 0x8, 0x1f ;  /* 0x09001f0002047f89 */ /* 0x000e2200000e0000 */
[----:B-1----:R-:W-:Y:S02]  /*2220*/  @!P1 LEA R5, R6, R5, 0x18 ;  /* 0x0000000506059211 */ /* 0x002fe400078ec0ff */
[----:B0-----:R-:W-:Y:S02]  /*2230*/  SEL R7, R4, RZ, !P0 ;  /* 0x000000ff04077207 */ /* 0x001fe40004000000 */
[----:B------:R-:W-:Y:S02]  /*2240*/  ISETP.GT.AND P0, PT, R9, 0xf, PT ;  /* 0x0000000f0900780c */ /* 0x000fe40003f04270 */
[----:B--2---:R-:W-:Y:S01]  /*2250*/  @!P1 SHF.R.U32.HI R4, RZ, 0x3, R8 ;  /* 0x00000003ff049819 */ /* 0x004fe20000011608 */
[----:B------:R-:W-:-:S03]  /*2260*/  IMAD.IADD R7, R2, 0x1, R7 ;  /* 0x0000000102077824 */ /* 0x000fc600078e0207 */
[----:B------:R-:W-:Y:S02]  /*2270*/  @!P1 LOP3.LUT R4, R4, 0x7c, RZ, 0xc0, !PT ;  /* 0x0000007c04049812 */ /* 0x000fe400078ec0ff */
[----:B------:R-:W0:Y:S03]  /*2280*/  SHFL.DOWN PT, R0, R7, 0x10, 0x1f ;  /* 0x0a001f0007007f89 */ /* 0x000e2600000e0000 */
[----:B------:R-:W-:Y:S01]  /*2290*/  @!P1 IMAD.IADD R4, R4, 0x1, R5 ;  /* 0x0000000104049824 */ /* 0x000fe200078e0205 */
        /* <DEDUP_REMOVED lines=15> */
[----:B------:R-:W-:-:S07]  /*2390*/  IMAD.IADD R11, R0, 0x1, R9 ;  /* 0x00000001000b7824 */ /* 0x000fce00078e0209 */
.L_x_189:
[----:B------:R-:W-:Y:S05]  /*23a0*/  BSYNC.RECONVERGENT B0 ;  /* 0x0000000000007941 */ /* 0x000fea0003800200 */
.L_x_173:
[----:B------:R-:W-:Y:S05]  /*23b0*/  @P0 EXIT ;  /* 0x000000000000094d */ /* 0x000fea0003800000 */
[----:B---3--:R-:W3:Y:S02]  /*23c0*/  LDC.64 R4, c[0x0][0x388] ;  /* 0x0000e200ff047b82 */ /* 0x008ee40000000a00 */
[----:B---3--:R-:W-:-:S05]  /*23d0*/  IMAD.WIDE.U32 R2, R3, 0x4, R4 ;  /* 0x0000000403027825 */ /* 0x008fca00078e0004 */
[----:B------:R-:W-:Y:S01]  /*23e0*/  STG.E desc[UR6][R2.64], R11 ;  /* 0x0000000b02007986 */ /* 0x000fe2000c101906 */
[----:B------:R-:W-:Y:S05]  /*23f0*/  EXIT ;  /* 0x000000000000794d */ /* 0x000fea0003800000 */
.L_x_203:
        /* <DEDUP_REMOVED lines=16> */
.L_x_241:


//--------------------- .text._ZN3cub18CUB_300001_SM_10006detail6reduce28DeviceReduceSingleTileKernelINS2_10policy_hubIijN4cuda3std3__44plusIiEEE10Policy1000EN6thrust24THRUST_300001_SM_1000_NS6detail15normal_iteratorINSD_10device_ptrIiEEEEPijS9_iiNS7_10__identityEEEvT0_T1_T2_T3_T4_T6_ --------------------------
	.section	.text._ZN3cub18CUB_300001_SM_10006detail6reduce28DeviceReduceSingleTileKernelINS2_10policy_hubIijN4cuda3std3__44plusIiEEE10Policy1000EN6thrust24THRUST_300001_SM_1000_NS6detail15normal_iteratorINSD_10device_ptrIiEEEEPijS9_iiNS7_10__identityEEEvT0_T1_T2_T3_T4_T6_,"ax",@progbits
	.align	128
        .global         _ZN3cub18CUB_300001_SM_10006detail6reduce28DeviceReduceSingleTileKernelINS2_10policy_hubIijN4cuda3std3__44plusIiEEE10Policy1000EN6thrust24THRUST_300001_SM_1000_NS6detail15normal_iteratorINSD_10device_ptrIiEEEEPijS9_iiNS7_10__identityEEEvT0_T1_T2_T3_T4_T6_
        .type           _ZN3cub18CUB_300001_SM_10006detail6reduce28DeviceReduceSingleTileKernelINS2_10policy_hubIijN4cuda3std3__44plusIiEEE10Policy1000EN6thrust24THRUST_300001_SM_1000_NS6detail15normal_iteratorINSD_10device_ptrIiEEEEPijS9_iiNS7_10__identityEEEvT0_T1_T2_T3_T4_T6_,@function
        .size           _ZN3cub18CUB_300001_SM_10006detail6reduce28DeviceReduceSingleTileKernelINS2_10policy_hubIijN4cuda3std3__44plusIiEEE10Policy1000EN6thrust24THRUST_300001_SM_1000_NS6detail15normal_iteratorINSD_10device_ptrIiEEEEPijS9_iiNS7_10__identityEEEvT0_T1_T2_T3_T4_T6_,(.L_x_242 - _ZN3cub18CUB_300001_SM_10006detail6reduce28DeviceReduceSingleTileKernelINS2_10policy_hubIijN4cuda3std3__44plusIiEEE10Policy1000EN6thrust24THRUST_300001_SM_1000_NS6detail15normal_iteratorINSD_10device_ptrIiEEEEPijS9_iiNS7_10__identityEEEvT0_T1_T2_T3_T4_T6_)
        .other          _ZN3cub18CUB_300001_SM_10006detail6reduce28DeviceReduceSingleTileKernelINS2_10policy_hubIijN4cuda3std3__44plusIiEEE10Policy1000EN6thrust24THRUST_300001_SM_1000_NS6detail15normal_iteratorINSD_10device_ptrIiEEEEPijS9_iiNS7_10__identityEEEvT0_T1_T2_T3_T4_T6_,@"STO_CUDA_ENTRY STV_DEFAULT"
_ZN3cub18CUB_300001_SM_10006detail6reduce28DeviceReduceSingleTileKernelINS2_10policy_hubIijN4cuda3std3__44plusIiEEE10Policy1000EN6thrust24THRUST_300001_SM_1000_NS6detail15normal_iteratorINSD_10device_ptrIiEEEEPijS9_iiNS7_10__identityEEEvT0_T1_T2_T3_T4_T6_:
.text._ZN3cub18CUB_300001_SM_10006detail6reduce28DeviceReduceSingleTileKernelINS2_10policy_hubIijN4cuda3std3__44plusIiEEE10Policy1000EN6thrust24THRUST_300001_SM_1000_NS6detail15normal_iteratorINSD_10device_ptrIiEEEEPijS9_iiNS7_10__identityEEEvT0_T1_T2_T3_T4_T6_:
        /* <DEDUP_REMOVED lines=13> */
.L_x_204:
[----:B------:R-:W-:Y:S01]  /*00d0*/  ISETP.GT.U32.AND P0, PT, R2, 0xfff, PT ;  /* 0x00000fff0200780c */ /* 0x000fe20003f04070 */
[----:B------:R-:W-:-:S12]  /*00e0*/  BSSY.RECONVERGENT B0, `(.L_x_205) ;  /* 0x00001e7000007945 */ /* 0x000fd80003800200 */
        /* <DEDUP_REMOVED lines=11> */
.L_x_208:
[----:B------:R-:W-:Y:S05]  /*01a0*/  BSYNC.RECONVERGENT B1 ;  /* 0x0000000000017941 */ /* 0x000fea0003800200 */
.L_x_207:
        /* <DEDUP_REMOVED lines=17> */
.L_x_213:
        /* <DEDUP_REMOVED lines=31> */
.L_x_212:
[----:B------:R-:W-:Y:S05]  /*04b0*/  BSYNC.RECONVERGENT B2 ;  /* 0x0000000000027941 */ /* 0x000fea0003800200 */
.L_x_211:
[----:B------:R-:W-:Y:S05]  /*04c0*/  @!P0 BRA `(.L_x_210) ;  /* 0x0000000000c88947 */ /* 0x000fea0003800000 */
[----:B------:R-:W-:Y:S01]  /*04d0*/  ISETP.GE.U32.AND P0, PT, R21, 0x8, PT ;  /* 0x000000081500780c */ /* 0x000fe20003f06070 */
[----:B------:R-:W-:Y:S01]  /*04e0*/  BSSY.RECONVERGENT B2, `(.L_x_214) ;  /* 0x0000013000027945 */ /* 0x000fe20003800200 */
[----:B------:R-:W-:-:S04]  /*04f0*/  LOP3.LUT R16, R4, 0x7, RZ, 0xc0, !PT ;  /* 0x0000000704107812 */ /* 0x000fc800078ec0ff */
[----:B------:R-:W-:-:S07]  /*0500*/  ISETP.NE.AND P1, PT, R16, RZ, PT ;  /* 0x000000ff1000720c */ /* 0x000fce0003f25270 */
[----:B------:R-:W-:Y:S06]  /*0510*/  @!P0 BRA `(.L_x_215) ;  /* 0x00000000003c8947 */ /* 0x000fec0003800000 */
[----:B------:R-:W0:Y:S02]  /*0520*/  LDC.64 R6, c[0x0][0x380] ;  /* 0x0000e000ff067b82 */ /* 0x000e240000000a00 */
[----:B0-----:R-:W-:-:S05]  /*0530*/  IMAD.WIDE.U32 R6, R5, 0x4, R6 ;  /* 0x0000000405067825 */ /* 0x001fca00078e0006 */
        /* <DEDUP_REMOVED lines=13> */
.L_x_215:
[----:B------:R-:W-:Y:S05]  /*0610*/  BSYNC.RECONVERGENT B2 ;  /* 0x0000000000027941 */ /* 0x000fea0003800200 */
.L_x_214:
        /* <DEDUP_REMOVED lines=11> */
[----:B------:R-:W3:Y:S01]  /*06d0*/  LDG.E R10, desc[UR6][R6.64+0xc00] ;  /* 0x000c0006060a7981 */ /* 0x000ee2000c1e1900 */
[----:B------:R-:W-:Y:S01]  /*06e0*/  VIADD R5, R5, 0x400 ;  /* 0x0000040005057836 */ /* 0x000fe20000000000 */
[----:B--2--5:R-:W-:-:S04]  /*06f0*/  IADD3 R0, PT, PT, R4, R9, R0 ;  /* 0x0000000904007210 */ /* 0x024fc80007ffe000 */
[----:B---3--:R-:W-:-:S07]  /*0700*/  IADD3 R0, PT, PT, R10, R11, R0 ;  /* 0x0000000b0a007210 */ /* 0x008fce0007ffe000 */
.L_x_217:
[----:B------:R-:W-:Y:S05]  /*0710*/  BSYNC.RECONVERGENT B2 ;  /* 0x0000000000027941 */ /* 0x000fea0003800200 */
.L_x_216:
[----:B------:R-:W-:Y:S05]  /*0720*/  @!P1 BRA `(.L_x_210) ;  /* 0x0000000000309947 */ /* 0x000fea0003800000 */
[----:B------:R-:W0:Y:S02]  /*0730*/  LDC.64 R6, c[0x0][0x380] ;  /* 0x0000e000ff067b82 */ /* 0x000e240000000a00 */
[----:B0-----:R-:W-:-:S04]  /*0740*/  IMAD.WIDE.U32 R4, R5, 0x4, R6 ;  /* 0x0000000405047825 */ /* 0x001fc800078e0006 */
[----:B------:R-:W-:Y:S02]  /*0750*/  IMAD.MOV R6, RZ, RZ, -R8 ;  /* 0x000000ffff067224 */ /* 0x000fe400078e0a08 */
[----:B------:R-:W-:-:S07]  /*0760*/  IMAD.MOV.U32 R7, RZ, RZ, R5 ;  /* 0x000000ffff077224 */ /* 0x000fce00078e0005 */
.L_x_218:
[----:B------:R-:W-:-:S06]  /*0770*/  IMAD.MOV.U32 R5, RZ, RZ, R7 ;  /* 0x000000ffff057224 */ /* 0x000fcc00078e0007 */
[----:B------:R0:W2:Y:S01]  /*0780*/  LDG.E R5, desc[UR6][R4.64] ;  /* 0x0000000604057981 */ /* 0x0000a2000c1e1900 */
[----:B------:R-:W-:-:S05]  /*0790*/  VIADD R6, R6, 0x1 ;  /* 0x0000000106067836 */ /* 0x000fca0000000000 */
[----:B------:R-:W-:Y:S02]  /*07a0*/  ISETP.NE.AND P0, PT, R6, RZ, PT ;  /* 0x000000ff0600720c */ /* 0x000fe40003f05270 */
[----:B0-----:R-:W-:-:S05]  /*07b0*/  IADD3 R4, P1, PT, R4, 0x400, RZ ;  /* 0x0000040004047810 */ /* 0x001fca0007f3e0ff */
[----:B------:R-:W-:Y:S02]  /*07c0*/  IMAD.X R7, RZ, RZ, R7, P1 ;  /* 0x000000ffff077224 */ /* 0x000fe400008e0607 */
[----:B--2--5:R-:W-:-:S04]  /*07d0*/  IMAD.IADD R0, R5, 0x1, R0 ;  /* 0x0000000105007824 */ /* 0x024fc800078e0200 */
[----:B------:R-:W-:Y:S05]  /*07e0*/  @P0 BRA `(.L_x_218) ;  /* 0xfffffffc00e00947 */ /* 0x000fea000383ffff */
.L_x_210:
[----:B------:R-:W-:Y:S05]  /*07f0*/  BSYNC.RECONVERGENT B1 ;  /* 0x0000000000017941 */ /* 0x000fea0003800200 */
.L_x_209:
[----:B------:R-:W-:-:S13]  /*0800*/  ISETP.GE.U32.AND P0, PT, R2, 0x100, PT ;  /* 0x000001000200780c */ /* 0x000fda0003f06070 */
        /* <DEDUP_REMOVED lines=38> */
[----:B-1----:R-:W1:Y:S01]  /*0a70*/  LDS.64 R2, [UR4+0x20] ;  /* 0x00002004ff027984 */ /* 0x002e620008000a00 */
[----:B0-----:R-:W-:-:S04]  /*0a80*/  IADD3 R0, PT, PT, R4, R0, R9 ;  /* 0x0000000004007210 */ /* 0x001fc80007ffe009 */
[----:B------:R-:W-:-:S04]  /*0a90*/  IADD3 R0, PT, PT, R6, R0, R5 ;  /* 0x0000000006007210 */ /* 0x000fc80007ffe005 */
[----:B-1----:R-:W-:-:S05]  /*0aa0*/  IADD3 R0, PT, PT, R2, R0, R7 ;  /* 0x0000000002007210 */ /* 0x002fca0007ffe007 */
[----:B------:R-:W-:Y:S01]  /*0ab0*/  IMAD.IADD R9, R0, 0x1, R3 ;  /* 0x0000000100097824 */ /* 0x000fe200078e0203 */
[----:B------:R-:W-:Y:S06]  /*0ac0*/  BRA `(.L_x_220) ;  /* 0x0000001400207947 */ /* 0x000fec0003800000 */
.L_x_219:
[----:B------:R-:W-:Y:S01]  /*0ad0*/  LOP3.LUT R4, R3, 0x3e0, RZ, 0xc0, !PT ;  /* 0x000003e003047812 */ /* 0x000fe200078ec0ff */
[----:B------:R-:W1:Y:S03]  /*0ae0*/  S2R R10, SR_LANEID ;  /* 0x00000000000a7919 */ /* 0x000e660000000000 */
[----:B0-----:R-:W-:Y:S01]  /*0af0*/  LOP3.LUT R7, RZ, R4, RZ, 0x33, !PT ;  /* 0x00000004ff077212 */ /* 0x001fe200078e33ff */
[----:B------:R-:W-:-:S04]  /*0b00*/  VIADD R5, R4, 0x20 ;  /* 0x0000002004057836 */ /* 0x000fc80000000000 */
[----:B------:R-:W-:Y:S01]  /*0b10*/  IMAD.IADD R7, R7, 0x1, R2 ;  /* 0x0000000107077824 */ /* 0x000fe200078e0202 */
[----:B------:R-:W-:-:S04]  /*0b20*/  ISETP.GT.U32.AND P0, PT, R5, R2, PT ;  /* 0x000000020500720c */ /* 0x000fc80003f04070 */
        /* <DEDUP_REMOVED lines=40> */
[----:B------:R-:W-:Y:S01]  /*0db0*/  ISETP.GT.U32.AND P3, PT, R2, 0x80, PT ;  /* 0x000000800200780c */ /* 0x000fe20003f64070 */
[----:B-1----:R-:W-:-:S09]  /*0dc0*/  ULEA UR4, UR5, UR4, 0x18 ;  /* 0x0000000405047291 */ /* 0x002fd2000f8ec0ff */
[----:B------:R-:W1:Y:S04]  /*0dd0*/  LDS.128 R4, [UR4+0x10] ;  /* 0x00001004ff047984 */ /* 0x000e680008000c00 */
[----:B------:R-:W2:Y:S04]  /*0de0*/  LDS R0, [UR4+0xc] ;  /* 0x00000c04ff007984 */ /* 0x000ea80008000800 */
[----:B------:R-:W3:Y:S01]  /*0df0*/  LDS.64 R10, [UR4+0x20] ;  /* 0x00002004ff0a7984 */ /* 0x000ee20008000a00 */
[----:B-1----:R-:W-:Y:S02]  /*0e00*/  SEL R4, R4, RZ, P2 ;  /* 0x000000ff04047207 */ /* 0x002fe40001000000 */
[----:B------:R-:W-:-:S02]  /*0e10*/  ISETP.GT.U32.AND P2, PT, R2, 0x60, PT ;  /* 0x000000600200780c */ /* 0x000fc40003f44070 */
[----:B--2---:R-:W-:Y:S02]  /*0e20*/  SEL R0, R0, RZ, P1 ;  /* 0x000000ff00007207 */ /* 0x004fe40000800000 */
        /* <DEDUP_REMOVED lines=8> */
[----:B---3--:R-:W-:Y:S02]  /*0eb0*/  SEL R10, R10, RZ, P2 ;  /* 0x000000ff0a0a7207 */ /* 0x008fe40001000000 */
[----:B------:R-:W-:Y:S02]  /*0ec0*/  SEL R11, R11, RZ, P3 ;  /* 0x000000ff0b0b7207 */ /* 0x000fe40001800000 */
[----:B------:R-:W-:-:S05]  /*0ed0*/  IADD3 R0, PT, PT, R10, R0, R7 ;  /* 0x000000000a007210 */ /* 0x000fca0007ffe007 */
[----:B0-----:R-:W-:Y:S01]  /*0ee0*/  IMAD.IADD R9, R0, 0x1, R11 ;  /* 0x0000000100097824 */ /* 0x001fe200078e020b */
[----:B------:R-:W-:Y:S06]  /*0ef0*/  BRA `(.L_x_220) ;  /* 0x0000001000147947 */ /* 0x000fec0003800000 */
.L_x_206:
[----:B------:R-:W0:Y:S01]  /*0f00*/  S2R R0, SR_TID.X ;  /* 0x0000000000007919 */ /* 0x000e220000002100 */
[----:B------:R-:W1:Y:S02]  /*0f10*/  LDCU.64 UR4, c[0x0][0x380] ;  /* 0x00007000ff0477ac */ /* 0x000e640008000a00 */
[----:B-1----:R-:W-:Y:S02]  /*0f20*/  IMAD.U32 R12, RZ, RZ, UR4 ;  /* 0x00000004ff0c7e24 */ /* 0x002fe4000f8e00ff */
[----:B------:R-:W-:Y:S02]  /*0f30*/  IMAD.U32 R13, RZ, RZ, UR5 ;  /* 0x00000005ff0d7e24 */ /* 0x000fe4000f8e00ff */
        /* <DEDUP_REMOVED lines=17> */
[----:B------:R-:W-:Y:S01]  /*1050*/  UMOV UR4, 0x1000 ;  /* 0x0000100000047882 */ /* 0x000fe20000000000 */
[----:B--2---:R-:W-:-:S04]  /*1060*/  IADD3 R3, PT, PT, R7, R6, R3 ;  /* 0x0000000607037210 */ /* 0x004fc80007ffe003 */
[----:B---3--:R-:W-:-:S04]  /*1070*/  IADD3 R3, PT, PT, R9, R8, R3 ;  /* 0x0000000809037210 */ /* 0x008fc80007ffe003 */
[----:B----4-:R-:W-:-:S04]  /*1080*/  IADD3 R3, PT, PT, R11, R10, R3 ;  /* 0x0000000a0b037210 */ /* 0x010fc80007ffe003 */
[----:B-----5:R-:W-:-:S04]  /*1090*/  IADD3 R3, PT, PT, R15, R14, R3 ;  /* 0x0000000e0f037210 */ /* 0x020fc80007ffe003 */
[----:B------:R-:W-:Y:S01]  /*10a0*/  IADD3 R16, PT, PT, R17, R16, R3 ;  /* 0x0000001011107210 */ /* 0x000fe20007ffe003 */
[----:B------:R-:W-:-:S05]  /*10b0*/  VIADD R3, R2, 0xfffff000 ;  /* 0xfffff00002037836 */ /* 0x000fca0000000000 */
[----:B------:R-:W-:Y:S02]  /*10c0*/  ISETP.GE.U32.AND P0, PT, R3, 0x1000, PT ;  /* 0x000010000300780c */ /* 0x000fe40003f06070 */
[----:B------:R-:W-:-:S04]  /*10d0*/  IADD3 R16, PT, PT, R19, R18, R16 ;  /* 0x0000001213107210 */ /* 0x000fc80007ffe010 */
[----:B------:R-:W-:-:S05]  /*10e0*/  IADD3 R21, PT, PT, R21, R20, R16 ;  /* 0x0000001415157210 */ /* 0x000fca0007ffe010 */
[----:B------:R-:W-:Y:S02]  /*10f0*/  IMAD.IADD R7, R22, 0x1, R21 ;  /* 0x0000000116077824 */ /* 0x000fe400078e0215 */
[----:B------:R-:W-:Y:S05]  /*1100*/  @!P0 BRA `(.L_x_221) ;  /* 0x00000000008c8947 */ /* 0x000fea0003800000 */
[----:B------:R-:W0:Y:S01]  /*1110*/  LDC R2, c[0x0][0x390] ;  /* 0x0000e400ff027b82 */ /* 0x000e220000000800 */
[----:B------:R-:W-:-:S07]  /*1120*/  UMOV UR4, 0x1000 ;  /* 0x0000100000047882 */ /* 0x000fce0000000000 */
[----:B------:R-:W1:Y:S02]  /*1130*/  LDC.64 R12, c[0x0][0x380] ;  /* 0x0000e000ff0c7b82 */ /* 0x000e640000000a00 */
.L_x_223:
[----:B------:R-:W-:-:S04]  /*1140*/  VIADD R5, R0, UR4 ;  /* 0x0000000400057c36 */ /* 0x000fc80008000000 */
        /* <DEDUP_REMOVED lines=17> */
[----:B--2---:R-:W-:Y:S01]  /*1260*/  IADD3 R16, PT, PT, R18, R16, R7 ;  /* 0x0000001012107210 */ /* 0x004fe20007ffe007 */
[----:B0-----:R-:W-:-:S05]  /*1270*/  VIADD R7, R2, -UR4 ;  /* 0x8000000402077c36 */ /* 0x001fca0008000000 */
[----:B------:R-:W-:Y:S02]  /*1280*/  ISETP.GE.U32.AND P0, PT, R7, 0x1000, PT ;  /* 0x000010000700780c */ /* 0x000fe40003f06070 */
        /* <DEDUP_REMOVED lines=8> */
[----:B------:R-:W-:-:S06]  /*1310*/  UIADD3 UR4, UPT, UPT, UR4, 0x1000, URZ ;  /* 0x0000100004047890 */ /* 0x000fcc000fffe0ff */
[----:B------:R-:W-:-:S13]  /*1320*/  ISETP.LT.U32.AND P0, PT, R3, UR4, PT ;  /* 0x0000000403007c0c */ /* 0x000fda000bf01070 */
[----:B------:R-:W-:Y:S05]  /*1330*/  @!P0 BRA `(.L_x_223) ;  /* 0xfffffffc00808947 */ /* 0x000fea000383ffff */
.L_x_221:
[----:B------:R-:W-:Y:S01]  /*1340*/  VIADD R3, R2, -UR4 ;  /* 0x8000000402037c36 */ /* 0x000fe20008000000 */
[----:B------:R-:W-:Y:S04]  /*1350*/  BSSY.RECONVERGENT B1, `(.L_x_222) ;  /* 0x0000095000017945 */ /* 0x000fe80003800200 */
[----:B------:R-:W-:-:S04]  /*1360*/  ISETP.GE.AND P0, PT, R0, R3, PT ;  /* 0x000000030000720c */ /* 0x000fc80003f06270 */
[----:B------:R-:W-:-:S13]  /*1370*/  ISETP.LE.U32.OR P0, PT, R2, UR4, P0 ;  /* 0x0000000402007c0c */ /* 0x000fda0008703470 */
[----:B------:R-:W-:Y:S05]  /*1380*/  @P0 BRA `(.L_x_224) ;  /* 0x0000000800440947 */ /* 0x000fea0003800000 */
[----:B------:R-:W-:Y:S01]  /*1390*/  LOP3.LUT R3, RZ, R0, RZ, 0x33, !PT ;  /* 0x00000000ff037212 */ /* 0x000fe200078e33ff */
[----:B------:R-:W-:Y:S01]  /*13a0*/  BSSY.RECONVERGENT B2, `(.L_x_225) ;  /* 0x000004a000027945 */ /* 0x000fe20003800200 */
[----:B------:R-:W-:Y:S02]  /*13b0*/  IMAD.MOV.U32 R5, RZ, RZ, R0 ;  /* 0x000000ffff057224 */ /* 0x000fe400078e0000 */
[----:B------:R-:W-:-:S04]  /*13c0*/  IADD3 R3, PT, PT, R2, -UR4, R3 ;  /* 0x8000000402037c10 */ /* 0x000fc8000fffe003 */
[C---:B------:R-:W-:Y:S02]  /*13d0*/  ISETP.GE.U32.AND P0, PT, R3.reuse, 0xf00, PT ;  /* 0x00000f000300780c */ /* 0x040fe40003f06070 */
[----:B------:R-:W-:-:S04]  /*13e0*/  LEA.HI R3, R3, 0x1, RZ, 0x18 ;  /* 0x0000000103037811 */ /* 0x000fc800078fc0ff */
[----:B------:R-:W-:-:S07]  /*13f0*/  LOP3.LUT R4, R3, 0xf, RZ, 0xc0, !PT ;  /* 0x0000000f03047812 */ /* 0x000fce00078ec0ff */
[----:B------:R-:W-:Y:S05]  /*1400*/  @!P0 BRA `(.L_x_226) ;  /* 0x00000004000c8947 */ /* 0x000fea0003800000 */
[----:B------:R-:W-:Y:S01]  /*1410*/  LOP3.LUT R6, R3, 0x1fffff0, RZ, 0xc0, !PT ;  /* 0x01fffff003067812 */ /* 0x000fe200078ec0ff */
[----:B------:R-:W-:Y:S01]  /*1420*/  BSSY.RECONVERGENT B3, `(.L_x_227) ;  /* 0x0000040000037945 */ /* 0x000fe20003800200 */
[C---:B------:R-:W-:Y:S01]  /*1430*/  LOP3.LUT R5, R0.reuse, 0x800, RZ, 0xfc, !PT ;  /* 0x0000080000057812 */ /* 0x040fe200078efcff */
[----:B------:R-:W-:Y:S02]  /*1440*/  VIADD R2, R0, UR4 ;  /* 0x0000000400027c36 */ /* 0x000fe40008000000 */
[----:B------:R-:W-:-:S07]  /*1450*/  IMAD.MOV R6, RZ, RZ, -R6 ;  /* 0x000000ffff067224 */ /* 0x000fce00078e0a06 */
.L_x_228:
[----:B------:R-:W-:-:S04]  /*1460*/  IMAD.WIDE.U32 R26, R2, 0x4, R12 ;  /* 0x00000004021a7825 */ /* 0x000fc800078e000c */
[C---:B------:R-:W-:Y:S02]  /*1470*/  VIADD R9, R2.reuse, 0x100 ;  /* 0x0000010002097836 */ /* 0x040fe40000000000 */
[----:B------:R-:W-:Y:S01]  /*1480*/  VIADD R15, R2, 0x400 ;  /* 0x00000400020f7836 */ /* 0x000fe20000000000 */
[----:B------:R0:W2:Y:S01]  /*1490*/  LDG.E R26, desc[UR6][R26.64] ;  /* 0x000000061a1a7981 */ /* 0x0000a2000c1e1900 */
[----:B------:R-:W-:-:S04]  /*14a0*/  IMAD.WIDE.U32 R8, R9, 0x4, R12 ;  /* 0x0000000409087825 */ /* 0x000fc800078e000c */
[C---:B------:R-:W-:Y:S01]  /*14b0*/  VIADD R17, R2.reuse, 0x200 ;  /* 0x0000020002117836 */ /* 0x040fe20000000000 */
[----:B------:R1:W2:Y:S01]  /*14c0*/  LDG.E R25, desc[UR6][R8.64] ;  /* 0x0000000608197981 */ /* 0x0002a2000c1e1900 */
[C---:B------:R-:W-:Y:S02]  /*14d0*/  VIADD R11, R2.reuse, 0x300 ;  /* 0x00000300020b7836 */ /* 0x040fe40000000000 */
[----:B0-----:R-:W-:Y:S02]  /*14e0*/  VIADD R27, R2, 0x700 ;  /* 0x00000700021b7836 */ /* 0x001fe40000000000 */
[----:B------:R-:W-:-:S04]  /*14f0*/  IMAD.WIDE.U32 R14, R15, 0x4, R12 ;  /* 0x000000040f0e7825 */ /* 0x000fc800078e000c */
[--C-:B------:R-:W-:Y:S01]  /*1500*/  IMAD.WIDE.U32 R16, R17, 0x4, R12.reuse ;  /* 0x0000000411107825 */ /* 0x100fe200078e000c */
[----:B------:R0:W3:Y:S03]  /*1510*/  LDG.E R22, desc[UR6][R14.64] ;  /* 0x000000060e167981 */ /* 0x0000e6000c1e1900 */
[----:B------:R-:W-:Y:S01]  /*1520*/  VIADD R29, R2, 0x500 ;  /* 0x00000500021d7836 */ /* 0x000fe20000000000 */
[----:B------:R-:W4:Y:S01]  /*1530*/  LDG.E R24, desc[UR6][R16.64] ;  /* 0x0000000610187981 */ /* 0x000f22000c1e1900 */
[----:B------:R-:W-:-:S04]  /*1540*/  IMAD.WIDE.U32 R10, R11, 0x4, R12 ;  /* 0x000000040b0a7825 */ /* 0x000fc800078e000c */
[--C-:B-1----:R-:W-:Y:S01]  /*1550*/  IMAD.WIDE.U32 R8, R27, 0x4, R12.reuse ;  /* 0x000000041b087825 */ /* 0x102fe200078e000c */
[----:B------:R-:W4:Y:S03]  /*1560*/  LDG.E R23, desc[UR6][R10.64] ;  /* 0x000000060a177981 */ /* 0x000f26000c1e1900 */
[----:B------:R-:W-:Y:S02]  /*1570*/  VIADD R27, R2, 0x900 ;  /* 0x00000900021b7836 */ /* 0x000fe40000000000 */
[----:B------:R-:W-:-:S04]  /*1580*/  IMAD.WIDE.U32 R28, R29, 0x4, R12 ;  /* 0x000000041d1c7825 */ /* 0x000fc800078e000c */
[C---:B------:R-:W-:Y:S01]  /*1590*/  VIADD R19, R2.reuse, 0x600 ;  /* 0x0000060002137836 */ /* 0x040fe20000000000 */
[----:B------:R1:W5:Y:S01]  /*15a0*/  LDG.E R11, desc[UR6][R8.64] ;  /* 0x00000006080b7981 */ /* 0x000362000c1e1900 */
[C---:B0-----:R-:W-:Y:S02]  /*15b0*/  VIADD R15, R2.reuse, 0xa00 ;  /* 0x00000a00020f7836 */ /* 0x041fe40000000000 */
[----:B------:R-:W-:Y:S01]  /*15c0*/  VIADD R20, R2, 0x800 ;  /* 0x0000080002147836 */ /* 0x000fe20000000000 */
[----:B------:R0:W3:Y:S01]  /*15d0*/  LDG.E R21, desc[UR6][R28.64] ;  /* 0x000000061c157981 */ /* 0x0000e2000c1e1900 */
[----:B------:R-:W-:-:S04]  /*15e0*/  IMAD.WIDE.U32 R18, R19, 0x4, R12 ;  /* 0x0000000413127825 */ /* 0x000fc800078e000c */
[----:B-1----:R-:W-:-:S04]  /*15f0*/  IMAD.WIDE.U32 R8, R27, 0x4, R12 ;  /* 0x000000041b087825 */ /* 0x002fc800078e000c */
[--C-:B------:R-:W-:Y:S02]  /*1600*/  IMAD.WIDE.U32 R14, R15, 0x4, R12.reuse ;  /* 0x000000040f0e7825 */ /* 0x100fe400078e000c */
[----:B------:R-:W5:Y:S02]  /*1610*/  LDG.E R9, desc[UR6][R8.64] ;  /* 0x0000000608097981 */ /* 0x000f64000c1e1900 */
[--C-:B------:R-:W-:Y:S02]  /*1620*/  IMAD.WIDE.U32 R16, R20, 0x4, R12.reuse ;  /* 0x0000000414107825 */ /* 0x100fe400078e000c */
[----:B------:R1:W5:Y:S02]  /*1630*/  LDG.E R20, desc[UR6][R18.64] ;  /* 0x0000000612147981 */ /* 0x000364000c1e1900 */
[C---:B0-----:R-:W-:Y:S02]  /*1640*/  VIADD R29, R2.reuse, 0xb00 ;  /* 0x00000b00021d7836 */ /* 0x041fe40000000000 */
[----:B------:R-:W-:Y:S01]  /*1650*/  VIADD R27, R2, 0xc00 ;  /* 0x00000c00021b7836 */ /* 0x000fe20000000000 */
[----:B------:R0:W5:Y:S01]  /*1660*/  LDG.E R10, desc[UR6][R16.64] ;  /* 0x00000006100a7981 */ /* 0x000162000c1e1900 */
[----:B------:R-:W-:-:S03]  /*1670*/  IMAD.WIDE.U32 R28, R29, 0x4, R12 ;  /* 0x000000041d1c7825 */ /* 0x000fc600078e000c */
[----:B------:R0:W5:Y:S01]  /*1680*/  LDG.E R8, desc[UR6][R14.64] ;  /* 0x000000060e087981 */ /* 0x000162000c1e1900 */
[C---:B-1----:R-:W-:Y:S02]  /*1690*/  VIADD R19, R2.reuse, 0xe00 ;  /* 0x00000e0002137836 */ /* 0x042fe40000000000 */
[C---:B------:R-:W-:Y:S02]  /*16a0*/  VIADD R18, R2.reuse, 0xf00 ;  /* 0x00000f0002127836 */ /* 0x040fe40000000000 */
[----:B0-----:R-:W-:Y:S02]  /*16b0*/  IMAD.WIDE.U32 R16, R27, 0x4, R12 ;  /* 0x000000041b107825 */ /* 0x001fe400078e000c */
[----:B------:R-:W5:Y:S02]  /*16c0*/  LDG.E R27, desc[UR6][R28.64] ;  /* 0x000000061c1b7981 */ /* 0x000f64000c1e1900 */
[----:B------:R-:W-:-:S04]  /*16d0*/  VIADD R15, R2, 0xd00 ;  /* 0x00000d00020f7836 */ /* 0x000fc80000000000 */
[--C-:B------:R-:W-:Y:S01]  /*16e0*/  IMAD.WIDE.U32 R14, R15, 0x4, R12.reuse ;  /* 0x000000040f0e7825 */ /* 0x100fe200078e000c */
[----:B------:R0:W5:Y:S05]  /*16f0*/  LDG.E R28, desc[UR6][R16.64] ;  /* 0x00000006101c7981 */ /* 0x00016a000c1e1900 */
[----:B------:R-:W5:Y:S01]  /*1700*/  LDG.E R15, desc[UR6][R14.64] ;  /* 0x000000060e0f7981 */ /* 0x000f62000c1e1900 */
[----:B0-----:R-:W-:-:S04]  /*1710*/  IMAD.WIDE.U32 R16, R19, 0x4, R12 ;  /* 0x0000000413107825 */ /* 0x001fc800078e000c */
[----:B------:R-:W-:Y:S02]  /*1720*/  IMAD.WIDE.U32 R18, R18, 0x4, R12 ;  /* 0x0000000412127825 */ /* 0x000fe400078e000c */
[----:B------:R-:W5:Y:S04]  /*1730*/  LDG.E R16, desc[UR6][R16.64] ;  /* 0x0000000610107981 */ /* 0x000f68000c1e1900 */
[----:B------:R-:W5:Y:S01]  /*1740*/  LDG.E R19, desc[UR6][R18.64] ;  /* 0x0000000612137981 */ /* 0x000f62000c1e1900 */
[----:B------:R-:W-:-:S05]  /*1750*/  VIADD R6, R6, 0x10 ;  /* 0x0000001006067836 */ /* 0x000fca0000000000 */
[----:B------:R-:W-:Y:S01]  /*1760*/  ISETP.NE.AND P0, PT, R6, RZ, PT ;  /* 0x000000ff0600720c */ /* 0x000fe20003f05270 */
[----:B------:R-:W-:Y:S02]  /*1770*/  VIADD R5, R5, 0x1000 ;  /* 0x0000100005057836 */ /* 0x000fe40000000000 */
[----:B------:R-:W-:Y:S01]  /*1780*/  VIADD R2, R2, 0x1000 ;  /* 0x0000100002027836 */ /* 0x000fe20000000000 */
[----:B--2---:R-:W-:-:S04]  /*1790*/  IADD3 R25, PT, PT, R25, R26, R7 ;  /* 0x0000001a19197210 */ /* 0x004fc80007ffe007 */
[----:B----4-:R-:W-:-:S04]  /*17a0*/  IADD3 R23, PT, PT, R23, R24, R25 ;  /* 0x0000001817177210 */ /* 0x010fc80007ffe019 */
[----:B---3--:R-:W-:-:S04]  /*17b0*/  IADD3 R21, PT, PT, R21, R22, R23 ;  /* 0x0000001615157210 */ /* 0x008fc80007ffe017 */
[----:B-----5:R-:W-:-:S04]  /*17c0*/  IADD3 R11, PT, PT, R11, R20, R21 ;  /* 0x000000140b0b7210 */ /* 0x020fc80007ffe015 */
[----:B------:R-:W-:-:S04]  /*17d0*/  IADD3 R9, PT, PT, R9, R10, R11 ;  /* 0x0000000a09097210 */ /* 0x000fc80007ffe00b */
[----:B------:R-:W-:-:S04]  /*17e0*/  IADD3 R8, PT, PT, R27, R8, R9 ;  /* 0x000000081b087210 */ /* 0x000fc80007ffe009 */
[----:B------:R-:W-:-:S04]  /*17f0*/  IADD3 R8, PT, PT, R15, R28, R8 ;  /* 0x0000001c0f087210 */ /* 0x000fc80007ffe008 */
[----:B------:R-:W-:Y:S01]  /*1800*/  IADD3 R7, PT, PT, R19, R16, R8 ;  /* 0x0000001013077210 */ /* 0x000fe20007ffe008 */
[----:B------:R-:W-:Y:S06]  /*1810*/  @P0 BRA `(.L_x_228) ;  /* 0xfffffffc00100947 */ /* 0x000fec000383ffff */
[----:B------:R-:W-:Y:S05]  /*1820*/  BSYNC.RECONVERGENT B3 ;  /* 0x0000000000037941 */ /* 0x000fea0003800200 */
.L_x_227:
[----:B------:R-:W-:-:S07]  /*1830*/  VIADD R5, R5, 0xfffff800 ;  /* 0xfffff80005057836 */ /* 0x000fce0000000000 */
.L_x_226:
[----:B------:R-:W-:Y:S05]  /*1840*/  BSYNC.RECONVERGENT B2 ;  /* 0x0000000000027941 */ /* 0x000fea0003800200 */
.L_x_225:
[----:B------:R-:W-:-:S13]  /*1850*/  ISETP.NE.AND P0, PT, R4, RZ, PT ;  /* 0x000000ff0400720c */ /* 0x000fda0003f05270 */
[----:B------:R-:W-:Y:S05]  /*1860*/  @!P0 BRA `(.L_x_224) ;  /* 0x00000004000c8947 */ /* 0x000fea0003800000 */
[----:B------:R-:W-:Y:S01]  /*1870*/  ISETP.GE.U32.AND P0, PT, R4, 0x8, PT ;  /* 0x000000080400780c */ /* 0x000fe20003f06070 */
[----:B------:R-:W-:Y:S01]  /*1880*/  BSSY.RECONVERGENT B2, `(.L_x_229) ;  /* 0x0000021000027945 */ /* 0x000fe20003800200 */
[----:B------:R-:W-:-:S04]  /*1890*/  LOP3.LUT R24, R3, 0x7, RZ, 0xc0, !PT ;  /* 0x0000000703187812 */ /* 0x000fc800078ec0ff */
[----:B------:R-:W-:-:S07]  /*18a0*/  ISETP.NE.AND P1, PT, R24, RZ, PT ;  /* 0x000000ff1800720c */ /* 0x000fce0003f25270 */
[----:B------:R-:W-:Y:S06]  /*18b0*/  @!P0 BRA `(.L_x_230) ;  /* 0x0000000000748947 */ /* 0x000fec0003800000 */
[----:B------:R-:W-:-:S04]  /*18c0*/  VIADD R9, R5, UR4 ;  /* 0x0000000405097c36 */ /* 0x000fc80008000000 */
[C---:B------:R-:W-:Y:S02]  /*18d0*/  VIADD R21, R9.reuse, 0x100 ;  /* 0x0000010009157836 */ /* 0x040fe40000000000 */
[C---:B------:R-:W-:Y:S02]  /*18e0*/  VIADD R11, R9.reuse, 0x300 ;  /* 0x00000300090b7836 */ /* 0x040fe40000000000 */
[C---:B------:R-:W-:Y:S02]  /*18f0*/  VIADD R23, R9.reuse, 0x200 ;  /* 0x0000020009177836 */ /* 0x040fe40000000000 */
[----:B------:R-:W-:-:S04]  /*1900*/  IMAD.WIDE.U32 R16, R9, 0x4, R12 ;  /* 0x0000000409107825 */ /* 0x000fc800078e000c */
[--C-:B------:R-:W-:Y:S01]  /*1910*/  IMAD.WIDE.U32 R20, R21, 0x4, R12.reuse ;  /* 0x0000000415147825 */ /* 0x100fe200078e000c */
[----:B------:R0:W2:Y:S03]  /*1920*/  LDG.E R2, desc[UR6][R16.64] ;  /* 0x0000000610027981 */ /* 0x0000a6000c1e1900 */
[C---:B------:R-:W-:Y:S01]  /*1930*/  VIADD R15, R9.reuse, 0x400 ;  /* 0x00000400090f7836 */ /* 0x040fe20000000000 */
[----:B------:R-:W2:Y:S01]  /*1940*/  LDG.E R4, desc[UR6][R20.64] ;  /* 0x0000000614047981 */ /* 0x000ea2000c1e1900 */
[----:B------:R-:W-:Y:S02]  /*1950*/  VIADD R19, R9, 0x500 ;  /* 0x0000050009137836 */ /* 0x000fe40000000000 */
[----:B------:R-:W-:-:S04]  /*1960*/  IMAD.WIDE.U32 R10, R11, 0x4, R12 ;  /* 0x000000040b0a7825 */ /* 0x000fc800078e000c */
[--C-:B------:R-:W-:Y:S02]  /*1970*/  IMAD.WIDE.U32 R22, R23, 0x4, R12.reuse ;  /* 0x0000000417167825 */ /* 0x100fe400078e000c */
[----:B------:R-:W3:Y:S02]  /*1980*/  LDG.E R10, desc[UR6][R10.64] ;  /* 0x000000060a0a7981 */ /* 0x000ee4000c1e1900 */
[C---:B------:R-:W-:Y:S02]  /*1990*/  VIADD R25, R9.reuse, 0x600 ;  /* 0x0000060009197836 */ /* 0x040fe40000000000 */
[----:B------:R-:W-:Y:S01]  /*19a0*/  VIADD R27, R9, 0x700 ;  /* 0x00000700091b7836 */ /* 0x000fe20000000000 */
[----:B------:R-:W3:Y:S01]  /*19b0*/  LDG.E R6, desc[UR6][R22.64] ;  /* 0x0000000616067981 */ /* 0x000ee2000c1e1900 */
[----:B------:R-:W-:-:S04]  /*19c0*/  IMAD.WIDE.U32 R14, R15, 0x4, R12 ;  /* 0x000000040f0e7825 */ /* 0x000fc800078e000c */
[--C-:B------:R-:W-:Y:S02]  /*19d0*/  IMAD.WIDE.U32 R8, R19, 0x4, R12.reuse ;  /* 0x0000000413087825 */ /* 0x100fe400078e000c */
[----:B------:R-:W4:Y:S02]  /*19e0*/  LDG.E R15, desc[UR6][R14.64] ;  /* 0x000000060e0f7981 */ /* 0x000f24000c1e1900 */
[--C-:B------:R-:W-:Y:S02]  /*19f0*/  IMAD.WIDE.U32 R18, R25, 0x4, R12.reuse ;  /* 0x0000000419127825 */ /* 0x100fe400078e000c */
[----:B------:R-:W4:Y:S02]  /*1a00*/  LDG.E R8, desc[UR6][R8.64] ;  /* 0x0000000608087981 */ /* 0x000f24000c1e1900 */
[----:B0-----:R-:W-:Y:S02]  /*1a10*/  IMAD.WIDE.U32 R16, R27, 0x4, R12 ;  /* 0x000000041b107825 */ /* 0x001fe400078e000c */
[----:B------:R-:W5:Y:S04]  /*1a20*/  LDG.E R19, desc[UR6][R18.64] ;  /* 0x0000000612137981 */ /* 0x000f68000c1e1900 */
[----:B------:R-:W5:Y:S01]  /*1a30*/  LDG.E R16, desc[UR6][R16.64] ;  /* 0x0000000610107981 */ /* 0x000f62000c1e1900 */
[----:B------:R-:W-:Y:S01]  /*1a40*/  VIADD R5, R5, 0x800 ;  /* 0x0000080005057836 */ /* 0x000fe20000000000 */
[----:B--2---:R-:W-:-:S04]  /*1a50*/  IADD3 R7, PT, PT, R4, R2, R7 ;  /* 0x0000000204077210 */ /* 0x004fc80007ffe007 */
[----:B---3--:R-:W-:-:S04]  /*1a60*/  IADD3 R6, PT, PT, R10, R6, R7 ;  /* 0x000000060a067210 */ /* 0x008fc80007ffe007 */
[----:B----4-:R-:W-:-:S04]  /*1a70*/  IADD3 R6, PT, PT, R8, R15, R6 ;  /* 0x0000000f08067210 */ /* 0x010fc80007ffe006 */
[----:B-----5:R-:W-:-:S07]  /*1a80*/  IADD3 R7, PT, PT, R16, R19, R6 ;  /* 0x0000001310077210 */ /* 0x020fce0007ffe006 */
.L_x_230:
[----:B------:R-:W-:Y:S05]  /*1a90*/  BSYNC.RECONVERGENT B2 ;  /* 0x0000000000027941 */ /* 0x000fea0003800200 */
.L_x_229:
        /* <DEDUP_REMOVED lines=18> */
[----:B------:R-:W-:Y:S01]  /*1bc0*/  VIADD R5, R5, 0x400 ;  /* 0x0000040005057836 */ /* 0x000fe20000000000 */
[----:B--2---:R-:W-:-:S04]  /*1bd0*/  IADD3 R7, PT, PT, R8, R2, R7 ;  /* 0x0000000208077210 */ /* 0x004fc80007ffe007 */
[----:B---3--:R-:W-:-:S07]  /*1be0*/  IADD3 R7, PT, PT, R14, R10, R7 ;  /* 0x0000000a0e077210 */ /* 0x008fce0007ffe007 */
.L_x_232:
[----:B------:R-:W-:Y:S05]  /*1bf0*/  BSYNC.RECONVERGENT B2 ;  /* 0x0000000000027941 */ /* 0x000fea0003800200 */
.L_x_231:
[----:B------:R-:W-:Y:S05]  /*1c00*/  @!P1 BRA `(.L_x_224) ;  /* 0x0000000000249947 */ /* 0x000fea0003800000 */
[----:B------:R-:W-:Y:S02]  /*1c10*/  VIADD R5, R5, UR4 ;  /* 0x0000000405057c36 */ /* 0x000fe40008000000 */
[----:B------:R-:W-:-:S07]  /*1c20*/  IMAD.MOV R4, RZ, RZ, -R4 ;  /* 0x000000ffff047224 */ /* 0x000fce00078e0a04 */
.L_x_233:
[----:B------:R-:W-:-:S06]  /*1c30*/  IMAD.WIDE.U32 R2, R5, 0x4, R12 ;  /* 0x0000000405027825 */ /* 0x000fcc00078e000c */
[----:B------:R-:W2:Y:S01]  /*1c40*/  LDG.E R2, desc[UR6][R2.64] ;  /* 0x0000000602027981 */ /* 0x000ea2000c1e1900 */
[----:B------:R-:W-:Y:S02]  /*1c50*/  VIADD R4, R4, 0x1 ;  /* 0x0000000104047836 */ /* 0x000fe40000000000 */
[----:B------:R-:W-:-:S03]  /*1c60*/  VIADD R5, R5, 0x100 ;  /* 0x0000010005057836 */ /* 0x000fc60000000000 */
[----:B------:R-:W-:Y:S01]  /*1c70*/  ISETP.NE.AND P0, PT, R4, RZ, PT ;  /* 0x000000ff0400720c */ /* 0x000fe20003f05270 */
[----:B--2---:R-:W-:-:S12]  /*1c80*/  IMAD.IADD R7, R2, 0x1, R7 ;  /* 0x0000000102077824 */ /* 0x004fd800078e0207 */
[----:B------:R-:W-:Y:S05]  /*1c90*/  @P0 BRA `(.L_x_233) ;  /* 0xfffffffc00e40947 */ /* 0x000fea000383ffff */
.L_x_224:
[----:B------:R-:W-:Y:S05]  /*1ca0*/  BSYNC.RECONVERGENT B1 ;  /* 0x0000000000017941 */ /* 0x000fea0003800200 */
.L_x_222:
        /* <DEDUP_REMOVED lines=36> */
[----:B--2---:R-:W0:Y:S04]  /*1ef0*/  LDS.128 R4, [UR4+0x10] ;  /* 0x00001004ff047984 */ /* 0x004e280008000c00 */
[----:B------:R-:W1:Y:S01]  /*1f00*/  LDS.64 R2, [UR4+0x20] ;  /* 0x00002004ff027984 */ /* 0x000e620008000a00 */
[----:B0-----:R-:W-:-:S04]  /*1f10*/  IADD3 R0, PT, PT, R4, R0, R9 ;  /* 0x0000000004007210 */ /* 0x001fc80007ffe009 */
[----:B------:R-:W-:-:S04]  /*1f20*/  IADD3 R0, PT, PT, R6, R0, R5 ;  /* 0x0000000006007210 */ /* 0x000fc80007ffe005 */
[----:B-1----:R-:W-:-:S05]  /*1f30*/  IADD3 R0, PT, PT, R2, R0, R7 ;  /* 0x0000000002007210 */ /* 0x002fca0007ffe007 */
[----:B------:R-:W-:-:S07]  /*1f40*/  IMAD.IADD R9, R0, 0x1, R3 ;  /* 0x0000000100097824 */ /* 0x000fce00078e0203 */
.L_x_220:
[----:B------:R-:W-:Y:S05]  /*1f50*/  BSYNC.RECONVERGENT B0 ;  /* 0x0000000000007941 */ /* 0x000fea0003800200 */
.L_x_205:
[----:B------:R-:W-:Y:S05]  /*1f60*/  @P0 EXIT ;  /* 0x000000000000094d */ /* 0x000fea0003800000 */
[----:B-1----:R-:W1:Y:S01]  /*1f70*/  LDC.64 R2, c[0x0][0x388] ;  /* 0x0000e200ff027b82 */ /* 0x002e620000000a00 */
[----:B------:R-:W0:Y:S02]  /*1f80*/  LDCU UR4, c[0x0][0x398] ;  /* 0x00007300ff0477ac */ /* 0x000e240008000800 */
[----:B0-2---:R-:W-:-:S05]  /*1f90*/  VIADD R9, R9, UR4 ;  /* 0x0000000409097c36 */ /* 0x005fca0008000000 */
[----:B-1----:R-:W-:Y:S01]  /*1fa0*/  STG.E desc[UR6][R2.64], R9 ;  /* 0x0000000902007986 */ /* 0x002fe2000c101906 */
[----:B------:R-:W-:Y:S05]  /*1fb0*/  EXIT ;  /* 0x000000000000794d */ /* 0x000fea0003800000 */
.L_x_234:
        /* <DEDUP_REMOVED lines=12> */
.L_x_242:


//--------------------- .text._ZN3cub18CUB_300001_SM_10006detail11EmptyKernelIvEEvv --------------------------
	.section	.text._ZN3cub18CUB_300001_SM_10006detail11EmptyKernelIvEEvv,"ax",@progbits
	.align	128
        .global         _ZN3cub18CUB_300001_SM_10006detail11EmptyKernelIvEEvv
        .type           _ZN3cub18CUB_300001_SM_10006detail11EmptyKernelIvEEvv,@function
        .size           _ZN3cub18CUB_300001_SM_10006detail11EmptyKernelIvEEvv,(.L_x_243 - _ZN3cub18CUB_300001_SM_10006detail11EmptyKernelIvEEvv)
        .other          _ZN3cub18CUB_300001_SM_10006detail11EmptyKernelIvEEvv,@"STO_CUDA_ENTRY STV_DEFAULT"
_ZN3cub18CUB_300001_SM_10006detail11EmptyKernelIvEEvv:
.text._ZN3cub18CUB_300001_SM_10006detail11EmptyKernelIvEEvv:
[----:B------:R-:W-:Y:S01]  /*0000*/  LDC R1, c[0x0][0x37c] ;  /* 0x0000df00ff017b82 */ /* 0x000fe20000000800 */
[----:B------:R-:W-:Y:S05]  /*0010*/  EXIT ;  /* 0x000000000000794d */ /* 0x000fea0003800000 */
.L_x_235:
        /* <DEDUP_REMOVED lines=14> */
.L_x_243:


//--------------------- .text._Z11emptyKernelv    --------------------------
	.section	.text._Z11emptyKernelv,"ax",@progbits
	.align	128
        .global         _Z11emptyKernelv
        .type           _Z11emptyKernelv,@function
        .size           _Z11emptyKernelv,(.L_x_244 - _Z11emptyKernelv)
        .other          _Z11emptyKernelv,@"STO_CUDA_ENTRY STV_DEFAULT"
_Z11emptyKernelv:
.text._Z11emptyKernelv:
[----:B------:R-:W-:Y:S01]  /*0000*/  LDC R1, c[0x0][0x37c] ;  /* 0x0000df00ff017b82 */ /* 0x000fe20000000800 */
[----:B------:R-:W-:Y:S05]  /*0010*/  EXIT ;  /* 0x000000000000794d */ /* 0x000fea0003800000 */
.L_x_236:
        /* <DEDUP_REMOVED lines=14> */
.L_x_244:


//--------------------- .nv.shared._ZN3cub18CUB_300001_SM_10006detail6reduce28DeviceReduceSingleTileKernelINS2_10policy_hubIiyN4cuda3std3__44plusIiEEE10Policy1000EPiSC_iS9_iiNS7_10__identityEEEvT0_T1_T2_T3_T4_T6_ --------------------------
	.section	.nv.shared._ZN3cub18CUB_300001_SM_10006detail6reduce28DeviceReduceSingleTileKernelINS2_10policy_hubIiyN4cuda3std3__44plusIiEEE10Policy1000EPiSC_iS9_iiNS7_10__identityEEEvT0_T1_T2_T3_T4_T6_,"aw",@nobits
	.sectionflags	@""
	.align	4
.nv.shared._ZN3cub18CUB_300001_SM_10006detail6reduce28DeviceReduceSingleTileKernelINS2_10policy_hubIiyN4cuda3std3__44plusIiEEE10Policy1000EPiSC_iS9_iiNS7_10__identityEEEvT0_T1_T2_T3_T4_T6_:
	.zero		1068


//--------------------- .nv.shared.reserved.0     --------------------------
	.section	.nv.shared.reserved.0,"aw",@nobits
	.weak		__nv_reservedSMEM_offset_0_alias
	.size		__nv_reservedSMEM_offset_0_alias, 0, 64
	.other		__nv_reservedSMEM_offset_0_alias,@"STO_CUDA_RESERVED_SHARED STV_DEFAULT"
__nv_reservedSMEM_offset_0_alias:
	.zero		0
	.zero		64


//--------------------- .nv.global                --------------------------
	.section	.nv.global,"aw",@nobits
.nv.global:
	.type		_ZN34_INTERNAL_c1b4a1be_4_k_cu_14ecc4066thrust24THRUST_300001_SM_1000_NS3seqE,@object
	.size		_ZN34_INTERNAL_c1b4a1be_4_k_cu_14ecc4066thrust24THRUST_300001_SM_1000_NS3seqE,(_ZN34_INTERNAL_c1b4a1be_4_k_cu_14ecc4064cuda3std3__48in_placeE - _ZN34_INTERNAL_c1b4a1be_4_k_cu_14ecc4066thrust24THRUST_300001_SM_1000_NS3seqE)
_ZN34_INTERNAL_c1b4a1be_4_k_cu_14ecc4066thrust24THRUST_300001_SM_1000_NS3seqE:
	.zero		1
	.type		_ZN34_INTERNAL_c1b4a1be_4_k_cu_14ecc4064cuda3std3__48in_placeE,@object
	.size		_ZN34_INTERNAL_c1b4a1be_4_k_cu_14ecc4064cuda3std3__48in_placeE,(_ZN34_INTERNAL_c1b4a1be_4_k_cu_14ecc4064cuda3std6ranges3__45__cpo4sizeE - _ZN34_INTERNAL_c1b4a1be_4_k_cu_14ecc4064cuda3std3__48in_placeE)
_ZN34_INTERNAL_c1b4a1be_4_k_cu_14ecc4064cuda3std3__48in_placeE:
	.zero		1
	.type		_ZN34_INTERNAL_c1b4a1be_4_k_cu_14ecc4064cuda3std6ranges3__45__cpo4sizeE,@object
	.size		_ZN34_INTERNAL_c1b4a1be_4_k_cu_14ecc4064cuda3std6ranges3__45__cpo4sizeE,(_ZN34_INTERNAL_c1b4a1be_4_k_cu_14ecc4066thrust24THRUST_300001_SM_1000_NS12placeholders2_3E - _ZN34_INTERNAL_c1b4a1be_4_k_cu_14ecc4064cuda3std6ranges3__45__cpo4sizeE)
_ZN34_INTERNAL_c1b4a1be_4_k_cu_14ecc4064cuda3std6ranges3__45__cpo4sizeE:
	.zero		1
	.type		_ZN34_INTERNAL_c1b4a1be_4_k_cu_14ecc4066thrust24THRUST_300001_SM_1000_NS12placeholders2_3E,@object
	.size		_ZN34_INTERNAL_c1b4a1be_4_k_cu_14ecc4066thrust24THRUST_300001_SM_1000_NS12placeholders2_3E,(_ZN34_INTERNAL_c1b4a1be_4_k_cu_14ecc4064cuda3std3__45__cpo6cbeginE - _ZN34_INTERNAL_c1b4a1be_4_k_cu_14ecc4066thrust24THRUST_300001_SM_1000_NS12placeholders2_3E)
_ZN34_INTERNAL_c1b4a1be_4_k_cu_14ecc4066thrust24THRUST_300001_SM_1000_NS12placeholders2_3E:
	.zero		1
	.type		_ZN34_INTERNAL_c1b4a1be_4_k_cu_14ecc4064cuda3std3__45__cpo6cbeginE,@object
	.size		_ZN34_INTERNAL_c1b4a1be_4_k_cu_14ecc4064cuda3std3__45__cpo6cbeginE,(_ZN34_INTERNAL_c1b4a1be_4_k_cu_14ecc4064cuda3std6ranges3__45__cpo6cbeginE - _ZN34_INTERNAL_c1b4a1be_4_k_cu_14ecc4064cuda3std3__45__cpo6cbeginE)
_ZN34_INTERNAL_c1b4a1be_4_k_cu_14ecc4064cuda3std3__45__cpo6cbeginE:
	.zero		1
	.type		_ZN34_INTERNAL_c1b4a1be_4_k_cu_14ecc4064cuda3std6ranges3__45__cpo6cbeginE,@object
	.size		_ZN34_INTERNAL_c1b4a1be_4_k_cu_14ecc4064cuda3std6ranges3__45__cpo6cbeginE,(_ZN34_INTERNAL_c1b4a1be_4_k_cu_14ecc4066thrust24THRUST_300001_SM_1000_NS12placeholders2_7E - _ZN34_INTERNAL_c1b4a1be_4_k_cu_14ecc4064cuda3std6ranges3__45__cpo6cbeginE)
_ZN34_INTERNAL_c1b4a1be_4_k_cu_14ecc4064cuda3std6ranges3__45__cpo6cbeginE:
	.zero		1
	.type		_ZN34_INTERNAL_c1b4a1be_4_k_cu_14ecc4066thrust24THRUST_300001_SM_1000_NS12placeholders2_7E,@object
	.size		_ZN34_INTERNAL_c1b4a1be_4_k_cu_14ecc4066thrust24THRUST_300001_SM_1000_NS12placeholders2_7E,(_ZN34_INTERNAL_c1b4a1be_4_k_cu_14ecc4064cuda3std3__45__cpo7crbeginE - _ZN34_INTERNAL_c1b4a1be_4_k_cu_14ecc4066thrust24THRUST_300001_SM_1000_NS12placeholders2_7E)
_ZN34_INTERNAL_c1b4a1be_4_k_cu_14ecc4066thrust24THRUST_300001_SM_1000_NS12placeholders2_7E:
	.zero		1
	.type		_ZN34_INTERNAL_c1b4a1be_4_k_cu_14ecc4064cuda3std3__45__cpo7crbeginE,@object
	.size		_ZN34_INTERNAL_c1b4a1be_4_k_cu_14ecc4064cuda3std3__45__cpo7crbeginE,(_ZN34_INTERNAL_c1b4a1be_4_k_cu_14ecc4064cuda3std6ranges3__45__cpo4nextE - _ZN34_INTERNAL_c1b4a1be_4_k_cu_14ecc4064cuda3std3__45__cpo7crbeginE)
_ZN34_INTERNAL_c1b4a1be_4_k_cu_14ecc4064cuda3std3__45__cpo7crbeginE:
	.zero		1
	.type		_ZN34_INTERNAL_c1b4a1be_4_k_cu_14ecc4064cuda3std6ranges3__45__cpo4nextE,@object
	.size		_ZN34_INTERNAL_c1b4a1be_4_k_cu_14ecc4064cuda3std6ranges3__45__cpo4nextE,(_ZN34_INTERNAL_c1b4a1be_4_k_cu_14ecc4064cuda3std6ranges3__45__cpo4swapE - _ZN34_INTERNAL_c1b4a1be_4_k_cu_14ecc4064cuda3std6ranges3__45__cpo4nextE)
_ZN34_INTERNAL_c1b4a1be_4_k_cu_14ecc4064cuda3std6ranges3__45__cpo4nextE:
	.zero		1
	.type		_ZN34_INTERNAL_c1b4a1be_4_k_cu_14ecc4064cuda3std6ranges3__45__cpo4swapE,@object
	.size		_ZN34_INTERNAL_c1b4a1be_4_k_cu_14ecc4064cuda3std6ranges3__45__cpo4swapE,(_ZN34_INTERNAL_c1b4a1be_4_k_cu_14ecc4066thrust24THRUST_300001_SM_1000_NS8cuda_cub10par_nosyncE - _ZN34_INTERNAL_c1b4a1be_4_k_cu_14ecc4064cuda3std6ranges3__45__cpo4swapE)
_ZN34_INTERNAL_c1b4a1be_4_k_cu_14ecc4064cuda3std6ranges3__45__cpo4swapE:
	.zero		1
	.type		_ZN34_INTERNAL_c1b4a1be_4_k_cu_14ecc4066thrust24THRUST_300001_SM_1000_NS8cuda_cub10par_nosyncE,@object
	.size		_ZN34_INTERNAL_c1b4a1be_4_k_cu_14ecc4066thrust24THRUST_300001_SM_1000_NS8cuda_cub10par_nosyncE,(_ZN34_INTERNAL_c1b4a1be_4_k_cu_14ecc4066thrust24THRUST_300001_SM_1000_NS12placeholders2_9E - _ZN34_INTERNAL_c1b4a1be_4_k_cu_14ecc4066thrust24THRUST_300001_SM_1000_NS8cuda_cub10par_nosyncE)
_ZN34_INTERNAL_c1b4a1be_4_k_cu_14ecc4066thrust24THRUST_300001_SM_1000_NS8cuda_cub10par_nosyncE:
	.zero		1
	.type		_ZN34_INTERNAL_c1b4a1be_4_k_cu_14ecc4066thrust24THRUST_300001_SM_1000_NS12placeholders2_9E,@object
	.size		_ZN34_INTERNAL_c1b4a1be_4_k_cu_14ecc4066thrust24THRUST_300001_SM_1000_NS12placeholders2_9E,(_ZN34_INTERNAL_c1b4a1be_4_k_cu_14ecc4064cuda3std3__436_GLOBAL__N__c1b4a1be_4_k_cu_14ecc4066ignoreE - _ZN34_INTERNAL_c1b4a1be_4_k_cu_14ecc4066thrust24THRUST_300001_SM_1000_NS12placeholders2_9E)
_ZN34_INTERNAL_c1b4a1be_4_k_cu_14ecc4066thrust24THRUST_300001_SM_1000_NS12placeholders2_9E:
	.zero		1
	.type		_ZN34_INTERNAL_c1b4a1be_4_k_cu_14ecc4064cuda3std3__436_GLOBAL__N__c1b4a1be_4_k_cu_14ecc4066ignoreE,@object
	.size		_ZN34_INTERNAL_c1b4a1be_4_k_cu_14ecc4064cuda3std3__436_GLOBAL__N__c1b4a1be_4_k_cu_14ecc4066ignoreE,(_ZN34_INTERNAL_c1b4a1be_4_k_cu_14ecc4064cuda3std6ranges3__45__cpo4dataE - _ZN34_INTERNAL_c1b4a1be_4_k_cu_14ecc4064cuda3std3__436_GLOBAL__N__c1b4a1be_4_k_cu_14ecc4066ignoreE)
_ZN34_INTERNAL_c1b4a1be_4_k_cu_14ecc4064cuda3std3__436_GLOBAL__N__c1b4a1be_4_k_cu_14ecc4066ignoreE:
	.zero		1
	.type		_ZN34_INTERNAL_c1b4a1be_4_k_cu_14ecc4064cuda3std6ranges3__45__cpo4dataE,@object
	.size		_ZN34_INTERNAL_c1b4a1be_4_k_cu_14ecc4064cuda3std6ranges3__45__cpo4dataE,(_ZN34_INTERNAL_c1b4a1be_4_k_cu_14ecc4066thrust24THRUST_300001_SM_1000_NS12placeholders2_1E - _ZN34_INTERNAL_c1b4a1be_4_k_cu_14ecc4064cuda3std6ranges3__45__cpo4dataE)
_ZN34_INTERNAL_c1b4a1be_4_k_cu_14ecc4064cuda3std6ranges3__45__cpo4dataE:
	.zero		1
	.type		_ZN34_INTERNAL_c1b4a1be_4_k_cu_14ecc4066thrust24THRUST_300001_SM_1000_NS12placeholders2_1E,@object
	.size		_ZN34_INTERNAL_c1b4a1be_4_k_cu_14ecc4066thrust24THRUST_300001_SM_1000_NS12placeholders2_1E,(_ZN34_INTERNAL_c1b4a1be_4_k_cu_14ecc4064cuda3std3__45__cpo5beginE - _ZN34_INTERNAL_c1b4a1be_4_k_cu_14ecc4066thrust24THRUST_300001_SM_1000_NS12placeholders2_1E)
_ZN34_INTERNAL_c1b4a1be_4_k_cu_14ecc4066thrust24THRUST_300001_SM_1000_NS12placeholders2_1E:
	.zero		1
	.type		_ZN34_INTERNAL_c1b4a1be_4_k_cu_14ecc4064cuda3std3__45__cpo5beginE,@object
	.size		_ZN34_INTERNAL_c1b4a1be_4_k_cu_14ecc4064cuda3std3__45__cpo5beginE,(_ZN34_INTERNAL_c1b4a1be_4_k_cu_14ecc4064cuda3std6ranges3__45__cpo5beginE - _ZN34_INTERNAL_c1b4a1be_4_k_cu_14ecc4064cuda3std3__45__cpo5beginE)
_ZN34_INTERNAL_c1b4a1be_4_k_cu_14ecc4064cuda3std3__45__cpo5beginE:
	.zero		1
	.type		_ZN34_INTERNAL_c1b4a1be_4_k_cu_14ecc4064cuda3std6ranges3__45__cpo5beginE,@object
	.size		_ZN34_INTERNAL_c1b4a1be_4_k_cu_14ecc4064cuda3std6ranges3__45__cpo5beginE,(_ZN34_INTERNAL_c1b4a1be_4_k_cu_14ecc4066thrust24THRUST_300001_SM_1000_NS12placeholders2_5E - _ZN34_INTERNAL_c1b4a1be_4_k_cu_14ecc4064cuda3std6ranges3__45__cpo5beginE)
_ZN34_INTERNAL_c1b4a1be_4_k_cu_14ecc4064cuda3std6ranges3__45__cpo5beginE:
	.zero		1
	.type		_ZN34_INTERNAL_c1b4a1be_4_k_cu_14ecc4066thrust24THRUST_300001_SM_1000_NS12placeholders2_5E,@object
	.size		_ZN34_INTERNAL_c1b4a1be_4_k_cu_14ecc4066thrust24THRUST_300001_SM_1000_NS12placeholders2_5E,(_ZN34_INTERNAL_c1b4a1be_4_k_cu_14ecc4064cuda3std3__45__cpo6rbeginE - _ZN34_INTERNAL_c1b4a1be_4_k_cu_14ecc4066thrust24THRUST_300001_SM_1000_NS12placeholders2_5E)
_ZN34_INTERNAL_c1b4a1be_4_k_cu_14ecc4066thrust24THRUST_300001_SM_1000_NS12placeholders2_5E:
	.zero		1
	.type		_ZN34_INTERNAL_c1b4a1be_4_k_cu_14ecc4064cuda3std3__45__cpo6rbeginE,@object
	.size		_ZN34_INTERNAL_c1b4a1be_4_k_cu_14ecc4064cuda3std3__45__cpo6rbeginE,(_ZN34_INTERNAL_c1b4a1be_4_k_cu_14ecc4064cuda3std6ranges3__45__cpo7advanceE - _ZN34_INTERNAL_c1b4a1be_4_k_cu_14ecc4064cuda3std3__45__cpo6rbeginE)
_ZN34_INTERNAL_c1b4a1be_4_k_cu_14ecc4064cuda3std3__45__cpo6rbeginE:
	.zero		1
	.type		_ZN34_INTERNAL_c1b4a1be_4_k_cu_14ecc4064cuda3std6ranges3__45__cpo7advanceE,@object
	.size		_ZN34_INTERNAL_c1b4a1be_4_k_cu_14ecc4064cuda3std6ranges3__45__cpo7advanceE,(_ZN34_INTERNAL_c1b4a1be_4_k_cu_14ecc4064cuda3std3__47nulloptE - _ZN34_INTERNAL_c1b4a1be_4_k_cu_14ecc4064cuda3std6ranges3__45__cpo7advanceE)
_ZN34_INTERNAL_c1b4a1be_4_k_cu_14ecc4064cuda3std6ranges3__45__cpo7advanceE:
	.zero		1
	.type		_ZN34_INTERNAL_c1b4a1be_4_k_cu_14ecc4064cuda3std3__47nulloptE,@object
	.size		_ZN34_INTERNAL_c1b4a1be_4_k_cu_14ecc4064cuda3std3__47nulloptE,(_ZN34_INTERNAL_c1b4a1be_4_k_cu_14ecc4064cuda3std6ranges3__45__cpo8distanceE - _ZN34_INTERNAL_c1b4a1be_4_k_cu_14ecc4064cuda3std3__47nulloptE)
_ZN34_INTERNAL_c1b4a1be_4_k_cu_14ecc4064cuda3std3__47nulloptE:
	.zero		1
	.type		_ZN34_INTERNAL_c1b4a1be_4_k_cu_14ecc4064cuda3std6ranges3__45__cpo8distanceE,@object
	.size		_ZN34_INTERNAL_c1b4a1be_4_k_cu_14ecc4064cuda3std6ranges3__45__cpo8distanceE,(_ZN34_INTERNAL_c1b4a1be_4_k_cu_14ecc4066thrust24THRUST_300001_SM_1000_NS12placeholders3_10E - _ZN34_INTERNAL_c1b4a1be_4_k_cu_14ecc4064cuda3std6ranges3__45__cpo8distanceE)
_ZN34_INTERNAL_c1b4a1be_4_k_cu_14ecc4064cuda3std6ranges3__45__cpo8distanceE:
	.zero		1
	.type		_ZN34_INTERNAL_c1b4a1be_4_k_cu_14ecc4066thrust24THRUST_300001_SM_1000_NS12placeholders3_10E,@object
	.size		_ZN34_INTERNAL_c1b4a1be_4_k_cu_14ecc4066thrust24THRUST_300001_SM_1000_NS12placeholders3_10E,(_ZN34_INTERNAL_c1b4a1be_4_k_cu_14ecc4064cuda3std3__419piecewise_constructE - _ZN34_INTERNAL_c1b4a1be_4_k_cu_14ecc4066thrust24THRUST_300001_SM_1000_NS12placeholders3_10E)
_ZN34_INTERNAL_c1b4a1be_4_k_cu_14ecc4066thrust24THRUST_300001_SM_1000_NS12placeholders3_10E:
	.zero		1
	.type		_ZN34_INTERNAL_c1b4a1be_4_k_cu_14ecc4064cuda3std3__419piecewise_constructE,@object
	.size		_ZN34_INTERNAL_c1b4a1be_4_k_cu_14ecc4064cuda3std3__419piecewise_constructE,(_ZN34_INTERNAL_c1b4a1be_4_k_cu_14ecc4064cuda3std6ranges3__45__cpo5cdataE - _ZN34_INTERNAL_c1b4a1be_4_k_cu_14ecc4064cuda3std3__419piecewise_constructE)
_ZN34_INTERNAL_c1b4a1be_4_k_cu_14ecc4064cuda3std3__419piecewise_constructE:
	.zero		1
	.type		_ZN34_INTERNAL_c1b4a1be_4_k_cu_14ecc4064cuda3std6ranges3__45__cpo5cdataE,@object
	.size		_ZN34_INTERNAL_c1b4a1be_4_k_cu_14ecc4064cuda3std6ranges3__45__cpo5cdataE,(_ZN34_INTERNAL_c1b4a1be_4_k_cu_14ecc4066thrust24THRUST_300001_SM_1000_NS12placeholders2_2E - _ZN34_INTERNAL_c1b4a1be_4_k_cu_14ecc4064cuda3std6ranges3__45__cpo5cdataE)
_ZN34_INTERNAL_c1b4a1be_4_k_cu_14ecc4064cuda3std6ranges3__45__cpo5cdataE:
	.zero		1
	.type		_ZN34_INTERNAL_c1b4a1be_4_k_cu_14ecc4066thrust24THRUST_300001_SM_1000_NS12placeholders2_2E,@object
	.size		_ZN34_INTERNAL_c1b4a1be_4_k_cu_14ecc4066thrust24THRUST_300001_SM_1000_NS12placeholders2_2E,(_ZN34_INTERNAL_c1b4a1be_4_k_cu_14ecc4064cuda3std3__45__cpo3endE - _ZN34_INTERNAL_c1b4a1be_4_k_cu_14ecc4066thrust24THRUST_300001_SM_1000_NS12placeholders2_2E)
_ZN34_INTERNAL_c1b4a1be_4_k_cu_14ecc4066thrust24THRUST_300001_SM_1000_NS12placeholders2_2E:
	.zero		1
	.type		_ZN34_INTERNAL_c1b4a1be_4_k_cu_14ecc4064cuda3std3__45__cpo3endE,@object
	.size		_ZN34_INTERNAL_c1b4a1be_4_k_cu_14ecc4064cuda3std3__45__cpo3endE,(_ZN34_INTERNAL_c1b4a1be_4_k_cu_14ecc4064cuda3std6ranges3__45__cpo3endE - _ZN34_INTERNAL_c1b4a1be_4_k_cu_14ecc4064cuda3std3__45__cpo3endE)
_ZN34_INTERNAL_c1b4a1be_4_k_cu_14ecc4064cuda3std3__45__cpo3endE:
	.zero		1
	.type		_ZN34_INTERNAL_c1b4a1be_4_k_cu_14ecc4064cuda3std6ranges3__45__cpo3endE,@object
	.size		_ZN34_INTERNAL_c1b4a1be_4_k_cu_14ecc4064cuda3std6ranges3__45__cpo3endE,(_ZN34_INTERNAL_c1b4a1be_4_k_cu_14ecc4066thrust24THRUST_300001_SM_1000_NS12placeholders2_6E - _ZN34_INTERNAL_c1b4a1be_4_k_cu_14ecc4064cuda3std6ranges3__45__cpo3endE)
_ZN34_INTERNAL_c1b4a1be_4_k_cu_14ecc4064cuda3std6ranges3__45__cpo3endE:
	.zero		1
	.type		_ZN34_INTERNAL_c1b4a1be_4_k_cu_14ecc4066thrust24THRUST_300001_SM_1000_NS12placeholders2_6E,@object
	.size		_ZN34_INTERNAL_c1b4a1be_4_k_cu_14ecc4066thrust24THRUST_300001_SM_1000_NS12placeholders2_6E,(_ZN34_INTERNAL_c1b4a1be_4_k_cu_14ecc4064cuda3std3__45__cpo4rendE - _ZN34_INTERNAL_c1b4a1be_4_k_cu_14ecc4066thrust24THRUST_300001_SM_1000_NS12placeholders2_6E)
_ZN34_INTERNAL_c1b4a1be_4_k_cu_14ecc4066thrust24THRUST_300001_SM_1000_NS12placeholders2_6E:
	.zero		1
	.type		_ZN34_INTERNAL_c1b4a1be_4_k_cu_14ecc4064cuda3std3__45__cpo4rendE,@object
	.size		_ZN34_INTERNAL_c1b4a1be_4_k_cu_14ecc4064cuda3std3__45__cpo4rendE,(_ZN34_INTERNAL_c1b4a1be_4_k_cu_14ecc4064cuda3std6ranges3__45__cpo9iter_swapE - _ZN34_INTERNAL_c1b4a1be_4_k_cu_14ecc4064cuda3std3__45__cpo4rendE)
_ZN34_INTERNAL_c1b4a1be_4_k_cu_14ecc4064cuda3std3__45__cpo4rendE:
	.zero		1
	.type		_ZN34_INTERNAL_c1b4a1be_4_k_cu_14ecc4064cuda3std6ranges3__45__cpo9iter_swapE,@object
	.size		_ZN34_INTERNAL_c1b4a1be_4_k_cu_14ecc4064cuda3std6ranges3__45__cpo9iter_swapE,(_ZN34_INTERNAL_c1b4a1be_4_k_cu_14ecc4064cuda3std3__48unexpectE - _ZN34_INTERNAL_c1b4a1be_4_k_cu_14ecc4064cuda3std6ranges3__45__cpo9iter_swapE)
_ZN34_INTERNAL_c1b4a1be_4_k_cu_14ecc4064cuda3std6ranges3__45__cpo9iter_swapE:
	.zero		1
	.type		_ZN34_INTERNAL_c1b4a1be_4_k_cu_14ecc4064cuda3std3__48unexpectE,@object
	.size		_ZN34_INTERNAL_c1b4a1be_4_k_cu_14ecc4064cuda3std3__48unexpectE,(_ZN34_INTERNAL_c1b4a1be_4_k_cu_14ecc4066thrust24THRUST_300001_SM_1000_NS8cuda_cub3parE - _ZN34_INTERNAL_c1b4a1be_4_k_cu_14ecc4064cuda3std3__48unexpectE)
_ZN34_INTERNAL_c1b4a1be_4_k_cu_14ecc4064cuda3std3__48unexpectE:
	.zero		1
	.type		_ZN34_INTERNAL_c1b4a1be_4_k_cu_14ecc4066thrust24THRUST_300001_SM_1000_NS8cuda_cub3parE,@object
	.size		_ZN34_INTERNAL_c1b4a1be_4_k_cu_14ecc4066thrust24THRUST_300001_SM_1000_NS8cuda_cub3parE,(_ZN34_INTERNAL_c1b4a1be_4_k_cu_14ecc4066thrust24THRUST_300001_SM_1000_NS12placeholders2_4E - _ZN34_INTERNAL_c1b4a1be_4_k_cu_14ecc4066thrust24THRUST_300001_SM_1000_NS8cuda_cub3parE)
_ZN34_INTERNAL_c1b4a1be_4_k_cu_14ecc4066thrust24THRUST_300001_SM_1000_NS8cuda_cub3parE:
	.zero		1
	.type		_ZN34_INTERNAL_c1b4a1be_4_k_cu_14ecc4066thrust24THRUST_300001_SM_1000_NS12placeholders2_4E,@object
	.size		_ZN34_INTERNAL_c1b4a1be_4_k_cu_14ecc4066thrust24THRUST_300001_SM_1000_NS12placeholders2_4E,(_ZN34_INTERNAL_c1b4a1be_4_k_cu_14ecc4064cuda3std3__45__cpo4cendE - _ZN34_INTERNAL_c1b4a1be_4_k_cu_14ecc4066thrust24THRUST_300001_SM_1000_NS12placeholders2_4E)
_ZN34_INTERNAL_c1b4a1be_4_k_cu_14ecc4066thrust24THRUST_300001_SM_1000_NS12placeholders2_4E:
	.zero		1
	.type		_ZN34_INTERNAL_c1b4a1be_4_k_cu_14ecc4064cuda3std3__45__cpo4cendE,@object
	.size		_ZN34_INTERNAL_c1b4a1be_4_k_cu_14ecc4064cuda3std3__45__cpo4cendE,(_ZN34_INTERNAL_c1b4a1be_4_k_cu_14ecc4064cuda3std6ranges3__45__cpo4cendE - _ZN34_INTERNAL_c1b4a1be_4_k_cu_14ecc4064cuda3std3__45__cpo4cendE)
_ZN34_INTERNAL_c1b4a1be_4_k_cu_14ecc4064cuda3std3__45__cpo4cendE:
	.zero		1
	.type		_ZN34_INTERNAL_c1b4a1be_4_k_cu_14ecc4064cuda3std6ranges3__45__cpo4cendE,@object
	.size		_ZN34_INTERNAL_c1b4a1be_4_k_cu_14ecc4064cuda3std6ranges3__45__cpo4cendE,(_ZN34_INTERNAL_c1b4a1be_4_k_cu_14ecc4064cuda3std3__420unreachable_sentinelE - _ZN34_INTERNAL_c1b4a1be_4_k_cu_14ecc4064cuda3std6ranges3__45__cpo4cendE)
_ZN34_INTERNAL_c1b4a1be_4_k_cu_14ecc4064cuda3std6ranges3__45__cpo4cendE:
	.zero		1
	.type		_ZN34_INTERNAL_c1b4a1be_4_k_cu_14ecc4064cuda3std3__420unreachable_sentinelE,@object
	.size		_ZN34_INTERNAL_c1b4a1be_4_k_cu_14ecc4064cuda3std3__420unreachable_sentinelE,(_ZN34_INTERNAL_c1b4a1be_4_k_cu_14ecc4064cuda3std6ranges3__45__cpo5ssizeE - _ZN34_INTERNAL_c1b4a1be_4_k_cu_14ecc4064cuda3std3__420unreachable_sentinelE)
_ZN34_INTERNAL_c1b4a1be_4_k_cu_14ecc4064cuda3std3__420unreachable_sentinelE:
	.zero		1
	.type		_ZN34_INTERNAL_c1b4a1be_4_k_cu_14ecc4064cuda3std6ranges3__45__cpo5ssizeE,@object
	.size		_ZN34_INTERNAL_c1b4a1be_4_k_cu_14ecc4064cuda3std6ranges3__45__cpo5ssizeE,(_ZN34_INTERNAL_c1b4a1be_4_k_cu_14ecc4066thrust24THRUST_300001_SM_1000_NS12placeholders2_8E - _ZN34_INTERNAL_c1b4a1be_4_k_cu_14ecc4064cuda3std6ranges3__45__cpo5ssizeE)
_ZN34_INTERNAL_c1b4a1be_4_k_cu_14ecc4064cuda3std6ranges3__45__cpo5ssizeE:
	.zero		1
	.type		_ZN34_INTERNAL_c1b4a1be_4_k_cu_14ecc4066thrust24THRUST_300001_SM_1000_NS12placeholders2_8E,@object
	.size		_ZN34_INTERNAL_c1b4a1be_4_k_cu_14ecc4066thrust24THRUST_300001_SM_1000_NS12placeholders2_8E,(_ZN34_INTERNAL_c1b4a1be_4_k_cu_14ecc4064cuda3std3__45__cpo5crendE - _ZN34_INTERNAL_c1b4a1be_4_k_cu_14ecc4066thrust24THRUST_300001_SM_1000_NS12placeholders2_8E)
_ZN34_INTERNAL_c1b4a1be_4_k_cu_14ecc4066thrust24THRUST_300001_SM_1000_NS12placeholders2_8E:
	.zero		1
	.type		_ZN34_INTERNAL_c1b4a1be_4_k_cu_14ecc4064cuda3std3__45__cpo5crendE,@object
	.size		_ZN34_INTERNAL_c1b4a1be_4_k_cu_14ecc4064cuda3std3__45__cpo5crendE,(_ZN34_INTERNAL_c1b4a1be_4_k_cu_14ecc4064cuda3std6ranges3__45__cpo4prevE - _ZN34_INTERNAL_c1b4a1be_4_k_cu_14ecc4064cuda3std3__45__cpo5crendE)
_ZN34_INTERNAL_c1b4a1be_4_k_cu_14ecc4064cuda3std3__45__cpo5crendE:
	.zero		1
	.type		_ZN34_INTERNAL_c1b4a1be_4_k_cu_14ecc4064cuda3std6ranges3__45__cpo4prevE,@object
	.size		_ZN34_INTERNAL_c1b4a1be_4_k_cu_14ecc4064cuda3std6ranges3__45__cpo4prevE,(_ZN34_INTERNAL_c1b4a1be_4_k_cu_14ecc4064cuda3std6ranges3__45__cpo9iter_moveE - _ZN34_INTERNAL_c1b4a1be_4_k_cu_14ecc4064cuda3std6ranges3__45__cpo4prevE)
_ZN34_INTERNAL_c1b4a1be_4_k_cu_14ecc4064cuda3std6ranges3__45__cpo4prevE:
	.zero		1
	.type		_ZN34_INTERNAL_c1b4a1be_4_k_cu_14ecc4064cuda3std6ranges3__45__cpo9iter_moveE,@object
	.size		_ZN34_INTERNAL_c1b4a1be_4_k_cu_14ecc4064cuda3std6ranges3__45__cpo9iter_moveE,(_ZN34_INTERNAL_c1b4a1be_4_k_cu_14ecc4066thrust24THRUST_300001_SM_1000_NS6system6detail10sequential3seqE - _ZN34_INTERNAL_c1b4a1be_4_k_cu_14ecc4064cuda3std6ranges3__45__cpo9iter_moveE)
_ZN34_INTERNAL_c1b4a1be_4_k_cu_14ecc4064cuda3std6ranges3__45__cpo9iter_moveE:
	.zero		1
	.type		_ZN34_INTERNAL_c1b4a1be_4_k_cu_14ecc4066thrust24THRUST_300001_SM_1000_NS6system6detail10sequential3seqE,@object
	.size		_ZN34_INTERNAL_c1b4a1be_4_k_cu_14ecc4066thrust24THRUST_300001_SM_1000_NS6system6detail10sequential3seqE,(.L_31 - _ZN34_INTERNAL_c1b4a1be_4_k_cu_14ecc4066thrust24THRUST_300001_SM_1000_NS6system6detail10sequential3seqE)
_ZN34_INTERNAL_c1b4a1be_4_k_cu_14ecc4066thrust24THRUST_300001_SM_1000_NS6system6detail10sequential3seqE:
	.zero		1
.L_31:


//--------------------- .nv.shared._ZN3cub18CUB_300001_SM_10006detail6reduce18DeviceReduceKernelINS2_10policy_hubIiyN4cuda3std3__44plusIiEEE10Policy1000EN6thrust24THRUST_300001_SM_1000_NS6detail15normal_iteratorINSD_10device_ptrIiEEEEyS9_iNS7_10__identityEEEvT0_PT3_T1_NS0_13GridEvenShareISN_EET2_T4_ --------------------------
	.section	.nv.shared._ZN3cub18CUB_300001_SM_10006detail6reduce18DeviceReduceKernelINS2_10policy_hubIiyN4cuda3std3__44plusIiEEE10Policy1000EN6thrust24THRUST_300001_SM_1000_NS6detail15normal_iteratorINSD_10device_ptrIiEEEEyS9_iNS7_10__identityEEEvT0_PT3_T1_NS0_13GridEvenShareISN_EET2_T4_,"aw",@nobits
	.sectionflags	@""
	.align	4
.nv.shared._ZN3cub18CUB_300001_SM_10006detail6reduce18DeviceReduceKernelINS2_10policy_hubIiyN4cuda3std3__44plusIiEEE10Policy1000EN6thrust24THRUST_300001_SM_1000_NS6detail15normal_iteratorINSD_10device_ptrIiEEEEyS9_iNS7_10__identityEEEvT0_PT3_T1_NS0_13GridEvenShareISN_EET2_T4_:
	.zero		1068


//--------------------- .nv.shared._ZN3cub18CUB_300001_SM_10006detail6reduce28DeviceReduceSingleTileKernelINS2_10policy_hubIiyN4cuda3std3__44plusIiEEE10Policy1000EN6thrust24THRUST_300001_SM_1000_NS6detail15normal_iteratorINSD_10device_ptrIiEEEEPiyS9_iiNS7_10__identityEEEvT0_T1_T2_T3_T4_T6_ --------------------------
	.section	.nv.shared._ZN3cub18CUB_300001_SM_10006detail6reduce28DeviceReduceSingleTileKernelINS2_10policy_hubIiyN4cuda3std3__44plusIiEEE10Policy1000EN6thrust24THRUST_300001_SM_1000_NS6detail15normal_iteratorINSD_10device_ptrIiEEEEPiyS9_iiNS7_10__identityEEEvT0_T1_T2_T3_T4_T6_,"aw",@nobits
	.sectionflags	@""
	.align	4
.nv.shared._ZN3cub18CUB_300001_SM_10006detail6reduce28DeviceReduceSingleTileKernelINS2_10policy_hubIiyN4cuda3std3__44plusIiEEE10Policy1000EN6thrust24THRUST_300001_SM_1000_NS6detail15normal_iteratorINSD_10device_ptrIiEEEEPiyS9_iiNS7_10__identityEEEvT0_T1_T2_T3_T4_T6_:
	.zero		1068


//--------------------- .nv.shared._ZN3cub18CUB_300001_SM_10006detail6reduce28DeviceReduceSingleTileKernelINS2_10policy_hubIijN4cuda3std3__44plusIiEEE10Policy1000EPiSC_iS9_iiNS7_10__identityEEEvT0_T1_T2_T3_T4_T6_ --------------------------
	.section	.nv.shared._ZN3cub18CUB_300001_SM_10006detail6reduce28DeviceReduceSingleTileKernelINS2_10policy_hubIijN4cuda3std3__44plusIiEEE10Policy1000EPiSC_iS9_iiNS7_10__identityEEEvT0_T1_T2_T3_T4_T6_,"aw",@nobits
	.sectionflags	@""
	.align	4
.nv.shared._ZN3cub18CUB_300001_SM_10006detail6reduce28DeviceReduceSingleTileKernelINS2_10policy_hubIijN4cuda3std3__44plusIiEEE10Policy1000EPiSC_iS9_iiNS7_10__identityEEEvT0_T1_T2_T3_T4_T6_:
	.zero		1068


//--------------------- .nv.shared._ZN3cub18CUB_300001_SM_10006detail6reduce18DeviceReduceKernelINS2_10policy_hubIijN4cuda3std3__44plusIiEEE10Policy1000EN6thrust24THRUST_300001_SM_1000_NS6detail15normal_iteratorINSD_10device_ptrIiEEEEjS9_iNS7_10__identityEEEvT0_PT3_T1_NS0_13GridEvenShareISN_EET2_T4_ --------------------------
	.section	.nv.shared._ZN3cub18CUB_300001_SM_10006detail6reduce18DeviceReduceKernelINS2_10policy_hubIijN4cuda3std3__44plusIiEEE10Policy1000EN6thrust24THRUST_300001_SM_1000_NS6detail15normal_iteratorINSD_10device_ptrIiEEEEjS9_iNS7_10__identityEEEvT0_PT3_T1_NS0_13GridEvenShareISN_EET2_T4_,"aw",@nobits
	.sectionflags	@""
	.align	4
.nv.shared._ZN3cub18CUB_300001_SM_10006detail6reduce18DeviceReduceKernelINS2_10policy_hubIijN4cuda3std3__44plusIiEEE10Policy1000EN6thrust24THRUST_300001_SM_1000_NS6detail15normal_iteratorINSD_10device_ptrIiEEEEjS9_iNS7_10__identityEEEvT0_PT3_T1_NS0_13GridEvenShareISN_EET2_T4_:
	.zero		1068


//--------------------- .nv.shared._ZN3cub18CUB_300001_SM_10006detail6reduce28DeviceReduceSingleTileKernelINS2_10policy_hubIijN4cuda3std3__44plusIiEEE10Policy1000EN6thrust24THRUST_300001_SM_1000_NS6detail15normal_iteratorINSD_10device_ptrIiEEEEPijS9_iiNS7_10__identityEEEvT0_T1_T2_T3_T4_T6_ --------------------------
	.section	.nv.shared._ZN3cub18CUB_300001_SM_10006detail6reduce28DeviceReduceSingleTileKernelINS2_10policy_hubIijN4cuda3std3__44plusIiEEE10Policy1000EN6thrust24THRUST_300001_SM_1000_NS6detail15normal_iteratorINSD_10device_ptrIiEEEEPijS9_iiNS7_10__identityEEEvT0_T1_T2_T3_T4_T6_,"aw",@nobits
	.sectionflags	@""
	.align	4
.nv.shared._ZN3cub18CUB_300001_SM_10006detail6reduce28DeviceReduceSingleTileKernelINS2_10policy_hubIijN4cuda3std3__44plusIiEEE10Policy1000EN6thrust24THRUST_300001_SM_1000_NS6detail15normal_iteratorINSD_10device_ptrIiEEEEPijS9_iiNS7_10__identityEEEvT0_T1_T2_T3_T4_T6_:
	.zero		1068


//--------------------- .nv.constant0._ZN3cub18CUB_300001_SM_10006detail6reduce28DeviceReduceSingleTileKernelINS2_10policy_hubIiyN4cuda3std3__44plusIiEEE10Policy1000EPiSC_iS9_iiNS7_10__identityEEEvT0_T1_T2_T3_T4_T6_ --------------------------
	.section	.nv.constant0._ZN3cub18CUB_300001_SM_10006detail6reduce28DeviceReduceSingleTileKernelINS2_10policy_hubIiyN4cuda3std3__44plusIiEEE10Policy1000EPiSC_iS9_iiNS7_10__identityEEEvT0_T1_T2_T3_T4_T6_,"a",@progbits
	.sectionflags	@""
	.align	4
.nv.constant0._ZN3cub18CUB_300001_SM_10006detail6reduce28DeviceReduceSingleTileKernelINS2_10policy_hubIiyN4cuda3std3__44plusIiEEE10Policy1000EPiSC_iS9_iiNS7_10__identityEEEvT0_T1_T2_T3_T4_T6_:
	.zero		925


//--------------------- .nv.constant0._ZN3cub18CUB_300001_SM_10006detail6reduce18DeviceReduceKernelINS2_10policy_hubIiyN4cuda3std3__44plusIiEEE10Policy1000EN6thrust24THRUST_300001_SM_1000_NS6detail15normal_iteratorINSD_10device_ptrIiEEEEyS9_iNS7_10__identityEEEvT0_PT3_T1_NS0_13GridEvenShareISN_EET2_T4_ --------------------------
	.section	.nv.constant0._ZN3cub18CUB_300001_SM_10006detail6reduce18DeviceReduceKernelINS2_10policy_hubIiyN4cuda3std3__44plusIiEEE10Policy1000EN6thrust24THRUST_300001_SM_1000_NS6detail15normal_iteratorINSD_10device_ptrIiEEEEyS9_iNS7_10__identityEEEvT0_PT3_T1_NS0_13GridEvenShareISN_EET2_T4_,"a",@progbits
	.sectionflags	@""
	.align	4
.nv.constant0._ZN3cub18CUB_300001_SM_10006detail6reduce18DeviceReduceKernelINS2_10policy_hubIiyN4cuda3std3__44plusIiEEE10Policy1000EN6thrust24THRUST_300001_SM_1000_NS6detail15normal_iteratorINSD_10device_ptrIiEEEEyS9_iNS7_10__identityEEEvT0_PT3_T1_NS0_13GridEvenShareISN_EET2_T4_:
	.zero		994


//--------------------- .nv.constant0._ZN3cub18CUB_300001_SM_10006detail6reduce28DeviceReduceSingleTileKernelINS2_10policy_hubIiyN4cuda3std3__44plusIiEEE10Policy1000EN6thrust24THRUST_300001_SM_1000_NS6detail15normal_iteratorINSD_10device_ptrIiEEEEPiyS9_iiNS7_10__identityEEEvT0_T1_T2_T3_T4_T6_ --------------------------
	.section	.nv.constant0._ZN3cub18CUB_300001_SM_10006detail6reduce28DeviceReduceSingleTileKernelINS2_10policy_hubIiyN4cuda3std3__44plusIiEEE10Policy1000EN6thrust24THRUST_300001_SM_1000_NS6detail15normal_iteratorINSD_10device_ptrIiEEEEPiyS9_iiNS7_10__identityEEEvT0_T1_T2_T3_T4_T6_,"a",@progbits
	.sectionflags	@""
	.align	4
.nv.constant0._ZN3cub18CUB_300001_SM_10006detail6reduce28DeviceReduceSingleTileKernelINS2_10policy_hubIiyN4cuda3std3__44plusIiEEE10Policy1000EN6thrust24THRUST_300001_SM_1000_NS6detail15normal_iteratorINSD_10device_ptrIiEEEEPiyS9_iiNS7_10__identityEEEvT0_T1_T2_T3_T4_T6_:
	.zero		929


//--------------------- .nv.constant0._ZN3cub18CUB_300001_SM_10006detail6reduce28DeviceReduceSingleTileKernelINS2_10policy_hubIijN4cuda3std3__44plusIiEEE10Policy1000EPiSC_iS9_iiNS7_10__identityEEEvT0_T1_T2_T3_T4_T6_ --------------------------
	.section	.nv.constant0._ZN3cub18CUB_300001_SM_10006detail6reduce28DeviceReduceSingleTileKernelINS2_10policy_hubIijN4cuda3std3__44plusIiEEE10Policy1000EPiSC_iS9_iiNS7_10__identityEEEvT0_T1_T2_T3_T4_T6_,"a",@progbits
	.sectionflags	@""
	.align	4
.nv.constant0._ZN3cub18CUB_300001_SM_10006detail6reduce28DeviceReduceSingleTileKernelINS2_10policy_hubIijN4cuda3std3__44plusIiEEE10Policy1000EPiSC_iS9_iiNS7_10__identityEEEvT0_T1_T2_T3_T4_T6_:
	.zero		925


//--------------------- .nv.constant0._ZN3cub18CUB_300001_SM_10006detail6reduce18DeviceReduceKernelINS2_10policy_hubIijN4cuda3std3__44plusIiEEE10Policy1000EN6thrust24THRUST_300001_SM_1000_NS6detail15normal_iteratorINSD_10device_ptrIiEEEEjS9_iNS7_10__identityEEEvT0_PT3_T1_NS0_13GridEvenShareISN_EET2_T4_ --------------------------
	.section	.nv.constant0._ZN3cub18CUB_300001_SM_10006detail6reduce18DeviceReduceKernelINS2_10policy_hubIijN4cuda3std3__44plusIiEEE10Policy1000EN6thrust24THRUST_300001_SM_1000_NS6detail15normal_iteratorINSD_10device_ptrIiEEEEjS9_iNS7_10__identityEEEvT0_PT3_T1_NS0_13GridEvenShareISN_EET2_T4_,"a",@progbits
	.sectionflags	@""
	.align	4
.nv.constant0._ZN3cub18CUB_300001_SM_10006detail6reduce18DeviceReduceKernelINS2_10policy_hubIijN4cuda3std3__44plusIiEEE10Policy1000EN6thrust24THRUST_300001_SM_1000_NS6detail15normal_iteratorINSD_10device_ptrIiEEEEjS9_iNS7_10__identityEEEvT0_PT3_T1_NS0_13GridEvenShareISN_EET2_T4_:
	.zero		958


//--------------------- .nv.constant0._ZN3cub18CUB_300001_SM_10006detail6reduce28DeviceReduceSingleTileKernelINS2_10policy_hubIijN4cuda3std3__44plusIiEEE10Policy1000EN6thrust24THRUST_300001_SM_1000_NS6detail15normal_iteratorINSD_10device_ptrIiEEEEPijS9_iiNS7_10__identityEEEvT0_T1_T2_T3_T4_T6_ --------------------------
	.section	.nv.constant0._ZN3cub18CUB_300001_SM_10006detail6reduce28DeviceReduceSingleTileKernelINS2_10policy_hubIijN4cuda3std3__44plusIiEEE10Policy1000EN6thrust24THRUST_300001_SM_1000_NS6detail15normal_iteratorINSD_10device_ptrIiEEEEPijS9_iiNS7_10__identityEEEvT0_T1_T2_T3_T4_T6_,"a",@progbits
	.sectionflags	@""
	.align	4
.nv.constant0._ZN3cub18CUB_300001_SM_10006detail6reduce28DeviceReduceSingleTileKernelINS2_10policy_hubIijN4cuda3std3__44plusIiEEE10Policy1000EN6thrust24THRUST_300001_SM_1000_NS6detail15normal_iteratorINSD_10device_ptrIiEEEEPijS9_iiNS7_10__identityEEEvT0_T1_T2_T3_T4_T6_:
	.zero		925


//--------------------- .nv.constant0._ZN3cub18CUB_300001_SM_10006detail11EmptyKernelIvEEvv --------------------------
	.section	.nv.constant0._ZN3cub18CUB_300001_SM_10006detail11EmptyKernelIvEEvv,"a",@progbits
	.sectionflags	@""
	.align	4
.nv.constant0._ZN3cub18CUB_300001_SM_10006detail11EmptyKernelIvEEvv:
	.zero		896


//--------------------- .nv.constant0._Z11emptyKernelv --------------------------
	.section	.nv.constant0._Z11emptyKernelv,"a",@progbits
	.sectionflags	@""
	.align	4
.nv.constant0._Z11emptyKernelv:
	.zero		896


//--------------------- SYMBOLS --------------------------

	.type		.nv.reservedSmem.offset0,@object
	.size		.nv.reservedSmem.offset0,0x4
	.type		.nv.reservedSmem.cap,@object
	.size		.nv.reservedSmem.cap,0x4
